//
// Generated by NVIDIA NVVM Compiler
//
// Compiler Build ID: CL-36424714
// Cuda compilation tools, release 13.0, V13.0.88
// Based on NVVM 20.0.0
//

.version 9.0
.target sm_100
.address_size 64

	// .globl	_Z14footprint_testPfmS_
// _ZZ22concurrent_same_regionPfmS_PmE10start_time has been demoted
// _ZZ22concurrent_diff_regionPfmmS_PmE10start_time has been demoted

.visible .entry _Z14footprint_testPfmS_(
	.param .u64 .ptr .align 1 _Z14footprint_testPfmS__param_0,
	.param .u64 _Z14footprint_testPfmS__param_1,
	.param .u64 .ptr .align 1 _Z14footprint_testPfmS__param_2
)
{
	.reg .pred 	%p<7>;
	.reg .b32 	%r<41>;
	.reg .b32 	%f<12>;
	.reg .b64 	%rd<41>;

	ld.param.u64 	%rd17, [_Z14footprint_testPfmS__param_0];
	ld.param.u64 	%rd18, [_Z14footprint_testPfmS__param_1];
	ld.param.u64 	%rd19, [_Z14footprint_testPfmS__param_2];
	mov.u32 	%r17, %ctaid.x;
	mov.u32 	%r18, %ntid.x;
	mov.u32 	%r19, %tid.x;
	mad.lo.s32 	%r1, %r17, %r18, %r19;
	shl.b32 	%r36, %r1, 5;
	or.b32  	%r39, %r36, 1;
	or.b32  	%r38, %r36, 2;
	or.b32  	%r37, %r36, 3;
	mov.f32 	%f11, 0f00000000;
	mov.b32 	%r40, 0;
$L__BB0_1:
	cvt.s64.s32 	%rd1, %r39;
	cvt.s64.s32 	%rd2, %r38;
	cvt.s64.s32 	%rd3, %r37;
	cvt.s64.s32 	%rd4, %r36;
	or.b64  	%rd20, %rd4, %rd18;
	and.b64  	%rd21, %rd20, -4294967296;
	setp.ne.s64 	%p1, %rd21, 0;
	@%p1 bra 	$L__BB0_3;
	cvt.u32.u64 	%r20, %rd18;
	cvt.u32.u64 	%r21, %rd4;
	rem.u32 	%r22, %r21, %r20;
	cvt.u64.u32 	%rd37, %r22;
	bra.uni 	$L__BB0_4;
$L__BB0_3:
	rem.u64 	%rd37, %rd4, %rd18;
$L__BB0_4:
	shl.b64 	%rd23, %rd37, 2;
	add.s64 	%rd22, %rd17, %rd23;
	// begin inline asm
	ld.global.cg.f32 %f7, [%rd22];
	// end inline asm
	add.f32 	%f2, %f11, %f7;
	or.b64  	%rd24, %rd1, %rd18;
	and.b64  	%rd25, %rd24, -4294967296;
	setp.ne.s64 	%p2, %rd25, 0;
	@%p2 bra 	$L__BB0_6;
	cvt.u32.u64 	%r23, %rd18;
	cvt.u32.u64 	%r24, %rd1;
	rem.u32 	%r25, %r24, %r23;
	cvt.u64.u32 	%rd38, %r25;
	bra.uni 	$L__BB0_7;
$L__BB0_6:
	rem.u64 	%rd38, %rd1, %rd18;
$L__BB0_7:
	shl.b64 	%rd27, %rd38, 2;
	add.s64 	%rd26, %rd17, %rd27;
	// begin inline asm
	ld.global.cg.f32 %f8, [%rd26];
	// end inline asm
	add.f32 	%f3, %f2, %f8;
	or.b64  	%rd28, %rd2, %rd18;
	and.b64  	%rd29, %rd28, -4294967296;
	setp.ne.s64 	%p3, %rd29, 0;
	@%p3 bra 	$L__BB0_9;
	cvt.u32.u64 	%r26, %rd18;
	cvt.u32.u64 	%r27, %rd2;
	rem.u32 	%r28, %r27, %r26;
	cvt.u64.u32 	%rd39, %r28;
	bra.uni 	$L__BB0_10;
$L__BB0_9:
	rem.u64 	%rd39, %rd2, %rd18;
$L__BB0_10:
	shl.b64 	%rd31, %rd39, 2;
	add.s64 	%rd30, %rd17, %rd31;
	// begin inline asm
	ld.global.cg.f32 %f9, [%rd30];
	// end inline asm
	add.f32 	%f4, %f3, %f9;
	or.b64  	%rd32, %rd3, %rd18;
	and.b64  	%rd33, %rd32, -4294967296;
	setp.ne.s64 	%p4, %rd33, 0;
	@%p4 bra 	$L__BB0_12;
	cvt.u32.u64 	%r29, %rd18;
	cvt.u32.u64 	%r30, %rd3;
	rem.u32 	%r31, %r30, %r29;
	cvt.u64.u32 	%rd40, %r31;
	bra.uni 	$L__BB0_13;
$L__BB0_12:
	rem.u64 	%rd40, %rd3, %rd18;
$L__BB0_13:
	cvt.u32.u64 	%r32, %rd4;
	cvt.u32.u64 	%r33, %rd3;
	cvt.u32.u64 	%r34, %rd2;
	cvt.u32.u64 	%r35, %rd1;
	shl.b64 	%rd35, %rd40, 2;
	add.s64 	%rd34, %rd17, %rd35;
	// begin inline asm
	ld.global.cg.f32 %f10, [%rd34];
	// end inline asm
	add.f32 	%f11, %f4, %f10;
	add.s32 	%r40, %r40, 4;
	add.s32 	%r39, %r35, 4;
	add.s32 	%r38, %r34, 4;
	add.s32 	%r37, %r33, 4;
	add.s32 	%r36, %r32, 4;
	setp.ne.s32 	%p5, %r40, 500;
	@%p5 bra 	$L__BB0_1;
	setp.ne.s32 	%p6, %r1, 0;
	@%p6 bra 	$L__BB0_16;
	cvta.to.global.u64 	%rd36, %rd19;
	st.global.f32 	[%rd36], %f11;
$L__BB0_16:
	ret;

}
	// .globl	_Z13single_regionPfmS_
.visible .entry _Z13single_regionPfmS_(
	.param .u64 .ptr .align 1 _Z13single_regionPfmS__param_0,
	.param .u64 _Z13single_regionPfmS__param_1,
	.param .u64 .ptr .align 1 _Z13single_regionPfmS__param_2
)
{
	.reg .pred 	%p<7>;
	.reg .b32 	%r<41>;
	.reg .b32 	%f<12>;
	.reg .b64 	%rd<41>;

	ld.param.u64 	%rd17, [_Z13single_regionPfmS__param_0];
	ld.param.u64 	%rd18, [_Z13single_regionPfmS__param_1];
	ld.param.u64 	%rd19, [_Z13single_regionPfmS__param_2];
	mov.u32 	%r17, %ctaid.x;
	mov.u32 	%r18, %ntid.x;
	mov.u32 	%r19, %tid.x;
	mad.lo.s32 	%r1, %r17, %r18, %r19;
	shl.b32 	%r36, %r1, 5;
	or.b32  	%r39, %r36, 1;
	or.b32  	%r38, %r36, 2;
	or.b32  	%r37, %r36, 3;
	mov.f32 	%f11, 0f00000000;
	mov.b32 	%r40, 0;
$L__BB1_1:
	cvt.s64.s32 	%rd1, %r39;
	cvt.s64.s32 	%rd2, %r38;
	cvt.s64.s32 	%rd3, %r37;
	cvt.s64.s32 	%rd4, %r36;
	or.b64  	%rd20, %rd4, %rd18;
	and.b64  	%rd21, %rd20, -4294967296;
	setp.ne.s64 	%p1, %rd21, 0;
	@%p1 bra 	$L__BB1_3;
	cvt.u32.u64 	%r20, %rd18;
	cvt.u32.u64 	%r21, %rd4;
	rem.u32 	%r22, %r21, %r20;
	cvt.u64.u32 	%rd37, %r22;
	bra.uni 	$L__BB1_4;
$L__BB1_3:
	rem.u64 	%rd37, %rd4, %rd18;
$L__BB1_4:
	shl.b64 	%rd23, %rd37, 2;
	add.s64 	%rd22, %rd17, %rd23;
	// begin inline asm
	ld.global.cg.f32 %f7, [%rd22];
	// end inline asm
	add.f32 	%f2, %f11, %f7;
	or.b64  	%rd24, %rd1, %rd18;
	and.b64  	%rd25, %rd24, -4294967296;
	setp.ne.s64 	%p2, %rd25, 0;
	@%p2 bra 	$L__BB1_6;
	cvt.u32.u64 	%r23, %rd18;
	cvt.u32.u64 	%r24, %rd1;
	rem.u32 	%r25, %r24, %r23;
	cvt.u64.u32 	%rd38, %r25;
	bra.uni 	$L__BB1_7;
$L__BB1_6:
	rem.u64 	%rd38, %rd1, %rd18;
$L__BB1_7:
	shl.b64 	%rd27, %rd38, 2;
	add.s64 	%rd26, %rd17, %rd27;
	// begin inline asm
	ld.global.cg.f32 %f8, [%rd26];
	// end inline asm
	add.f32 	%f3, %f2, %f8;
	or.b64  	%rd28, %rd2, %rd18;
	and.b64  	%rd29, %rd28, -4294967296;
	setp.ne.s64 	%p3, %rd29, 0;
	@%p3 bra 	$L__BB1_9;
	cvt.u32.u64 	%r26, %rd18;
	cvt.u32.u64 	%r27, %rd2;
	rem.u32 	%r28, %r27, %r26;
	cvt.u64.u32 	%rd39, %r28;
	bra.uni 	$L__BB1_10;
$L__BB1_9:
	rem.u64 	%rd39, %rd2, %rd18;
$L__BB1_10:
	shl.b64 	%rd31, %rd39, 2;
	add.s64 	%rd30, %rd17, %rd31;
	// begin inline asm
	ld.global.cg.f32 %f9, [%rd30];
	// end inline asm
	add.f32 	%f4, %f3, %f9;
	or.b64  	%rd32, %rd3, %rd18;
	and.b64  	%rd33, %rd32, -4294967296;
	setp.ne.s64 	%p4, %rd33, 0;
	@%p4 bra 	$L__BB1_12;
	cvt.u32.u64 	%r29, %rd18;
	cvt.u32.u64 	%r30, %rd3;
	rem.u32 	%r31, %r30, %r29;
	cvt.u64.u32 	%rd40, %r31;
	bra.uni 	$L__BB1_13;
$L__BB1_12:
	rem.u64 	%rd40, %rd3, %rd18;
$L__BB1_13:
	cvt.u32.u64 	%r32, %rd4;
	cvt.u32.u64 	%r33, %rd3;
	cvt.u32.u64 	%r34, %rd2;
	cvt.u32.u64 	%r35, %rd1;
	shl.b64 	%rd35, %rd40, 2;
	add.s64 	%rd34, %rd17, %rd35;
	// begin inline asm
	ld.global.cg.f32 %f10, [%rd34];
	// end inline asm
	add.f32 	%f11, %f4, %f10;
	add.s32 	%r40, %r40, 4;
	add.s32 	%r39, %r35, 4;
	add.s32 	%r38, %r34, 4;
	add.s32 	%r37, %r33, 4;
	add.s32 	%r36, %r32, 4;
	setp.ne.s32 	%p5, %r40, 500;
	@%p5 bra 	$L__BB1_1;
	setp.ne.s32 	%p6, %r1, 0;
	@%p6 bra 	$L__BB1_16;
	cvta.to.global.u64 	%rd36, %rd19;
	st.global.f32 	[%rd36], %f11;
$L__BB1_16:
	ret;

}
	// .globl	_Z17two_regions_alt_1PfmmS_
.visible .entry _Z17two_regions_alt_1PfmmS_(
	.param .u64 .ptr .align 1 _Z17two_regions_alt_1PfmmS__param_0,
	.param .u64 _Z17two_regions_alt_1PfmmS__param_1,
	.param .u64 _Z17two_regions_alt_1PfmmS__param_2,
	.param .u64 .ptr .align 1 _Z17two_regions_alt_1PfmmS__param_3
)
{
	.reg .pred 	%p<7>;
	.reg .b32 	%r<41>;
	.reg .b32 	%f<12>;
	.reg .b64 	%rd<44>;

	ld.param.u64 	%rd17, [_Z17two_regions_alt_1PfmmS__param_0];
	ld.param.u64 	%rd18, [_Z17two_regions_alt_1PfmmS__param_1];
	ld.param.u64 	%rd19, [_Z17two_regions_alt_1PfmmS__param_2];
	ld.param.u64 	%rd20, [_Z17two_regions_alt_1PfmmS__param_3];
	mov.u32 	%r17, %ctaid.x;
	mov.u32 	%r18, %ntid.x;
	mov.u32 	%r19, %tid.x;
	mad.lo.s32 	%r1, %r17, %r18, %r19;
	shl.b32 	%r36, %r1, 5;
	or.b32  	%r39, %r36, 1;
	or.b32  	%r38, %r36, 2;
	or.b32  	%r37, %r36, 3;
	mov.f32 	%f11, 0f00000000;
	mov.b32 	%r40, 0;
$L__BB2_1:
	cvt.s64.s32 	%rd1, %r39;
	cvt.s64.s32 	%rd2, %r38;
	cvt.s64.s32 	%rd3, %r37;
	cvt.s64.s32 	%rd4, %r36;
	or.b64  	%rd21, %rd4, %rd18;
	and.b64  	%rd22, %rd21, -4294967296;
	setp.ne.s64 	%p1, %rd22, 0;
	@%p1 bra 	$L__BB2_3;
	cvt.u32.u64 	%r20, %rd18;
	cvt.u32.u64 	%r21, %rd4;
	rem.u32 	%r22, %r21, %r20;
	cvt.u64.u32 	%rd40, %r22;
	bra.uni 	$L__BB2_4;
$L__BB2_3:
	rem.u64 	%rd40, %rd4, %rd18;
$L__BB2_4:
	shl.b64 	%rd24, %rd40, 2;
	add.s64 	%rd23, %rd17, %rd24;
	// begin inline asm
	ld.global.cg.f32 %f7, [%rd23];
	// end inline asm
	add.f32 	%f2, %f11, %f7;
	or.b64  	%rd25, %rd1, %rd18;
	and.b64  	%rd26, %rd25, -4294967296;
	setp.ne.s64 	%p2, %rd26, 0;
	@%p2 bra 	$L__BB2_6;
	cvt.u32.u64 	%r23, %rd18;
	cvt.u32.u64 	%r24, %rd1;
	rem.u32 	%r25, %r24, %r23;
	cvt.u64.u32 	%rd41, %r25;
	bra.uni 	$L__BB2_7;
$L__BB2_6:
	rem.u64 	%rd41, %rd1, %rd18;
$L__BB2_7:
	add.s64 	%rd28, %rd41, %rd19;
	shl.b64 	%rd29, %rd28, 2;
	add.s64 	%rd27, %rd17, %rd29;
	// begin inline asm
	ld.global.cg.f32 %f8, [%rd27];
	// end inline asm
	add.f32 	%f3, %f2, %f8;
	or.b64  	%rd30, %rd2, %rd18;
	and.b64  	%rd31, %rd30, -4294967296;
	setp.ne.s64 	%p3, %rd31, 0;
	@%p3 bra 	$L__BB2_9;
	cvt.u32.u64 	%r26, %rd18;
	cvt.u32.u64 	%r27, %rd2;
	rem.u32 	%r28, %r27, %r26;
	cvt.u64.u32 	%rd42, %r28;
	bra.uni 	$L__BB2_10;
$L__BB2_9:
	rem.u64 	%rd42, %rd2, %rd18;
$L__BB2_10:
	shl.b64 	%rd33, %rd42, 2;
	add.s64 	%rd32, %rd17, %rd33;
	// begin inline asm
	ld.global.cg.f32 %f9, [%rd32];
	// end inline asm
	add.f32 	%f4, %f3, %f9;
	or.b64  	%rd34, %rd3, %rd18;
	and.b64  	%rd35, %rd34, -4294967296;
	setp.ne.s64 	%p4, %rd35, 0;
	@%p4 bra 	$L__BB2_12;
	cvt.u32.u64 	%r29, %rd18;
	cvt.u32.u64 	%r30, %rd3;
	rem.u32 	%r31, %r30, %r29;
	cvt.u64.u32 	%rd43, %r31;
	bra.uni 	$L__BB2_13;
$L__BB2_12:
	rem.u64 	%rd43, %rd3, %rd18;
$L__BB2_13:
	cvt.u32.u64 	%r32, %rd4;
	cvt.u32.u64 	%r33, %rd3;
	cvt.u32.u64 	%r34, %rd2;
	cvt.u32.u64 	%r35, %rd1;
	add.s64 	%rd37, %rd43, %rd19;
	shl.b64 	%rd38, %rd37, 2;
	add.s64 	%rd36, %rd17, %rd38;
	// begin inline asm
	ld.global.cg.f32 %f10, [%rd36];
	// end inline asm
	add.f32 	%f11, %f4, %f10;
	add.s32 	%r40, %r40, 4;
	add.s32 	%r39, %r35, 4;
	add.s32 	%r38, %r34, 4;
	add.s32 	%r37, %r33, 4;
	add.s32 	%r36, %r32, 4;
	setp.ne.s32 	%p5, %r40, 500;
	@%p5 bra 	$L__BB2_1;
	setp.ne.s32 	%p6, %r1, 0;
	@%p6 bra 	$L__BB2_16;
	cvta.to.global.u64 	%rd39, %rd20;
	st.global.f32 	[%rd39], %f11;
$L__BB2_16:
	ret;

}
	// .globl	_Z18two_regions_alt_10PfmmS_
.visible .entry _Z18two_regions_alt_10PfmmS_(
	.param .u64 .ptr .align 1 _Z18two_regions_alt_10PfmmS__param_0,
	.param .u64 _Z18two_regions_alt_10PfmmS__param_1,
	.param .u64 _Z18two_regions_alt_10PfmmS__param_2,
	.param .u64 .ptr .align 1 _Z18two_regions_alt_10PfmmS__param_3
)
{
	.reg .pred 	%p<11>;
	.reg .b16 	%rs<20>;
	.reg .b32 	%r<41>;
	.reg .b32 	%f<12>;
	.reg .b64 	%rd<50>;

	ld.param.u64 	%rd17, [_Z18two_regions_alt_10PfmmS__param_0];
	ld.param.u64 	%rd18, [_Z18two_regions_alt_10PfmmS__param_1];
	ld.param.u64 	%rd19, [_Z18two_regions_alt_10PfmmS__param_2];
	ld.param.u64 	%rd20, [_Z18two_regions_alt_10PfmmS__param_3];
	mov.u32 	%r17, %ctaid.x;
	mov.u32 	%r18, %ntid.x;
	mov.u32 	%r19, %tid.x;
	mad.lo.s32 	%r1, %r17, %r18, %r19;
	shl.b32 	%r36, %r1, 5;
	or.b32  	%r39, %r36, 1;
	or.b32  	%r38, %r36, 2;
	or.b32  	%r37, %r36, 3;
	mov.f32 	%f11, 0f00000000;
	mov.b32 	%r40, 0;
	mov.b16 	%rs19, 3;
$L__BB3_1:
	cvt.s64.s32 	%rd1, %r39;
	cvt.s64.s32 	%rd2, %r38;
	cvt.s64.s32 	%rd3, %r37;
	cvt.s64.s32 	%rd4, %r36;
	or.b64  	%rd21, %rd4, %rd18;
	and.b64  	%rd22, %rd21, -4294967296;
	setp.ne.s64 	%p1, %rd22, 0;
	@%p1 bra 	$L__BB3_3;
	cvt.u32.u64 	%r20, %rd18;
	cvt.u32.u64 	%r21, %rd4;
	rem.u32 	%r22, %r21, %r20;
	cvt.u64.u32 	%rd46, %r22;
	bra.uni 	$L__BB3_4;
$L__BB3_3:
	rem.u64 	%rd46, %rd4, %rd18;
$L__BB3_4:
	add.s16 	%rs4, %rs19, -3;
	mul.hi.u16 	%rs5, %rs4, -13107;
	shr.u16 	%rs6, %rs5, 3;
	and.b16  	%rs7, %rs6, 1;
	setp.eq.b16 	%p2, %rs7, 1;
	selp.b64 	%rd24, %rd19, 0, %p2;
	add.s64 	%rd25, %rd46, %rd24;
	shl.b64 	%rd26, %rd25, 2;
	add.s64 	%rd23, %rd17, %rd26;
	// begin inline asm
	ld.global.cg.f32 %f7, [%rd23];
	// end inline asm
	add.f32 	%f2, %f11, %f7;
	or.b64  	%rd27, %rd1, %rd18;
	and.b64  	%rd28, %rd27, -4294967296;
	setp.ne.s64 	%p3, %rd28, 0;
	@%p3 bra 	$L__BB3_6;
	cvt.u32.u64 	%r23, %rd18;
	cvt.u32.u64 	%r24, %rd1;
	rem.u32 	%r25, %r24, %r23;
	cvt.u64.u32 	%rd47, %r25;
	bra.uni 	$L__BB3_7;
$L__BB3_6:
	rem.u64 	%rd47, %rd1, %rd18;
$L__BB3_7:
	add.s16 	%rs8, %rs19, -2;
	mul.hi.u16 	%rs9, %rs8, -13107;
	shr.u16 	%rs10, %rs9, 3;
	and.b16  	%rs11, %rs10, 1;
	setp.eq.b16 	%p4, %rs11, 1;
	selp.b64 	%rd30, %rd19, 0, %p4;
	add.s64 	%rd31, %rd47, %rd30;
	shl.b64 	%rd32, %rd31, 2;
	add.s64 	%rd29, %rd17, %rd32;
	// begin inline asm
	ld.global.cg.f32 %f8, [%rd29];
	// end inline asm
	add.f32 	%f3, %f2, %f8;
	or.b64  	%rd33, %rd2, %rd18;
	and.b64  	%rd34, %rd33, -4294967296;
	setp.ne.s64 	%p5, %rd34, 0;
	@%p5 bra 	$L__BB3_9;
	cvt.u32.u64 	%r26, %rd18;
	cvt.u32.u64 	%r27, %rd2;
	rem.u32 	%r28, %r27, %r26;
	cvt.u64.u32 	%rd48, %r28;
	bra.uni 	$L__BB3_10;
$L__BB3_9:
	rem.u64 	%rd48, %rd2, %rd18;
$L__BB3_10:
	add.s16 	%rs12, %rs19, -1;
	mul.hi.u16 	%rs13, %rs12, -13107;
	shr.u16 	%rs14, %rs13, 3;
	and.b16  	%rs15, %rs14, 1;
	setp.eq.b16 	%p6, %rs15, 1;
	selp.b64 	%rd36, %rd19, 0, %p6;
	add.s64 	%rd37, %rd48, %rd36;
	shl.b64 	%rd38, %rd37, 2;
	add.s64 	%rd35, %rd17, %rd38;
	// begin inline asm
	ld.global.cg.f32 %f9, [%rd35];
	// end inline asm
	add.f32 	%f4, %f3, %f9;
	or.b64  	%rd39, %rd3, %rd18;
	and.b64  	%rd40, %rd39, -4294967296;
	setp.ne.s64 	%p7, %rd40, 0;
	@%p7 bra 	$L__BB3_12;
	cvt.u32.u64 	%r29, %rd18;
	cvt.u32.u64 	%r30, %rd3;
	rem.u32 	%r31, %r30, %r29;
	cvt.u64.u32 	%rd49, %r31;
	bra.uni 	$L__BB3_13;
$L__BB3_12:
	rem.u64 	%rd49, %rd3, %rd18;
$L__BB3_13:
	cvt.u32.u64 	%r32, %rd4;
	cvt.u32.u64 	%r33, %rd3;
	cvt.u32.u64 	%r34, %rd2;
	cvt.u32.u64 	%r35, %rd1;
	mul.hi.u16 	%rs16, %rs19, -13107;
	shr.u16 	%rs17, %rs16, 3;
	and.b16  	%rs18, %rs17, 1;
	setp.eq.b16 	%p8, %rs18, 1;
	selp.b64 	%rd42, %rd19, 0, %p8;
	add.s64 	%rd43, %rd49, %rd42;
	shl.b64 	%rd44, %rd43, 2;
	add.s64 	%rd41, %rd17, %rd44;
	// begin inline asm
	ld.global.cg.f32 %f10, [%rd41];
	// end inline asm
	add.f32 	%f11, %f4, %f10;
	add.s32 	%r40, %r40, 4;
	add.s32 	%r39, %r35, 4;
	add.s32 	%r38, %r34, 4;
	add.s32 	%r37, %r33, 4;
	add.s32 	%r36, %r32, 4;
	add.s16 	%rs19, %rs19, 4;
	setp.ne.s32 	%p9, %r40, 500;
	@%p9 bra 	$L__BB3_1;
	setp.ne.s32 	%p10, %r1, 0;
	@%p10 bra 	$L__BB3_16;
	cvta.to.global.u64 	%rd45, %rd20;
	st.global.f32 	[%rd45], %f11;
$L__BB3_16:
	ret;

}
	// .globl	_Z19two_regions_alt_100PfmmS_
.visible .entry _Z19two_regions_alt_100PfmmS_(
	.param .u64 .ptr .align 1 _Z19two_regions_alt_100PfmmS__param_0,
	.param .u64 _Z19two_regions_alt_100PfmmS__param_1,
	.param .u64 _Z19two_regions_alt_100PfmmS__param_2,
	.param .u64 .ptr .align 1 _Z19two_regions_alt_100PfmmS__param_3
)
{
	.reg .pred 	%p<11>;
	.reg .b16 	%rs<24>;
	.reg .b32 	%r<41>;
	.reg .b32 	%f<12>;
	.reg .b64 	%rd<50>;

	ld.param.u64 	%rd17, [_Z19two_regions_alt_100PfmmS__param_0];
	ld.param.u64 	%rd18, [_Z19two_regions_alt_100PfmmS__param_1];
	ld.param.u64 	%rd19, [_Z19two_regions_alt_100PfmmS__param_2];
	ld.param.u64 	%rd20, [_Z19two_regions_alt_100PfmmS__param_3];
	mov.u32 	%r17, %ctaid.x;
	mov.u32 	%r18, %ntid.x;
	mov.u32 	%r19, %tid.x;
	mad.lo.s32 	%r1, %r17, %r18, %r19;
	shl.b32 	%r36, %r1, 5;
	or.b32  	%r39, %r36, 1;
	or.b32  	%r38, %r36, 2;
	or.b32  	%r37, %r36, 3;
	mov.f32 	%f11, 0f00000000;
	mov.b32 	%r40, 0;
	mov.b16 	%rs23, 3;
$L__BB4_1:
	cvt.s64.s32 	%rd1, %r39;
	cvt.s64.s32 	%rd2, %r38;
	cvt.s64.s32 	%rd3, %r37;
	cvt.s64.s32 	%rd4, %r36;
	or.b64  	%rd21, %rd4, %rd18;
	and.b64  	%rd22, %rd21, -4294967296;
	setp.ne.s64 	%p1, %rd22, 0;
	@%p1 bra 	$L__BB4_3;
	cvt.u32.u64 	%r20, %rd18;
	cvt.u32.u64 	%r21, %rd4;
	rem.u32 	%r22, %r21, %r20;
	cvt.u64.u32 	%rd46, %r22;
	bra.uni 	$L__BB4_4;
$L__BB4_3:
	rem.u64 	%rd46, %rd4, %rd18;
$L__BB4_4:
	add.s16 	%rs4, %rs23, -3;
	shr.u16 	%rs5, %rs4, 2;
	mul.hi.u16 	%rs6, %rs5, 5243;
	shr.u16 	%rs7, %rs6, 1;
	and.b16  	%rs8, %rs7, 1;
	setp.eq.b16 	%p2, %rs8, 1;
	selp.b64 	%rd24, %rd19, 0, %p2;
	add.s64 	%rd25, %rd46, %rd24;
	shl.b64 	%rd26, %rd25, 2;
	add.s64 	%rd23, %rd17, %rd26;
	// begin inline asm
	ld.global.cg.f32 %f7, [%rd23];
	// end inline asm
	add.f32 	%f2, %f11, %f7;
	or.b64  	%rd27, %rd1, %rd18;
	and.b64  	%rd28, %rd27, -4294967296;
	setp.ne.s64 	%p3, %rd28, 0;
	@%p3 bra 	$L__BB4_6;
	cvt.u32.u64 	%r23, %rd18;
	cvt.u32.u64 	%r24, %rd1;
	rem.u32 	%r25, %r24, %r23;
	cvt.u64.u32 	%rd47, %r25;
	bra.uni 	$L__BB4_7;
$L__BB4_6:
	rem.u64 	%rd47, %rd1, %rd18;
$L__BB4_7:
	add.s16 	%rs9, %rs23, -2;
	shr.u16 	%rs10, %rs9, 2;
	mul.hi.u16 	%rs11, %rs10, 5243;
	shr.u16 	%rs12, %rs11, 1;
	and.b16  	%rs13, %rs12, 1;
	setp.eq.b16 	%p4, %rs13, 1;
	selp.b64 	%rd30, %rd19, 0, %p4;
	add.s64 	%rd31, %rd47, %rd30;
	shl.b64 	%rd32, %rd31, 2;
	add.s64 	%rd29, %rd17, %rd32;
	// begin inline asm
	ld.global.cg.f32 %f8, [%rd29];
	// end inline asm
	add.f32 	%f3, %f2, %f8;
	or.b64  	%rd33, %rd2, %rd18;
	and.b64  	%rd34, %rd33, -4294967296;
	setp.ne.s64 	%p5, %rd34, 0;
	@%p5 bra 	$L__BB4_9;
	cvt.u32.u64 	%r26, %rd18;
	cvt.u32.u64 	%r27, %rd2;
	rem.u32 	%r28, %r27, %r26;
	cvt.u64.u32 	%rd48, %r28;
	bra.uni 	$L__BB4_10;
$L__BB4_9:
	rem.u64 	%rd48, %rd2, %rd18;
$L__BB4_10:
	add.s16 	%rs14, %rs23, -1;
	shr.u16 	%rs15, %rs14, 2;
	mul.hi.u16 	%rs16, %rs15, 5243;
	shr.u16 	%rs17, %rs16, 1;
	and.b16  	%rs18, %rs17, 1;
	setp.eq.b16 	%p6, %rs18, 1;
	selp.b64 	%rd36, %rd19, 0, %p6;
	add.s64 	%rd37, %rd48, %rd36;
	shl.b64 	%rd38, %rd37, 2;
	add.s64 	%rd35, %rd17, %rd38;
	// begin inline asm
	ld.global.cg.f32 %f9, [%rd35];
	// end inline asm
	add.f32 	%f4, %f3, %f9;
	or.b64  	%rd39, %rd3, %rd18;
	and.b64  	%rd40, %rd39, -4294967296;
	setp.ne.s64 	%p7, %rd40, 0;
	@%p7 bra 	$L__BB4_12;
	cvt.u32.u64 	%r29, %rd18;
	cvt.u32.u64 	%r30, %rd3;
	rem.u32 	%r31, %r30, %r29;
	cvt.u64.u32 	%rd49, %r31;
	bra.uni 	$L__BB4_13;
$L__BB4_12:
	rem.u64 	%rd49, %rd3, %rd18;
$L__BB4_13:
	cvt.u32.u64 	%r32, %rd4;
	cvt.u32.u64 	%r33, %rd3;
	cvt.u32.u64 	%r34, %rd2;
	cvt.u32.u64 	%r35, %rd1;
	shr.u16 	%rs19, %rs23, 2;
	mul.hi.u16 	%rs20, %rs19, 5243;
	shr.u16 	%rs21, %rs20, 1;
	and.b16  	%rs22, %rs21, 1;
	setp.eq.b16 	%p8, %rs22, 1;
	selp.b64 	%rd42, %rd19, 0, %p8;
	add.s64 	%rd43, %rd49, %rd42;
	shl.b64 	%rd44, %rd43, 2;
	add.s64 	%rd41, %rd17, %rd44;
	// begin inline asm
	ld.global.cg.f32 %f10, [%rd41];
	// end inline asm
	add.f32 	%f11, %f4, %f10;
	add.s32 	%r40, %r40, 4;
	add.s32 	%r39, %r35, 4;
	add.s32 	%r38, %r34, 4;
	add.s32 	%r37, %r33, 4;
	add.s32 	%r36, %r32, 4;
	add.s16 	%rs23, %rs23, 4;
	setp.ne.s32 	%p9, %r40, 500;
	@%p9 bra 	$L__BB4_1;
	setp.ne.s32 	%p10, %r1, 0;
	@%p10 bra 	$L__BB4_16;
	cvta.to.global.u64 	%rd45, %rd20;
	st.global.f32 	[%rd45], %f11;
$L__BB4_16:
	ret;

}
	// .globl	_Z22concurrent_same_regionPfmS_Pm
.visible .entry _Z22concurrent_same_regionPfmS_Pm(
	.param .u64 .ptr .align 1 _Z22concurrent_same_regionPfmS_Pm_param_0,
	.param .u64 _Z22concurrent_same_regionPfmS_Pm_param_1,
	.param .u64 .ptr .align 1 _Z22concurrent_same_regionPfmS_Pm_param_2,
	.param .u64 .ptr .align 1 _Z22concurrent_same_regionPfmS_Pm_param_3
)
{
	.reg .pred 	%p<9>;
	.reg .b32 	%r<41>;
	.reg .b32 	%f<12>;
	.reg .b64 	%rd<49>;
	// demoted variable
	.shared .align 8 .u64 _ZZ22concurrent_same_regionPfmS_PmE10start_time;
	ld.param.u64 	%rd17, [_Z22concurrent_same_regionPfmS_Pm_param_0];
	ld.param.u64 	%rd18, [_Z22concurrent_same_regionPfmS_Pm_param_1];
	ld.param.u64 	%rd19, [_Z22concurrent_same_regionPfmS_Pm_param_2];
	ld.param.u64 	%rd20, [_Z22concurrent_same_regionPfmS_Pm_param_3];
	mov.u32 	%r1, %ctaid.x;
	mov.u32 	%r18, %ntid.x;
	mov.u32 	%r2, %tid.x;
	mad.lo.s32 	%r3, %r1, %r18, %r2;
	setp.ne.s32 	%p1, %r2, 0;
	@%p1 bra 	$L__BB5_2;
	// begin inline asm
	mov.u64 	%rd21, %clock64;
	// end inline asm
	st.shared.u64 	[_ZZ22concurrent_same_regionPfmS_PmE10start_time], %rd21;
$L__BB5_2:
	bar.sync 	0;
	shl.b32 	%r36, %r3, 5;
	or.b32  	%r39, %r36, 1;
	or.b32  	%r38, %r36, 2;
	or.b32  	%r37, %r36, 3;
	mov.f32 	%f11, 0f00000000;
	mov.b32 	%r40, 0;
$L__BB5_3:
	cvt.s64.s32 	%rd1, %r39;
	cvt.s64.s32 	%rd2, %r38;
	cvt.s64.s32 	%rd3, %r37;
	cvt.s64.s32 	%rd4, %r36;
	or.b64  	%rd22, %rd4, %rd18;
	and.b64  	%rd23, %rd22, -4294967296;
	setp.ne.s64 	%p2, %rd23, 0;
	@%p2 bra 	$L__BB5_5;
	cvt.u32.u64 	%r20, %rd18;
	cvt.u32.u64 	%r21, %rd4;
	rem.u32 	%r22, %r21, %r20;
	cvt.u64.u32 	%rd45, %r22;
	bra.uni 	$L__BB5_6;
$L__BB5_5:
	rem.u64 	%rd45, %rd4, %rd18;
$L__BB5_6:
	shl.b64 	%rd25, %rd45, 2;
	add.s64 	%rd24, %rd17, %rd25;
	// begin inline asm
	ld.global.cg.f32 %f7, [%rd24];
	// end inline asm
	add.f32 	%f2, %f11, %f7;
	or.b64  	%rd26, %rd1, %rd18;
	and.b64  	%rd27, %rd26, -4294967296;
	setp.ne.s64 	%p3, %rd27, 0;
	@%p3 bra 	$L__BB5_8;
	cvt.u32.u64 	%r23, %rd18;
	cvt.u32.u64 	%r24, %rd1;
	rem.u32 	%r25, %r24, %r23;
	cvt.u64.u32 	%rd46, %r25;
	bra.uni 	$L__BB5_9;
$L__BB5_8:
	rem.u64 	%rd46, %rd1, %rd18;
$L__BB5_9:
	shl.b64 	%rd29, %rd46, 2;
	add.s64 	%rd28, %rd17, %rd29;
	// begin inline asm
	ld.global.cg.f32 %f8, [%rd28];
	// end inline asm
	add.f32 	%f3, %f2, %f8;
	or.b64  	%rd30, %rd2, %rd18;
	and.b64  	%rd31, %rd30, -4294967296;
	setp.ne.s64 	%p4, %rd31, 0;
	@%p4 bra 	$L__BB5_11;
	cvt.u32.u64 	%r26, %rd18;
	cvt.u32.u64 	%r27, %rd2;
	rem.u32 	%r28, %r27, %r26;
	cvt.u64.u32 	%rd47, %r28;
	bra.uni 	$L__BB5_12;
$L__BB5_11:
	rem.u64 	%rd47, %rd2, %rd18;
$L__BB5_12:
	shl.b64 	%rd33, %rd47, 2;
	add.s64 	%rd32, %rd17, %rd33;
	// begin inline asm
	ld.global.cg.f32 %f9, [%rd32];
	// end inline asm
	add.f32 	%f4, %f3, %f9;
	or.b64  	%rd34, %rd3, %rd18;
	and.b64  	%rd35, %rd34, -4294967296;
	setp.ne.s64 	%p5, %rd35, 0;
	@%p5 bra 	$L__BB5_14;
	cvt.u32.u64 	%r29, %rd18;
	cvt.u32.u64 	%r30, %rd3;
	rem.u32 	%r31, %r30, %r29;
	cvt.u64.u32 	%rd48, %r31;
	bra.uni 	$L__BB5_15;
$L__BB5_14:
	rem.u64 	%rd48, %rd3, %rd18;
$L__BB5_15:
	cvt.u32.u64 	%r32, %rd4;
	cvt.u32.u64 	%r33, %rd3;
	cvt.u32.u64 	%r34, %rd2;
	cvt.u32.u64 	%r35, %rd1;
	shl.b64 	%rd37, %rd48, 2;
	add.s64 	%rd36, %rd17, %rd37;
	// begin inline asm
	ld.global.cg.f32 %f10, [%rd36];
	// end inline asm
	add.f32 	%f11, %f4, %f10;
	add.s32 	%r40, %r40, 4;
	add.s32 	%r39, %r35, 4;
	add.s32 	%r38, %r34, 4;
	add.s32 	%r37, %r33, 4;
	add.s32 	%r36, %r32, 4;
	setp.ne.s32 	%p6, %r40, 500;
	@%p6 bra 	$L__BB5_3;
	setp.ne.s32 	%p7, %r2, 0;
	bar.sync 	0;
	@%p7 bra 	$L__BB5_18;
	// begin inline asm
	mov.u64 	%rd38, %clock64;
	// end inline asm
	ld.shared.u64 	%rd39, [_ZZ22concurrent_same_regionPfmS_PmE10start_time];
	sub.s64 	%rd40, %rd38, %rd39;
	cvta.to.global.u64 	%rd41, %rd20;
	mul.wide.u32 	%rd42, %r1, 8;
	add.s64 	%rd43, %rd41, %rd42;
	st.global.u64 	[%rd43], %rd40;
$L__BB5_18:
	setp.ne.s32 	%p8, %r3, 0;
	@%p8 bra 	$L__BB5_20;
	cvta.to.global.u64 	%rd44, %rd19;
	st.global.f32 	[%rd44], %f11;
$L__BB5_20:
	ret;

}
	// .globl	_Z22concurrent_diff_regionPfmmS_Pm
.visible .entry _Z22concurrent_diff_regionPfmmS_Pm(
	.param .u64 .ptr .align 1 _Z22concurrent_diff_regionPfmmS_Pm_param_0,
	.param .u64 _Z22concurrent_diff_regionPfmmS_Pm_param_1,
	.param .u64 _Z22concurrent_diff_regionPfmmS_Pm_param_2,
	.param .u64 .ptr .align 1 _Z22concurrent_diff_regionPfmmS_Pm_param_3,
	.param .u64 .ptr .align 1 _Z22concurrent_diff_regionPfmmS_Pm_param_4
)
{
	.reg .pred 	%p<10>;
	.reg .b32 	%r<23>;
	.reg .b32 	%f<12>;
	.reg .b64 	%rd<58>;
	// demoted variable
	.shared .align 8 .u64 _ZZ22concurrent_diff_regionPfmmS_PmE10start_time;
	ld.param.u64 	%rd20, [_Z22concurrent_diff_regionPfmmS_Pm_param_0];
	ld.param.u64 	%rd21, [_Z22concurrent_diff_regionPfmmS_Pm_param_1];
	ld.param.u64 	%rd24, [_Z22concurrent_diff_regionPfmmS_Pm_param_2];
	ld.param.u64 	%rd22, [_Z22concurrent_diff_regionPfmmS_Pm_param_3];
	ld.param.u64 	%rd23, [_Z22concurrent_diff_regionPfmmS_Pm_param_4];
	mov.u32 	%r1, %ctaid.x;
	mov.u32 	%r2, %tid.x;
	and.b32  	%r5, %r1, 1;
	setp.eq.b32 	%p1, %r5, 1;
	selp.b64 	%rd1, %rd24, 0, %p1;
	setp.ne.s32 	%p2, %r2, 0;
	@%p2 bra 	$L__BB6_2;
	// begin inline asm
	mov.u64 	%rd25, %clock64;
	// end inline asm
	st.shared.u64 	[_ZZ22concurrent_diff_regionPfmmS_PmE10start_time], %rd25;
$L__BB6_2:
	bar.sync 	0;
	mul.wide.u32 	%rd53, %r2, 32;
	mov.f32 	%f11, 0f00000000;
	mov.b32 	%r22, 0;
	cvt.u32.u64 	%r7, %rd21;
$L__BB6_3:
	or.b64  	%rd26, %rd53, %rd21;
	and.b64  	%rd27, %rd26, -4294967296;
	setp.ne.s64 	%p3, %rd27, 0;
	@%p3 bra 	$L__BB6_5;
	cvt.u32.u64 	%r8, %rd53;
	rem.u32 	%r9, %r8, %r7;
	cvt.u64.u32 	%rd54, %r9;
	bra.uni 	$L__BB6_6;
$L__BB6_5:
	rem.u64 	%rd54, %rd53, %rd21;
$L__BB6_6:
	add.s64 	%rd29, %rd54, %rd1;
	shl.b64 	%rd30, %rd29, 2;
	add.s64 	%rd28, %rd20, %rd30;
	// begin inline asm
	ld.global.cg.f32 %f7, [%rd28];
	// end inline asm
	add.f32 	%f2, %f11, %f7;
	add.s64 	%rd7, %rd53, 1;
	or.b64  	%rd31, %rd7, %rd21;
	and.b64  	%rd32, %rd31, -4294967296;
	setp.ne.s64 	%p4, %rd32, 0;
	@%p4 bra 	$L__BB6_8;
	cvt.u32.u64 	%r11, %rd7;
	rem.u32 	%r12, %r11, %r7;
	cvt.u64.u32 	%rd55, %r12;
	bra.uni 	$L__BB6_9;
$L__BB6_8:
	rem.u64 	%rd55, %rd7, %rd21;
$L__BB6_9:
	add.s64 	%rd34, %rd55, %rd1;
	shl.b64 	%rd35, %rd34, 2;
	add.s64 	%rd33, %rd20, %rd35;
	// begin inline asm
	ld.global.cg.f32 %f8, [%rd33];
	// end inline asm
	add.f32 	%f3, %f2, %f8;
	add.s64 	%rd11, %rd53, 2;
	or.b64  	%rd36, %rd11, %rd21;
	and.b64  	%rd37, %rd36, -4294967296;
	setp.ne.s64 	%p5, %rd37, 0;
	@%p5 bra 	$L__BB6_11;
	cvt.u32.u64 	%r14, %rd11;
	rem.u32 	%r15, %r14, %r7;
	cvt.u64.u32 	%rd56, %r15;
	bra.uni 	$L__BB6_12;
$L__BB6_11:
	rem.u64 	%rd56, %rd11, %rd21;
$L__BB6_12:
	add.s64 	%rd39, %rd56, %rd1;
	shl.b64 	%rd40, %rd39, 2;
	add.s64 	%rd38, %rd20, %rd40;
	// begin inline asm
	ld.global.cg.f32 %f9, [%rd38];
	// end inline asm
	add.f32 	%f4, %f3, %f9;
	add.s64 	%rd15, %rd53, 3;
	or.b64  	%rd41, %rd15, %rd21;
	and.b64  	%rd42, %rd41, -4294967296;
	setp.ne.s64 	%p6, %rd42, 0;
	@%p6 bra 	$L__BB6_14;
	cvt.u32.u64 	%r17, %rd15;
	rem.u32 	%r18, %r17, %r7;
	cvt.u64.u32 	%rd57, %r18;
	bra.uni 	$L__BB6_15;
$L__BB6_14:
	rem.u64 	%rd57, %rd15, %rd21;
$L__BB6_15:
	add.s64 	%rd44, %rd57, %rd1;
	shl.b64 	%rd45, %rd44, 2;
	add.s64 	%rd43, %rd20, %rd45;
	// begin inline asm
	ld.global.cg.f32 %f10, [%rd43];
	// end inline asm
	add.f32 	%f11, %f4, %f10;
	add.s32 	%r22, %r22, 4;
	add.s64 	%rd53, %rd53, 4;
	setp.ne.s32 	%p7, %r22, 500;
	@%p7 bra 	$L__BB6_3;
	setp.ne.s32 	%p8, %r2, 0;
	bar.sync 	0;
	@%p8 bra 	$L__BB6_18;
	// begin inline asm
	mov.u64 	%rd46, %clock64;
	// end inline asm
	ld.shared.u64 	%rd47, [_ZZ22concurrent_diff_regionPfmmS_PmE10start_time];
	sub.s64 	%rd48, %rd46, %rd47;
	cvta.to.global.u64 	%rd49, %rd23;
	mul.wide.u32 	%rd50, %r1, 8;
	add.s64 	%rd51, %rd49, %rd50;
	st.global.u64 	[%rd51], %rd48;
$L__BB6_18:
	neg.s32 	%r19, %r2;
	mov.u32 	%r20, %ntid.x;
	mul.lo.s32 	%r21, %r1, %r20;
	setp.ne.s32 	%p9, %r21, %r19;
	@%p9 bra 	$L__BB6_20;
	cvta.to.global.u64 	%rd52, %rd22;
	st.global.f32 	[%rd52], %f11;
$L__BB6_20:
	ret;

}
	// .globl	_Z11offset_testPfmmS_
.visible .entry _Z11offset_testPfmmS_(
	.param .u64 .ptr .align 1 _Z11offset_testPfmmS__param_0,
	.param .u64 _Z11offset_testPfmmS__param_1,
	.param .u64 _Z11offset_testPfmmS__param_2,
	.param .u64 .ptr .align 1 _Z11offset_testPfmmS__param_3
)
{
	.reg .pred 	%p<7>;
	.reg .b32 	%r<41>;
	.reg .b32 	%f<12>;
	.reg .b64 	%rd<44>;

	ld.param.u64 	%rd17, [_Z11offset_testPfmmS__param_0];
	ld.param.u64 	%rd18, [_Z11offset_testPfmmS__param_1];
	ld.param.u64 	%rd19, [_Z11offset_testPfmmS__param_2];
	ld.param.u64 	%rd20, [_Z11offset_testPfmmS__param_3];
	mov.u32 	%r17, %ctaid.x;
	mov.u32 	%r18, %ntid.x;
	mov.u32 	%r19, %tid.x;
	mad.lo.s32 	%r1, %r17, %r18, %r19;
	shl.b32 	%r36, %r1, 5;
	or.b32  	%r39, %r36, 1;
	or.b32  	%r38, %r36, 2;
	or.b32  	%r37, %r36, 3;
	mov.f32 	%f11, 0f00000000;
	mov.b32 	%r40, 0;
$L__BB7_1:
	cvt.s64.s32 	%rd1, %r39;
	cvt.s64.s32 	%rd2, %r38;
	cvt.s64.s32 	%rd3, %r37;
	cvt.s64.s32 	%rd4, %r36;
	or.b64  	%rd21, %rd4, %rd18;
	and.b64  	%rd22, %rd21, -4294967296;
	setp.ne.s64 	%p1, %rd22, 0;
	@%p1 bra 	$L__BB7_3;
	cvt.u32.u64 	%r20, %rd18;
	cvt.u32.u64 	%r21, %rd4;
	rem.u32 	%r22, %r21, %r20;
	cvt.u64.u32 	%rd40, %r22;
	bra.uni 	$L__BB7_4;
$L__BB7_3:
	rem.u64 	%rd40, %rd4, %rd18;
$L__BB7_4:
	shl.b64 	%rd24, %rd40, 2;
	add.s64 	%rd23, %rd17, %rd24;
	// begin inline asm
	ld.global.cg.f32 %f7, [%rd23];
	// end inline asm
	add.f32 	%f2, %f11, %f7;
	or.b64  	%rd25, %rd1, %rd18;
	and.b64  	%rd26, %rd25, -4294967296;
	setp.ne.s64 	%p2, %rd26, 0;
	@%p2 bra 	$L__BB7_6;
	cvt.u32.u64 	%r23, %rd18;
	cvt.u32.u64 	%r24, %rd1;
	rem.u32 	%r25, %r24, %r23;
	cvt.u64.u32 	%rd41, %r25;
	bra.uni 	$L__BB7_7;
$L__BB7_6:
	rem.u64 	%rd41, %rd1, %rd18;
$L__BB7_7:
	add.s64 	%rd28, %rd41, %rd19;
	shl.b64 	%rd29, %rd28, 2;
	add.s64 	%rd27, %rd17, %rd29;
	// begin inline asm
	ld.global.cg.f32 %f8, [%rd27];
	// end inline asm
	add.f32 	%f3, %f2, %f8;
	or.b64  	%rd30, %rd2, %rd18;
	and.b64  	%rd31, %rd30, -4294967296;
	setp.ne.s64 	%p3, %rd31, 0;
	@%p3 bra 	$L__BB7_9;
	cvt.u32.u64 	%r26, %rd18;
	cvt.u32.u64 	%r27, %rd2;
	rem.u32 	%r28, %r27, %r26;
	cvt.u64.u32 	%rd42, %r28;
	bra.uni 	$L__BB7_10;
$L__BB7_9:
	rem.u64 	%rd42, %rd2, %rd18;
$L__BB7_10:
	shl.b64 	%rd33, %rd42, 2;
	add.s64 	%rd32, %rd17, %rd33;
	// begin inline asm
	ld.global.cg.f32 %f9, [%rd32];
	// end inline asm
	add.f32 	%f4, %f3, %f9;
	or.b64  	%rd34, %rd3, %rd18;
	and.b64  	%rd35, %rd34, -4294967296;
	setp.ne.s64 	%p4, %rd35, 0;
	@%p4 bra 	$L__BB7_12;
	cvt.u32.u64 	%r29, %rd18;
	cvt.u32.u64 	%r30, %rd3;
	rem.u32 	%r31, %r30, %r29;
	cvt.u64.u32 	%rd43, %r31;
	bra.uni 	$L__BB7_13;
$L__BB7_12:
	rem.u64 	%rd43, %rd3, %rd18;
$L__BB7_13:
	cvt.u32.u64 	%r32, %rd4;
	cvt.u32.u64 	%r33, %rd3;
	cvt.u32.u64 	%r34, %rd2;
	cvt.u32.u64 	%r35, %rd1;
	add.s64 	%rd37, %rd43, %rd19;
	shl.b64 	%rd38, %rd37, 2;
	add.s64 	%rd36, %rd17, %rd38;
	// begin inline asm
	ld.global.cg.f32 %f10, [%rd36];
	// end inline asm
	add.f32 	%f11, %f4, %f10;
	add.s32 	%r40, %r40, 4;
	add.s32 	%r39, %r35, 4;
	add.s32 	%r38, %r34, 4;
	add.s32 	%r37, %r33, 4;
	add.s32 	%r36, %r32, 4;
	setp.ne.s32 	%p5, %r40, 500;
	@%p5 bra 	$L__BB7_1;
	setp.ne.s32 	%p6, %r1, 0;
	@%p6 bra 	$L__BB7_16;
	cvta.to.global.u64 	%rd39, %rd20;
	st.global.f32 	[%rd39], %f11;
$L__BB7_16:
	ret;

}
	// .globl	_Z16coalesced_accessPfmS_
.visible .entry _Z16coalesced_accessPfmS_(
	.param .u64 .ptr .align 1 _Z16coalesced_accessPfmS__param_0,
	.param .u64 _Z16coalesced_accessPfmS__param_1,
	.param .u64 .ptr .align 1 _Z16coalesced_accessPfmS__param_2
)
{
	.reg .pred 	%p<7>;
	.reg .b32 	%r<44>;
	.reg .b32 	%f<12>;
	.reg .b64 	%rd<41>;

	ld.param.u64 	%rd17, [_Z16coalesced_accessPfmS__param_0];
	ld.param.u64 	%rd18, [_Z16coalesced_accessPfmS__param_1];
	ld.param.u64 	%rd19, [_Z16coalesced_accessPfmS__param_2];
	mov.u32 	%r17, %ctaid.x;
	mov.u32 	%r18, %ntid.x;
	mov.u32 	%r19, %tid.x;
	mad.lo.s32 	%r1, %r17, %r18, %r19;
	mov.u32 	%r20, %nctaid.x;
	add.s32 	%r21, %r20, %r17;
	mad.lo.s32 	%r42, %r18, %r21, %r19;
	mul.lo.s32 	%r22, %r18, %r20;
	shl.b32 	%r3, %r22, 2;
	shl.b32 	%r23, %r20, 1;
	add.s32 	%r24, %r17, %r23;
	mad.lo.s32 	%r41, %r18, %r24, %r19;
	mad.lo.s32 	%r25, %r20, 3, %r17;
	mad.lo.s32 	%r40, %r18, %r25, %r19;
	mov.f32 	%f11, 0f00000000;
	mov.b32 	%r43, 0;
	mov.u32 	%r39, %r1;
$L__BB8_1:
	cvt.s64.s32 	%rd1, %r39;
	or.b64  	%rd20, %rd1, %rd18;
	and.b64  	%rd21, %rd20, -4294967296;
	setp.ne.s64 	%p1, %rd21, 0;
	@%p1 bra 	$L__BB8_3;
	cvt.u32.u64 	%r26, %rd18;
	cvt.u32.u64 	%r27, %rd1;
	rem.u32 	%r28, %r27, %r26;
	cvt.u64.u32 	%rd37, %r28;
	bra.uni 	$L__BB8_4;
$L__BB8_3:
	rem.u64 	%rd37, %rd1, %rd18;
$L__BB8_4:
	shl.b64 	%rd23, %rd37, 2;
	add.s64 	%rd22, %rd17, %rd23;
	// begin inline asm
	ld.global.cg.f32 %f7, [%rd22];
	// end inline asm
	add.f32 	%f2, %f11, %f7;
	cvt.s64.s32 	%rd5, %r42;
	or.b64  	%rd24, %rd5, %rd18;
	and.b64  	%rd25, %rd24, -4294967296;
	setp.ne.s64 	%p2, %rd25, 0;
	@%p2 bra 	$L__BB8_6;
	cvt.u32.u64 	%r29, %rd18;
	cvt.u32.u64 	%r30, %rd5;
	rem.u32 	%r31, %r30, %r29;
	cvt.u64.u32 	%rd38, %r31;
	bra.uni 	$L__BB8_7;
$L__BB8_6:
	rem.u64 	%rd38, %rd5, %rd18;
$L__BB8_7:
	shl.b64 	%rd27, %rd38, 2;
	add.s64 	%rd26, %rd17, %rd27;
	// begin inline asm
	ld.global.cg.f32 %f8, [%rd26];
	// end inline asm
	add.f32 	%f3, %f2, %f8;
	cvt.s64.s32 	%rd9, %r41;
	or.b64  	%rd28, %rd9, %rd18;
	and.b64  	%rd29, %rd28, -4294967296;
	setp.ne.s64 	%p3, %rd29, 0;
	@%p3 bra 	$L__BB8_9;
	cvt.u32.u64 	%r32, %rd18;
	cvt.u32.u64 	%r33, %rd9;
	rem.u32 	%r34, %r33, %r32;
	cvt.u64.u32 	%rd39, %r34;
	bra.uni 	$L__BB8_10;
$L__BB8_9:
	rem.u64 	%rd39, %rd9, %rd18;
$L__BB8_10:
	shl.b64 	%rd31, %rd39, 2;
	add.s64 	%rd30, %rd17, %rd31;
	// begin inline asm
	ld.global.cg.f32 %f9, [%rd30];
	// end inline asm
	add.f32 	%f4, %f3, %f9;
	cvt.s64.s32 	%rd13, %r40;
	or.b64  	%rd32, %rd13, %rd18;
	and.b64  	%rd33, %rd32, -4294967296;
	setp.ne.s64 	%p4, %rd33, 0;
	@%p4 bra 	$L__BB8_12;
	cvt.u32.u64 	%r35, %rd18;
	cvt.u32.u64 	%r36, %rd13;
	rem.u32 	%r37, %r36, %r35;
	cvt.u64.u32 	%rd40, %r37;
	bra.uni 	$L__BB8_13;
$L__BB8_12:
	rem.u64 	%rd40, %rd13, %rd18;
$L__BB8_13:
	cvt.u32.u64 	%r38, %rd1;
	shl.b64 	%rd35, %rd40, 2;
	add.s64 	%rd34, %rd17, %rd35;
	// begin inline asm
	ld.global.cg.f32 %f10, [%rd34];
	// end inline asm
	add.f32 	%f11, %f4, %f10;
	add.s32 	%r43, %r43, 4;
	add.s32 	%r42, %r42, %r3;
	add.s32 	%r41, %r41, %r3;
	add.s32 	%r40, %r40, %r3;
	add.s32 	%r39, %r38, %r3;
	setp.ne.s32 	%p5, %r43, 500;
	@%p5 bra 	$L__BB8_1;
	setp.ne.s32 	%p6, %r1, 0;
	@%p6 bra 	$L__BB8_16;
	cvta.to.global.u64 	%rd36, %rd19;
	st.global.f32 	[%rd36], %f11;
$L__BB8_16:
	ret;

}
	// .globl	_Z14strided_accessPfmmS_
.visible .entry _Z14strided_accessPfmmS_(
	.param .u64 .ptr .align 1 _Z14strided_accessPfmmS__param_0,
	.param .u64 _Z14strided_accessPfmmS__param_1,
	.param .u64 _Z14strided_accessPfmmS__param_2,
	.param .u64 .ptr .align 1 _Z14strided_accessPfmmS__param_3
)
{
	.reg .pred 	%p<7>;
	.reg .b32 	%r<21>;
	.reg .b32 	%f<12>;
	.reg .b64 	%rd<54>;

	ld.param.u64 	%rd24, [_Z14strided_accessPfmmS__param_0];
	ld.param.u64 	%rd25, [_Z14strided_accessPfmmS__param_1];
	ld.param.u64 	%rd28, [_Z14strided_accessPfmmS__param_2];
	ld.param.u64 	%rd26, [_Z14strided_accessPfmmS__param_3];
	mov.u32 	%r5, %ctaid.x;
	mov.u32 	%r6, %ntid.x;
	mov.u32 	%r7, %tid.x;
	mad.lo.s32 	%r1, %r5, %r6, %r7;
	cvt.s64.s32 	%rd29, %r1;
	mul.lo.s64 	%rd5, %rd28, %rd29;
	add.s64 	%rd1, %rd5, %rd28;
	shl.b64 	%rd2, %rd28, 2;
	add.s64 	%rd30, %rd29, 2;
	mul.lo.s64 	%rd3, %rd28, %rd30;
	add.s64 	%rd31, %rd29, 3;
	mul.lo.s64 	%rd4, %rd28, %rd31;
	mov.f32 	%f11, 0f00000000;
	mov.b32 	%r20, 0;
	mov.b64 	%rd49, 0;
	cvt.u32.u64 	%r8, %rd25;
$L__BB9_1:
	add.s64 	%rd7, %rd5, %rd49;
	or.b64  	%rd32, %rd7, %rd25;
	and.b64  	%rd33, %rd32, -4294967296;
	setp.ne.s64 	%p1, %rd33, 0;
	@%p1 bra 	$L__BB9_3;
	cvt.u32.u64 	%r9, %rd7;
	rem.u32 	%r10, %r9, %r8;
	cvt.u64.u32 	%rd50, %r10;
	bra.uni 	$L__BB9_4;
$L__BB9_3:
	rem.u64 	%rd50, %rd7, %rd25;
$L__BB9_4:
	shl.b64 	%rd35, %rd50, 2;
	add.s64 	%rd34, %rd24, %rd35;
	// begin inline asm
	ld.global.cg.f32 %f7, [%rd34];
	// end inline asm
	add.f32 	%f2, %f11, %f7;
	add.s64 	%rd11, %rd1, %rd49;
	or.b64  	%rd36, %rd11, %rd25;
	and.b64  	%rd37, %rd36, -4294967296;
	setp.ne.s64 	%p2, %rd37, 0;
	@%p2 bra 	$L__BB9_6;
	cvt.u32.u64 	%r12, %rd11;
	rem.u32 	%r13, %r12, %r8;
	cvt.u64.u32 	%rd51, %r13;
	bra.uni 	$L__BB9_7;
$L__BB9_6:
	rem.u64 	%rd51, %rd11, %rd25;
$L__BB9_7:
	shl.b64 	%rd39, %rd51, 2;
	add.s64 	%rd38, %rd24, %rd39;
	// begin inline asm
	ld.global.cg.f32 %f8, [%rd38];
	// end inline asm
	add.f32 	%f3, %f2, %f8;
	add.s64 	%rd15, %rd3, %rd49;
	or.b64  	%rd40, %rd15, %rd25;
	and.b64  	%rd41, %rd40, -4294967296;
	setp.ne.s64 	%p3, %rd41, 0;
	@%p3 bra 	$L__BB9_9;
	cvt.u32.u64 	%r15, %rd15;
	rem.u32 	%r16, %r15, %r8;
	cvt.u64.u32 	%rd52, %r16;
	bra.uni 	$L__BB9_10;
$L__BB9_9:
	rem.u64 	%rd52, %rd15, %rd25;
$L__BB9_10:
	shl.b64 	%rd43, %rd52, 2;
	add.s64 	%rd42, %rd24, %rd43;
	// begin inline asm
	ld.global.cg.f32 %f9, [%rd42];
	// end inline asm
	add.f32 	%f4, %f3, %f9;
	add.s64 	%rd19, %rd4, %rd49;
	or.b64  	%rd44, %rd19, %rd25;
	and.b64  	%rd45, %rd44, -4294967296;
	setp.ne.s64 	%p4, %rd45, 0;
	@%p4 bra 	$L__BB9_12;
	cvt.u32.u64 	%r18, %rd19;
	rem.u32 	%r19, %r18, %r8;
	cvt.u64.u32 	%rd53, %r19;
	bra.uni 	$L__BB9_13;
$L__BB9_12:
	rem.u64 	%rd53, %rd19, %rd25;
$L__BB9_13:
	shl.b64 	%rd47, %rd53, 2;
	add.s64 	%rd46, %rd24, %rd47;
	// begin inline asm
	ld.global.cg.f32 %f10, [%rd46];
	// end inline asm
	add.f32 	%f11, %f4, %f10;
	add.s32 	%r20, %r20, 4;
	add.s64 	%rd49, %rd49, %rd2;
	setp.ne.s32 	%p5, %r20, 500;
	@%p5 bra 	$L__BB9_1;
	setp.ne.s32 	%p6, %r1, 0;
	@%p6 bra 	$L__BB9_16;
	cvta.to.global.u64 	%rd48, %rd26;
	st.global.f32 	[%rd48], %f11;
$L__BB9_16:
	ret;

}
	// .globl	_Z13random_accessPfmjS_
.visible .entry _Z13random_accessPfmjS_(
	.param .u64 .ptr .align 1 _Z13random_accessPfmjS__param_0,
	.param .u64 _Z13random_accessPfmjS__param_1,
	.param .u32 _Z13random_accessPfmjS__param_2,
	.param .u64 .ptr .align 1 _Z13random_accessPfmjS__param_3
)
{
	.reg .pred 	%p<7>;
	.reg .b32 	%r<33>;
	.reg .b32 	%f<12>;
	.reg .b64 	%rd<37>;

	ld.param.u64 	%rd17, [_Z13random_accessPfmjS__param_0];
	ld.param.u64 	%rd18, [_Z13random_accessPfmjS__param_1];
	ld.param.u32 	%r11, [_Z13random_accessPfmjS__param_2];
	ld.param.u64 	%rd19, [_Z13random_accessPfmjS__param_3];
	mov.u32 	%r12, %ctaid.x;
	mov.u32 	%r13, %ntid.x;
	mov.u32 	%r14, %tid.x;
	mad.lo.s32 	%r1, %r12, %r13, %r14;
	add.s32 	%r32, %r11, %r1;
	mov.f32 	%f11, 0f00000000;
	mov.b32 	%r31, 0;
	and.b64  	%rd20, %rd18, -4294967296;
	cvt.u32.u64 	%r16, %rd18;
$L__BB10_1:
	mad.lo.s32 	%r5, %r32, 1103515245, 12345;
	shr.u32 	%r15, %r5, 16;
	cvt.u64.u32 	%rd1, %r15;
	setp.ne.s64 	%p1, %rd20, 0;
	@%p1 bra 	$L__BB10_3;
	cvt.u32.u64 	%r17, %rd1;
	rem.u32 	%r18, %r17, %r16;
	cvt.u64.u32 	%rd33, %r18;
	bra.uni 	$L__BB10_4;
$L__BB10_3:
	rem.u64 	%rd33, %rd1, %rd18;
$L__BB10_4:
	shl.b64 	%rd22, %rd33, 2;
	add.s64 	%rd21, %rd17, %rd22;
	// begin inline asm
	ld.global.cg.f32 %f7, [%rd21];
	// end inline asm
	add.f32 	%f2, %f11, %f7;
	mad.lo.s32 	%r6, %r5, 1103515245, 12345;
	shr.u32 	%r19, %r6, 16;
	cvt.u64.u32 	%rd5, %r19;
	setp.ne.s64 	%p2, %rd20, 0;
	@%p2 bra 	$L__BB10_6;
	cvt.u32.u64 	%r21, %rd5;
	rem.u32 	%r22, %r21, %r16;
	cvt.u64.u32 	%rd34, %r22;
	bra.uni 	$L__BB10_7;
$L__BB10_6:
	rem.u64 	%rd34, %rd5, %rd18;
$L__BB10_7:
	shl.b64 	%rd25, %rd34, 2;
	add.s64 	%rd24, %rd17, %rd25;
	// begin inline asm
	ld.global.cg.f32 %f8, [%rd24];
	// end inline asm
	add.f32 	%f3, %f2, %f8;
	mad.lo.s32 	%r7, %r6, 1103515245, 12345;
	shr.u32 	%r23, %r7, 16;
	cvt.u64.u32 	%rd9, %r23;
	setp.ne.s64 	%p3, %rd20, 0;
	@%p3 bra 	$L__BB10_9;
	cvt.u32.u64 	%r25, %rd9;
	rem.u32 	%r26, %r25, %r16;
	cvt.u64.u32 	%rd35, %r26;
	bra.uni 	$L__BB10_10;
$L__BB10_9:
	rem.u64 	%rd35, %rd9, %rd18;
$L__BB10_10:
	shl.b64 	%rd28, %rd35, 2;
	add.s64 	%rd27, %rd17, %rd28;
	// begin inline asm
	ld.global.cg.f32 %f9, [%rd27];
	// end inline asm
	add.f32 	%f4, %f3, %f9;
	mad.lo.s32 	%r32, %r7, 1103515245, 12345;
	shr.u32 	%r27, %r32, 16;
	cvt.u64.u32 	%rd13, %r27;
	setp.ne.s64 	%p4, %rd20, 0;
	@%p4 bra 	$L__BB10_12;
	cvt.u32.u64 	%r29, %rd13;
	rem.u32 	%r30, %r29, %r16;
	cvt.u64.u32 	%rd36, %r30;
	bra.uni 	$L__BB10_13;
$L__BB10_12:
	rem.u64 	%rd36, %rd13, %rd18;
$L__BB10_13:
	shl.b64 	%rd31, %rd36, 2;
	add.s64 	%rd30, %rd17, %rd31;
	// begin inline asm
	ld.global.cg.f32 %f10, [%rd30];
	// end inline asm
	add.f32 	%f11, %f4, %f10;
	add.s32 	%r31, %r31, 4;
	setp.ne.s32 	%p5, %r31, 500;
	@%p5 bra 	$L__BB10_1;
	setp.ne.s32 	%p6, %r1, 0;
	@%p6 bra 	$L__BB10_16;
	cvta.to.global.u64 	%rd32, %rd19;
	st.global.f32 	[%rd32], %f11;
$L__BB10_16:
	ret;

}
	// .globl	_Z21latency_pointer_chasePmmS_S_
.visible .entry _Z21latency_pointer_chasePmmS_S_(
	.param .u64 .ptr .align 1 _Z21latency_pointer_chasePmmS_S__param_0,
	.param .u64 _Z21latency_pointer_chasePmmS_S__param_1,
	.param .u64 .ptr .align 1 _Z21latency_pointer_chasePmmS_S__param_2,
	.param .u64 .ptr .align 1 _Z21latency_pointer_chasePmmS_S__param_3
)
{
	.reg .pred 	%p<12>;
	.reg .b32 	%r<7>;
	.reg .b64 	%rd<139>;

	ld.param.u64 	%rd31, [_Z21latency_pointer_chasePmmS_S__param_0];
	ld.param.u64 	%rd28, [_Z21latency_pointer_chasePmmS_S__param_1];
	ld.param.u64 	%rd29, [_Z21latency_pointer_chasePmmS_S__param_2];
	ld.param.u64 	%rd30, [_Z21latency_pointer_chasePmmS_S__param_3];
	cvta.to.global.u64 	%rd1, %rd31;
	mov.u32 	%r1, %tid.x;
	mov.u32 	%r2, %ctaid.x;
	or.b32  	%r3, %r1, %r2;
	setp.ne.s32 	%p1, %r3, 0;
	@%p1 bra 	$L__BB11_17;
	// begin inline asm
	mov.u64 	%rd32, %clock64;
	// end inline asm
	setp.eq.s64 	%p2, %rd28, 0;
	mov.b64 	%rd137, 0;
	@%p2 bra 	$L__BB11_13;
	and.b64  	%rd3, %rd28, 15;
	setp.lt.u64 	%p3, %rd28, 16;
	mov.b64 	%rd137, 0;
	@%p3 bra 	$L__BB11_5;
	and.b64  	%rd127, %rd28, -16;
	mov.b64 	%rd137, 0;
$L__BB11_4:
	.pragma "nounroll";
	shl.b64 	%rd37, %rd137, 3;
	add.s64 	%rd38, %rd1, %rd37;
	ld.global.u64 	%rd39, [%rd38];
	shl.b64 	%rd40, %rd39, 3;
	add.s64 	%rd41, %rd1, %rd40;
	ld.global.u64 	%rd42, [%rd41];
	shl.b64 	%rd43, %rd42, 3;
	add.s64 	%rd44, %rd1, %rd43;
	ld.global.u64 	%rd45, [%rd44];
	shl.b64 	%rd46, %rd45, 3;
	add.s64 	%rd47, %rd1, %rd46;
	ld.global.u64 	%rd48, [%rd47];
	shl.b64 	%rd49, %rd48, 3;
	add.s64 	%rd50, %rd1, %rd49;
	ld.global.u64 	%rd51, [%rd50];
	shl.b64 	%rd52, %rd51, 3;
	add.s64 	%rd53, %rd1, %rd52;
	ld.global.u64 	%rd54, [%rd53];
	shl.b64 	%rd55, %rd54, 3;
	add.s64 	%rd56, %rd1, %rd55;
	ld.global.u64 	%rd57, [%rd56];
	shl.b64 	%rd58, %rd57, 3;
	add.s64 	%rd59, %rd1, %rd58;
	ld.global.u64 	%rd60, [%rd59];
	shl.b64 	%rd61, %rd60, 3;
	add.s64 	%rd62, %rd1, %rd61;
	ld.global.u64 	%rd63, [%rd62];
	shl.b64 	%rd64, %rd63, 3;
	add.s64 	%rd65, %rd1, %rd64;
	ld.global.u64 	%rd66, [%rd65];
	shl.b64 	%rd67, %rd66, 3;
	add.s64 	%rd68, %rd1, %rd67;
	ld.global.u64 	%rd69, [%rd68];
	shl.b64 	%rd70, %rd69, 3;
	add.s64 	%rd71, %rd1, %rd70;
	ld.global.u64 	%rd72, [%rd71];
	shl.b64 	%rd73, %rd72, 3;
	add.s64 	%rd74, %rd1, %rd73;
	ld.global.u64 	%rd75, [%rd74];
	shl.b64 	%rd76, %rd75, 3;
	add.s64 	%rd77, %rd1, %rd76;
	ld.global.u64 	%rd78, [%rd77];
	shl.b64 	%rd79, %rd78, 3;
	add.s64 	%rd80, %rd1, %rd79;
	ld.global.u64 	%rd81, [%rd80];
	shl.b64 	%rd82, %rd81, 3;
	add.s64 	%rd83, %rd1, %rd82;
	ld.global.u64 	%rd137, [%rd83];
	add.s64 	%rd127, %rd127, -16;
	setp.ne.s64 	%p4, %rd127, 0;
	@%p4 bra 	$L__BB11_4;
$L__BB11_5:
	setp.eq.s64 	%p5, %rd3, 0;
	@%p5 bra 	$L__BB11_13;
	and.b64  	%rd11, %rd28, 7;
	setp.lt.u64 	%p6, %rd3, 8;
	@%p6 bra 	$L__BB11_8;
	shl.b64 	%rd85, %rd137, 3;
	add.s64 	%rd86, %rd1, %rd85;
	ld.global.u64 	%rd87, [%rd86];
	shl.b64 	%rd88, %rd87, 3;
	add.s64 	%rd89, %rd1, %rd88;
	ld.global.u64 	%rd90, [%rd89];
	shl.b64 	%rd91, %rd90, 3;
	add.s64 	%rd92, %rd1, %rd91;
	ld.global.u64 	%rd93, [%rd92];
	shl.b64 	%rd94, %rd93, 3;
	add.s64 	%rd95, %rd1, %rd94;
	ld.global.u64 	%rd96, [%rd95];
	shl.b64 	%rd97, %rd96, 3;
	add.s64 	%rd98, %rd1, %rd97;
	ld.global.u64 	%rd99, [%rd98];
	shl.b64 	%rd100, %rd99, 3;
	add.s64 	%rd101, %rd1, %rd100;
	ld.global.u64 	%rd102, [%rd101];
	shl.b64 	%rd103, %rd102, 3;
	add.s64 	%rd104, %rd1, %rd103;
	ld.global.u64 	%rd105, [%rd104];
	shl.b64 	%rd106, %rd105, 3;
	add.s64 	%rd107, %rd1, %rd106;
	ld.global.u64 	%rd137, [%rd107];
$L__BB11_8:
	setp.eq.s64 	%p7, %rd11, 0;
	@%p7 bra 	$L__BB11_13;
	and.b64  	%rd135, %rd28, 3;
	setp.lt.u64 	%p8, %rd11, 4;
	@%p8 bra 	$L__BB11_11;
	shl.b64 	%rd109, %rd137, 3;
	add.s64 	%rd110, %rd1, %rd109;
	ld.global.u64 	%rd111, [%rd110];
	shl.b64 	%rd112, %rd111, 3;
	add.s64 	%rd113, %rd1, %rd112;
	ld.global.u64 	%rd114, [%rd113];
	shl.b64 	%rd115, %rd114, 3;
	add.s64 	%rd116, %rd1, %rd115;
	ld.global.u64 	%rd117, [%rd116];
	shl.b64 	%rd118, %rd117, 3;
	add.s64 	%rd119, %rd1, %rd118;
	ld.global.u64 	%rd137, [%rd119];
$L__BB11_11:
	setp.eq.s64 	%p9, %rd135, 0;
	@%p9 bra 	$L__BB11_13;
$L__BB11_12:
	.pragma "nounroll";
	shl.b64 	%rd120, %rd137, 3;
	add.s64 	%rd121, %rd1, %rd120;
	ld.global.u64 	%rd137, [%rd121];
	add.s64 	%rd135, %rd135, -1;
	setp.ne.s64 	%p10, %rd135, 0;
	@%p10 bra 	$L__BB11_12;
$L__BB11_13:
	// begin inline asm
	mov.u64 	%rd122, %clock64;
	// end inline asm
	cvta.to.global.u64 	%rd123, %rd29;
	st.global.u64 	[%rd123], %rd137;
	sub.s64 	%rd24, %rd122, %rd32;
	or.b64  	%rd124, %rd24, %rd28;
	and.b64  	%rd125, %rd124, -4294967296;
	setp.ne.s64 	%p11, %rd125, 0;
	@%p11 bra 	$L__BB11_15;
	cvt.u32.u64 	%r4, %rd28;
	cvt.u32.u64 	%r5, %rd24;
	div.u32 	%r6, %r5, %r4;
	cvt.u64.u32 	%rd138, %r6;
	bra.uni 	$L__BB11_16;
$L__BB11_15:
	div.u64 	%rd138, %rd24, %rd28;
$L__BB11_16:
	cvta.to.global.u64 	%rd126, %rd30;
	st.global.u64 	[%rd126], %rd138;
$L__BB11_17:
	ret;

}
	// .globl	_Z18latency_under_loadPfmmPm
.visible .entry _Z18latency_under_loadPfmmPm(
	.param .u64 .ptr .align 1 _Z18latency_under_loadPfmmPm_param_0,
	.param .u64 _Z18latency_under_loadPfmmPm_param_1,
	.param .u64 _Z18latency_under_loadPfmmPm_param_2,
	.param .u64 .ptr .align 1 _Z18latency_under_loadPfmmPm_param_3
)
{
	.reg .pred 	%p<9>;
	.reg .b32 	%r<43>;
	.reg .b32 	%f<12>;
	.reg .b64 	%rd<55>;

	ld.param.u64 	%rd20, [_Z18latency_under_loadPfmmPm_param_0];
	ld.param.u64 	%rd21, [_Z18latency_under_loadPfmmPm_param_1];
	ld.param.u64 	%rd24, [_Z18latency_under_loadPfmmPm_param_2];
	ld.param.u64 	%rd22, [_Z18latency_under_loadPfmmPm_param_3];
	mov.u32 	%r1, %ctaid.x;
	mov.u32 	%r18, %ntid.x;
	mov.u32 	%r2, %tid.x;
	mad.lo.s32 	%r19, %r1, %r18, %r2;
	and.b32  	%r20, %r1, 1;
	setp.eq.b32 	%p1, %r20, 1;
	selp.b64 	%rd1, %rd24, 0, %p1;
	// begin inline asm
	mov.u64 	%rd23, %clock64;
	// end inline asm
	shl.b32 	%r38, %r19, 5;
	or.b32  	%r41, %r38, 1;
	or.b32  	%r40, %r38, 2;
	or.b32  	%r39, %r38, 3;
	mov.f32 	%f11, 0f00000000;
	mov.b32 	%r42, 0;
$L__BB12_1:
	cvt.s64.s32 	%rd3, %r41;
	cvt.s64.s32 	%rd4, %r40;
	cvt.s64.s32 	%rd5, %r39;
	cvt.s64.s32 	%rd6, %r38;
	or.b64  	%rd25, %rd6, %rd21;
	and.b64  	%rd26, %rd25, -4294967296;
	setp.ne.s64 	%p2, %rd26, 0;
	@%p2 bra 	$L__BB12_3;
	cvt.u32.u64 	%r21, %rd21;
	cvt.u32.u64 	%r22, %rd6;
	rem.u32 	%r23, %r22, %r21;
	cvt.u64.u32 	%rd51, %r23;
	bra.uni 	$L__BB12_4;
$L__BB12_3:
	rem.u64 	%rd51, %rd6, %rd21;
$L__BB12_4:
	add.s64 	%rd28, %rd51, %rd1;
	shl.b64 	%rd29, %rd28, 2;
	add.s64 	%rd27, %rd20, %rd29;
	// begin inline asm
	ld.global.cg.f32 %f7, [%rd27];
	// end inline asm
	add.f32 	%f2, %f11, %f7;
	or.b64  	%rd30, %rd3, %rd21;
	and.b64  	%rd31, %rd30, -4294967296;
	setp.ne.s64 	%p3, %rd31, 0;
	@%p3 bra 	$L__BB12_6;
	cvt.u32.u64 	%r24, %rd21;
	cvt.u32.u64 	%r25, %rd3;
	rem.u32 	%r26, %r25, %r24;
	cvt.u64.u32 	%rd52, %r26;
	bra.uni 	$L__BB12_7;
$L__BB12_6:
	rem.u64 	%rd52, %rd3, %rd21;
$L__BB12_7:
	add.s64 	%rd33, %rd52, %rd1;
	shl.b64 	%rd34, %rd33, 2;
	add.s64 	%rd32, %rd20, %rd34;
	// begin inline asm
	ld.global.cg.f32 %f8, [%rd32];
	// end inline asm
	add.f32 	%f3, %f2, %f8;
	or.b64  	%rd35, %rd4, %rd21;
	and.b64  	%rd36, %rd35, -4294967296;
	setp.ne.s64 	%p4, %rd36, 0;
	@%p4 bra 	$L__BB12_9;
	cvt.u32.u64 	%r27, %rd21;
	cvt.u32.u64 	%r28, %rd4;
	rem.u32 	%r29, %r28, %r27;
	cvt.u64.u32 	%rd53, %r29;
	bra.uni 	$L__BB12_10;
$L__BB12_9:
	rem.u64 	%rd53, %rd4, %rd21;
$L__BB12_10:
	add.s64 	%rd38, %rd53, %rd1;
	shl.b64 	%rd39, %rd38, 2;
	add.s64 	%rd37, %rd20, %rd39;
	// begin inline asm
	ld.global.cg.f32 %f9, [%rd37];
	// end inline asm
	add.f32 	%f4, %f3, %f9;
	or.b64  	%rd40, %rd5, %rd21;
	and.b64  	%rd41, %rd40, -4294967296;
	setp.ne.s64 	%p5, %rd41, 0;
	@%p5 bra 	$L__BB12_12;
	cvt.u32.u64 	%r30, %rd21;
	cvt.u32.u64 	%r31, %rd5;
	rem.u32 	%r32, %r31, %r30;
	cvt.u64.u32 	%rd54, %r32;
	bra.uni 	$L__BB12_13;
$L__BB12_12:
	rem.u64 	%rd54, %rd5, %rd21;
$L__BB12_13:
	cvt.u32.u64 	%r33, %rd6;
	cvt.u32.u64 	%r34, %rd5;
	cvt.u32.u64 	%r35, %rd4;
	cvt.u32.u64 	%r36, %rd3;
	add.s64 	%rd43, %rd54, %rd1;
	shl.b64 	%rd44, %rd43, 2;
	add.s64 	%rd42, %rd20, %rd44;
	// begin inline asm
	ld.global.cg.f32 %f10, [%rd42];
	// end inline asm
	add.f32 	%f11, %f4, %f10;
	add.s32 	%r42, %r42, 4;
	add.s32 	%r41, %r36, 4;
	add.s32 	%r40, %r35, 4;
	add.s32 	%r39, %r34, 4;
	add.s32 	%r38, %r33, 4;
	setp.ne.s32 	%p6, %r42, 500;
	@%p6 bra 	$L__BB12_1;
	// begin inline asm
	mov.u64 	%rd45, %clock64;
	// end inline asm
	setp.ne.s32 	%p7, %r2, 0;
	@%p7 bra 	$L__BB12_16;
	sub.s64 	%rd46, %rd45, %rd23;
	cvta.to.global.u64 	%rd47, %rd22;
	mul.wide.u32 	%rd48, %r1, 8;
	add.s64 	%rd49, %rd47, %rd48;
	st.global.u64 	[%rd49], %rd46;
$L__BB12_16:
	setp.neu.f32 	%p8, %f11, 0fC97423F0;
	@%p8 bra 	$L__BB12_18;
	cvta.to.global.u64 	%rd50, %rd20;
	mov.b32 	%r37, -915135504;
	st.global.u32 	[%rd50], %r37;
$L__BB12_18:
	ret;

}
	// .globl	_Z17effective_l2_testPfmiS_
.visible .entry _Z17effective_l2_testPfmiS_(
	.param .u64 .ptr .align 1 _Z17effective_l2_testPfmiS__param_0,
	.param .u64 _Z17effective_l2_testPfmiS__param_1,
	.param .u32 _Z17effective_l2_testPfmiS__param_2,
	.param .u64 .ptr .align 1 _Z17effective_l2_testPfmiS__param_3
)
{
	.reg .pred 	%p<6>;
	.reg .b32 	%r<12>;
	.reg .b32 	%f<13>;
	.reg .b64 	%rd<12>;

	ld.param.u64 	%rd5, [_Z17effective_l2_testPfmiS__param_0];
	ld.param.u64 	%rd6, [_Z17effective_l2_testPfmiS__param_1];
	ld.param.u32 	%r5, [_Z17effective_l2_testPfmiS__param_2];
	ld.param.u64 	%rd7, [_Z17effective_l2_testPfmiS__param_3];
	mov.u32 	%r6, %ctaid.x;
	mov.u32 	%r1, %ntid.x;
	mov.u32 	%r7, %tid.x;
	mad.lo.s32 	%r2, %r6, %r1, %r7;
	setp.lt.s32 	%p1, %r5, 1;
	mov.f32 	%f11, 0f00000000;
	@%p1 bra 	$L__BB13_6;
	cvt.s64.s32 	%rd1, %r2;
	mov.u32 	%r9, %nctaid.x;
	mul.lo.s32 	%r10, %r9, %r1;
	cvt.s64.s32 	%rd2, %r10;
	mov.f32 	%f11, 0f00000000;
	mov.b32 	%r11, 0;
$L__BB13_2:
	setp.le.u64 	%p2, %rd6, %rd1;
	@%p2 bra 	$L__BB13_5;
	mov.u64 	%rd11, %rd1;
$L__BB13_4:
	shl.b64 	%rd9, %rd11, 2;
	add.s64 	%rd8, %rd5, %rd9;
	// begin inline asm
	ld.global.cg.f32 %f8, [%rd8];
	// end inline asm
	add.f32 	%f11, %f11, %f8;
	add.s64 	%rd11, %rd11, %rd2;
	setp.lt.u64 	%p3, %rd11, %rd6;
	@%p3 bra 	$L__BB13_4;
$L__BB13_5:
	add.s32 	%r11, %r11, 1;
	setp.ne.s32 	%p4, %r11, %r5;
	@%p4 bra 	$L__BB13_2;
$L__BB13_6:
	setp.ne.s32 	%p5, %r2, 0;
	@%p5 bra 	$L__BB13_8;
	cvta.to.global.u64 	%rd10, %rd7;
	st.global.f32 	[%rd10], %f11;
$L__BB13_8:
	ret;

}
	// .globl	_Z20single_buffer_accessPfmS_
.visible .entry _Z20single_buffer_accessPfmS_(
	.param .u64 .ptr .align 1 _Z20single_buffer_accessPfmS__param_0,
	.param .u64 _Z20single_buffer_accessPfmS__param_1,
	.param .u64 .ptr .align 1 _Z20single_buffer_accessPfmS__param_2
)
{
	.reg .pred 	%p<7>;
	.reg .b32 	%r<41>;
	.reg .b32 	%f<12>;
	.reg .b64 	%rd<41>;

	ld.param.u64 	%rd17, [_Z20single_buffer_accessPfmS__param_0];
	ld.param.u64 	%rd18, [_Z20single_buffer_accessPfmS__param_1];
	ld.param.u64 	%rd19, [_Z20single_buffer_accessPfmS__param_2];
	mov.u32 	%r17, %ctaid.x;
	mov.u32 	%r18, %ntid.x;
	mov.u32 	%r19, %tid.x;
	mad.lo.s32 	%r1, %r17, %r18, %r19;
	shl.b32 	%r36, %r1, 5;
	or.b32  	%r39, %r36, 1;
	or.b32  	%r38, %r36, 2;
	or.b32  	%r37, %r36, 3;
	mov.f32 	%f11, 0f00000000;
	mov.b32 	%r40, 0;
$L__BB14_1:
	cvt.s64.s32 	%rd1, %r39;
	cvt.s64.s32 	%rd2, %r38;
	cvt.s64.s32 	%rd3, %r37;
	cvt.s64.s32 	%rd4, %r36;
	or.b64  	%rd20, %rd4, %rd18;
	and.b64  	%rd21, %rd20, -4294967296;
	setp.ne.s64 	%p1, %rd21, 0;
	@%p1 bra 	$L__BB14_3;
	cvt.u32.u64 	%r20, %rd18;
	cvt.u32.u64 	%r21, %rd4;
	rem.u32 	%r22, %r21, %r20;
	cvt.u64.u32 	%rd37, %r22;
	bra.uni 	$L__BB14_4;
$L__BB14_3:
	rem.u64 	%rd37, %rd4, %rd18;
$L__BB14_4:
	shl.b64 	%rd23, %rd37, 2;
	add.s64 	%rd22, %rd17, %rd23;
	// begin inline asm
	ld.global.cg.f32 %f7, [%rd22];
	// end inline asm
	add.f32 	%f2, %f11, %f7;
	or.b64  	%rd24, %rd1, %rd18;
	and.b64  	%rd25, %rd24, -4294967296;
	setp.ne.s64 	%p2, %rd25, 0;
	@%p2 bra 	$L__BB14_6;
	cvt.u32.u64 	%r23, %rd18;
	cvt.u32.u64 	%r24, %rd1;
	rem.u32 	%r25, %r24, %r23;
	cvt.u64.u32 	%rd38, %r25;
	bra.uni 	$L__BB14_7;
$L__BB14_6:
	rem.u64 	%rd38, %rd1, %rd18;
$L__BB14_7:
	shl.b64 	%rd27, %rd38, 2;
	add.s64 	%rd26, %rd17, %rd27;
	// begin inline asm
	ld.global.cg.f32 %f8, [%rd26];
	// end inline asm
	add.f32 	%f3, %f2, %f8;
	or.b64  	%rd28, %rd2, %rd18;
	and.b64  	%rd29, %rd28, -4294967296;
	setp.ne.s64 	%p3, %rd29, 0;
	@%p3 bra 	$L__BB14_9;
	cvt.u32.u64 	%r26, %rd18;
	cvt.u32.u64 	%r27, %rd2;
	rem.u32 	%r28, %r27, %r26;
	cvt.u64.u32 	%rd39, %r28;
	bra.uni 	$L__BB14_10;
$L__BB14_9:
	rem.u64 	%rd39, %rd2, %rd18;
$L__BB14_10:
	shl.b64 	%rd31, %rd39, 2;
	add.s64 	%rd30, %rd17, %rd31;
	// begin inline asm
	ld.global.cg.f32 %f9, [%rd30];
	// end inline asm
	add.f32 	%f4, %f3, %f9;
	or.b64  	%rd32, %rd3, %rd18;
	and.b64  	%rd33, %rd32, -4294967296;
	setp.ne.s64 	%p4, %rd33, 0;
	@%p4 bra 	$L__BB14_12;
	cvt.u32.u64 	%r29, %rd18;
	cvt.u32.u64 	%r30, %rd3;
	rem.u32 	%r31, %r30, %r29;
	cvt.u64.u32 	%rd40, %r31;
	bra.uni 	$L__BB14_13;
$L__BB14_12:
	rem.u64 	%rd40, %rd3, %rd18;
$L__BB14_13:
	cvt.u32.u64 	%r32, %rd4;
	cvt.u32.u64 	%r33, %rd3;
	cvt.u32.u64 	%r34, %rd2;
	cvt.u32.u64 	%r35, %rd1;
	shl.b64 	%rd35, %rd40, 2;
	add.s64 	%rd34, %rd17, %rd35;
	// begin inline asm
	ld.global.cg.f32 %f10, [%rd34];
	// end inline asm
	add.f32 	%f11, %f4, %f10;
	add.s32 	%r40, %r40, 4;
	add.s32 	%r39, %r35, 4;
	add.s32 	%r38, %r34, 4;
	add.s32 	%r37, %r33, 4;
	add.s32 	%r36, %r32, 4;
	setp.ne.s32 	%p5, %r40, 500;
	@%p5 bra 	$L__BB14_1;
	setp.ne.s32 	%p6, %r1, 0;
	@%p6 bra 	$L__BB14_16;
	cvta.to.global.u64 	%rd36, %rd19;
	st.global.f32 	[%rd36], %f11;
$L__BB14_16:
	ret;

}
	// .globl	_Z18dual_buffer_accessPfS_mS_
.visible .entry _Z18dual_buffer_accessPfS_mS_(
	.param .u64 .ptr .align 1 _Z18dual_buffer_accessPfS_mS__param_0,
	.param .u64 .ptr .align 1 _Z18dual_buffer_accessPfS_mS__param_1,
	.param .u64 _Z18dual_buffer_accessPfS_mS__param_2,
	.param .u64 .ptr .align 1 _Z18dual_buffer_accessPfS_mS__param_3
)
{
	.reg .pred 	%p<7>;
	.reg .b32 	%r<41>;
	.reg .b32 	%f<20>;
	.reg .b64 	%rd<46>;

	ld.param.u64 	%rd17, [_Z18dual_buffer_accessPfS_mS__param_0];
	ld.param.u64 	%rd18, [_Z18dual_buffer_accessPfS_mS__param_1];
	ld.param.u64 	%rd19, [_Z18dual_buffer_accessPfS_mS__param_2];
	ld.param.u64 	%rd20, [_Z18dual_buffer_accessPfS_mS__param_3];
	mov.u32 	%r17, %ctaid.x;
	mov.u32 	%r18, %ntid.x;
	mov.u32 	%r19, %tid.x;
	mad.lo.s32 	%r1, %r17, %r18, %r19;
	shl.b32 	%r36, %r1, 5;
	or.b32  	%r39, %r36, 1;
	or.b32  	%r38, %r36, 2;
	or.b32  	%r37, %r36, 3;
	mov.f32 	%f19, 0f00000000;
	mov.b32 	%r40, 0;
$L__BB15_1:
	cvt.s64.s32 	%rd1, %r39;
	cvt.s64.s32 	%rd2, %r38;
	cvt.s64.s32 	%rd3, %r37;
	cvt.s64.s32 	%rd4, %r36;
	or.b64  	%rd21, %rd4, %rd19;
	and.b64  	%rd22, %rd21, -4294967296;
	setp.ne.s64 	%p1, %rd22, 0;
	@%p1 bra 	$L__BB15_3;
	cvt.u32.u64 	%r20, %rd19;
	cvt.u32.u64 	%r21, %rd4;
	rem.u32 	%r22, %r21, %r20;
	cvt.u64.u32 	%rd42, %r22;
	bra.uni 	$L__BB15_4;
$L__BB15_3:
	rem.u64 	%rd42, %rd4, %rd19;
$L__BB15_4:
	shl.b64 	%rd25, %rd42, 2;
	add.s64 	%rd23, %rd17, %rd25;
	// begin inline asm
	ld.global.cg.f32 %f7, [%rd23];
	// end inline asm
	add.s64 	%rd24, %rd18, %rd25;
	// begin inline asm
	ld.global.cg.f32 %f8, [%rd24];
	// end inline asm
	add.f32 	%f9, %f7, %f8;
	add.f32 	%f2, %f19, %f9;
	or.b64  	%rd26, %rd1, %rd19;
	and.b64  	%rd27, %rd26, -4294967296;
	setp.ne.s64 	%p2, %rd27, 0;
	@%p2 bra 	$L__BB15_6;
	cvt.u32.u64 	%r23, %rd19;
	cvt.u32.u64 	%r24, %rd1;
	rem.u32 	%r25, %r24, %r23;
	cvt.u64.u32 	%rd43, %r25;
	bra.uni 	$L__BB15_7;
$L__BB15_6:
	rem.u64 	%rd43, %rd1, %rd19;
$L__BB15_7:
	shl.b64 	%rd30, %rd43, 2;
	add.s64 	%rd28, %rd17, %rd30;
	// begin inline asm
	ld.global.cg.f32 %f10, [%rd28];
	// end inline asm
	add.s64 	%rd29, %rd18, %rd30;
	// begin inline asm
	ld.global.cg.f32 %f11, [%rd29];
	// end inline asm
	add.f32 	%f12, %f10, %f11;
	add.f32 	%f3, %f2, %f12;
	or.b64  	%rd31, %rd2, %rd19;
	and.b64  	%rd32, %rd31, -4294967296;
	setp.ne.s64 	%p3, %rd32, 0;
	@%p3 bra 	$L__BB15_9;
	cvt.u32.u64 	%r26, %rd19;
	cvt.u32.u64 	%r27, %rd2;
	rem.u32 	%r28, %r27, %r26;
	cvt.u64.u32 	%rd44, %r28;
	bra.uni 	$L__BB15_10;
$L__BB15_9:
	rem.u64 	%rd44, %rd2, %rd19;
$L__BB15_10:
	shl.b64 	%rd35, %rd44, 2;
	add.s64 	%rd33, %rd17, %rd35;
	// begin inline asm
	ld.global.cg.f32 %f13, [%rd33];
	// end inline asm
	add.s64 	%rd34, %rd18, %rd35;
	// begin inline asm
	ld.global.cg.f32 %f14, [%rd34];
	// end inline asm
	add.f32 	%f15, %f13, %f14;
	add.f32 	%f4, %f3, %f15;
	or.b64  	%rd36, %rd3, %rd19;
	and.b64  	%rd37, %rd36, -4294967296;
	setp.ne.s64 	%p4, %rd37, 0;
	@%p4 bra 	$L__BB15_12;
	cvt.u32.u64 	%r29, %rd19;
	cvt.u32.u64 	%r30, %rd3;
	rem.u32 	%r31, %r30, %r29;
	cvt.u64.u32 	%rd45, %r31;
	bra.uni 	$L__BB15_13;
$L__BB15_12:
	rem.u64 	%rd45, %rd3, %rd19;
$L__BB15_13:
	cvt.u32.u64 	%r32, %rd4;
	cvt.u32.u64 	%r33, %rd3;
	cvt.u32.u64 	%r34, %rd2;
	cvt.u32.u64 	%r35, %rd1;
	shl.b64 	%rd40, %rd45, 2;
	add.s64 	%rd38, %rd17, %rd40;
	// begin inline asm
	ld.global.cg.f32 %f16, [%rd38];
	// end inline asm
	add.s64 	%rd39, %rd18, %rd40;
	// begin inline asm
	ld.global.cg.f32 %f17, [%rd39];
	// end inline asm
	add.f32 	%f18, %f16, %f17;
	add.f32 	%f19, %f4, %f18;
	add.s32 	%r40, %r40, 4;
	add.s32 	%r39, %r35, 4;
	add.s32 	%r38, %r34, 4;
	add.s32 	%r37, %r33, 4;
	add.s32 	%r36, %r32, 4;
	setp.ne.s32 	%p5, %r40, 500;
	@%p5 bra 	$L__BB15_1;
	setp.ne.s32 	%p6, %r1, 0;
	@%p6 bra 	$L__BB15_16;
	cvta.to.global.u64 	%rd41, %rd20;
	st.global.f32 	[%rd41], %f19;
$L__BB15_16:
	ret;

}
	// .globl	_Z20triple_buffer_accessPfS_S_mS_
.visible .entry _Z20triple_buffer_accessPfS_S_mS_(
	.param .u64 .ptr .align 1 _Z20triple_buffer_accessPfS_S_mS__param_0,
	.param .u64 .ptr .align 1 _Z20triple_buffer_accessPfS_S_mS__param_1,
	.param .u64 .ptr .align 1 _Z20triple_buffer_accessPfS_S_mS__param_2,
	.param .u64 _Z20triple_buffer_accessPfS_S_mS__param_3,
	.param .u64 .ptr .align 1 _Z20triple_buffer_accessPfS_S_mS__param_4
)
{
	.reg .pred 	%p<7>;
	.reg .b32 	%r<41>;
	.reg .b32 	%f<28>;
	.reg .b64 	%rd<51>;

	ld.param.u64 	%rd17, [_Z20triple_buffer_accessPfS_S_mS__param_0];
	ld.param.u64 	%rd18, [_Z20triple_buffer_accessPfS_S_mS__param_1];
	ld.param.u64 	%rd19, [_Z20triple_buffer_accessPfS_S_mS__param_2];
	ld.param.u64 	%rd20, [_Z20triple_buffer_accessPfS_S_mS__param_3];
	ld.param.u64 	%rd21, [_Z20triple_buffer_accessPfS_S_mS__param_4];
	mov.u32 	%r17, %ctaid.x;
	mov.u32 	%r18, %ntid.x;
	mov.u32 	%r19, %tid.x;
	mad.lo.s32 	%r1, %r17, %r18, %r19;
	shl.b32 	%r36, %r1, 5;
	or.b32  	%r39, %r36, 1;
	or.b32  	%r38, %r36, 2;
	or.b32  	%r37, %r36, 3;
	mov.f32 	%f27, 0f00000000;
	mov.b32 	%r40, 0;
$L__BB16_1:
	cvt.s64.s32 	%rd1, %r39;
	cvt.s64.s32 	%rd2, %r38;
	cvt.s64.s32 	%rd3, %r37;
	cvt.s64.s32 	%rd4, %r36;
	or.b64  	%rd22, %rd4, %rd20;
	and.b64  	%rd23, %rd22, -4294967296;
	setp.ne.s64 	%p1, %rd23, 0;
	@%p1 bra 	$L__BB16_3;
	cvt.u32.u64 	%r20, %rd20;
	cvt.u32.u64 	%r21, %rd4;
	rem.u32 	%r22, %r21, %r20;
	cvt.u64.u32 	%rd47, %r22;
	bra.uni 	$L__BB16_4;
$L__BB16_3:
	rem.u64 	%rd47, %rd4, %rd20;
$L__BB16_4:
	shl.b64 	%rd27, %rd47, 2;
	add.s64 	%rd24, %rd17, %rd27;
	// begin inline asm
	ld.global.cg.f32 %f7, [%rd24];
	// end inline asm
	add.s64 	%rd25, %rd18, %rd27;
	// begin inline asm
	ld.global.cg.f32 %f8, [%rd25];
	// end inline asm
	add.f32 	%f10, %f7, %f8;
	add.s64 	%rd26, %rd19, %rd27;
	// begin inline asm
	ld.global.cg.f32 %f9, [%rd26];
	// end inline asm
	add.f32 	%f11, %f10, %f9;
	add.f32 	%f2, %f27, %f11;
	or.b64  	%rd28, %rd1, %rd20;
	and.b64  	%rd29, %rd28, -4294967296;
	setp.ne.s64 	%p2, %rd29, 0;
	@%p2 bra 	$L__BB16_6;
	cvt.u32.u64 	%r23, %rd20;
	cvt.u32.u64 	%r24, %rd1;
	rem.u32 	%r25, %r24, %r23;
	cvt.u64.u32 	%rd48, %r25;
	bra.uni 	$L__BB16_7;
$L__BB16_6:
	rem.u64 	%rd48, %rd1, %rd20;
$L__BB16_7:
	shl.b64 	%rd33, %rd48, 2;
	add.s64 	%rd30, %rd17, %rd33;
	// begin inline asm
	ld.global.cg.f32 %f12, [%rd30];
	// end inline asm
	add.s64 	%rd31, %rd18, %rd33;
	// begin inline asm
	ld.global.cg.f32 %f13, [%rd31];
	// end inline asm
	add.f32 	%f15, %f12, %f13;
	add.s64 	%rd32, %rd19, %rd33;
	// begin inline asm
	ld.global.cg.f32 %f14, [%rd32];
	// end inline asm
	add.f32 	%f16, %f15, %f14;
	add.f32 	%f3, %f2, %f16;
	or.b64  	%rd34, %rd2, %rd20;
	and.b64  	%rd35, %rd34, -4294967296;
	setp.ne.s64 	%p3, %rd35, 0;
	@%p3 bra 	$L__BB16_9;
	cvt.u32.u64 	%r26, %rd20;
	cvt.u32.u64 	%r27, %rd2;
	rem.u32 	%r28, %r27, %r26;
	cvt.u64.u32 	%rd49, %r28;
	bra.uni 	$L__BB16_10;
$L__BB16_9:
	rem.u64 	%rd49, %rd2, %rd20;
$L__BB16_10:
	shl.b64 	%rd39, %rd49, 2;
	add.s64 	%rd36, %rd17, %rd39;
	// begin inline asm
	ld.global.cg.f32 %f17, [%rd36];
	// end inline asm
	add.s64 	%rd37, %rd18, %rd39;
	// begin inline asm
	ld.global.cg.f32 %f18, [%rd37];
	// end inline asm
	add.f32 	%f20, %f17, %f18;
	add.s64 	%rd38, %rd19, %rd39;
	// begin inline asm
	ld.global.cg.f32 %f19, [%rd38];
	// end inline asm
	add.f32 	%f21, %f20, %f19;
	add.f32 	%f4, %f3, %f21;
	or.b64  	%rd40, %rd3, %rd20;
	and.b64  	%rd41, %rd40, -4294967296;
	setp.ne.s64 	%p4, %rd41, 0;
	@%p4 bra 	$L__BB16_12;
	cvt.u32.u64 	%r29, %rd20;
	cvt.u32.u64 	%r30, %rd3;
	rem.u32 	%r31, %r30, %r29;
	cvt.u64.u32 	%rd50, %r31;
	bra.uni 	$L__BB16_13;
$L__BB16_12:
	rem.u64 	%rd50, %rd3, %rd20;
$L__BB16_13:
	cvt.u32.u64 	%r32, %rd4;
	cvt.u32.u64 	%r33, %rd3;
	cvt.u32.u64 	%r34, %rd2;
	cvt.u32.u64 	%r35, %rd1;
	shl.b64 	%rd45, %rd50, 2;
	add.s64 	%rd42, %rd17, %rd45;
	// begin inline asm
	ld.global.cg.f32 %f22, [%rd42];
	// end inline asm
	add.s64 	%rd43, %rd18, %rd45;
	// begin inline asm
	ld.global.cg.f32 %f23, [%rd43];
	// end inline asm
	add.f32 	%f25, %f22, %f23;
	add.s64 	%rd44, %rd19, %rd45;
	// begin inline asm
	ld.global.cg.f32 %f24, [%rd44];
	// end inline asm
	add.f32 	%f26, %f25, %f24;
	add.f32 	%f27, %f4, %f26;
	add.s32 	%r40, %r40, 4;
	add.s32 	%r39, %r35, 4;
	add.s32 	%r38, %r34, 4;
	add.s32 	%r37, %r33, 4;
	add.s32 	%r36, %r32, 4;
	setp.ne.s32 	%p5, %r40, 500;
	@%p5 bra 	$L__BB16_1;
	setp.ne.s32 	%p6, %r1, 0;
	@%p6 bra 	$L__BB16_16;
	cvta.to.global.u64 	%rd46, %rd21;
	st.global.f32 	[%rd46], %f27;
$L__BB16_16:
	ret;

}
	// .globl	_Z18quad_buffer_accessPfS_S_S_mS_
.visible .entry _Z18quad_buffer_accessPfS_S_S_mS_(
	.param .u64 .ptr .align 1 _Z18quad_buffer_accessPfS_S_S_mS__param_0,
	.param .u64 .ptr .align 1 _Z18quad_buffer_accessPfS_S_S_mS__param_1,
	.param .u64 .ptr .align 1 _Z18quad_buffer_accessPfS_S_S_mS__param_2,
	.param .u64 .ptr .align 1 _Z18quad_buffer_accessPfS_S_S_mS__param_3,
	.param .u64 _Z18quad_buffer_accessPfS_S_S_mS__param_4,
	.param .u64 .ptr .align 1 _Z18quad_buffer_accessPfS_S_S_mS__param_5
)
{
	.reg .pred 	%p<7>;
	.reg .b32 	%r<41>;
	.reg .b32 	%f<36>;
	.reg .b64 	%rd<56>;

	ld.param.u64 	%rd17, [_Z18quad_buffer_accessPfS_S_S_mS__param_0];
	ld.param.u64 	%rd18, [_Z18quad_buffer_accessPfS_S_S_mS__param_1];
	ld.param.u64 	%rd19, [_Z18quad_buffer_accessPfS_S_S_mS__param_2];
	ld.param.u64 	%rd20, [_Z18quad_buffer_accessPfS_S_S_mS__param_3];
	ld.param.u64 	%rd21, [_Z18quad_buffer_accessPfS_S_S_mS__param_4];
	ld.param.u64 	%rd22, [_Z18quad_buffer_accessPfS_S_S_mS__param_5];
	mov.u32 	%r17, %ctaid.x;
	mov.u32 	%r18, %ntid.x;
	mov.u32 	%r19, %tid.x;
	mad.lo.s32 	%r1, %r17, %r18, %r19;
	shl.b32 	%r36, %r1, 5;
	or.b32  	%r39, %r36, 1;
	or.b32  	%r38, %r36, 2;
	or.b32  	%r37, %r36, 3;
	mov.f32 	%f35, 0f00000000;
	mov.b32 	%r40, 0;
$L__BB17_1:
	cvt.s64.s32 	%rd1, %r39;
	cvt.s64.s32 	%rd2, %r38;
	cvt.s64.s32 	%rd3, %r37;
	cvt.s64.s32 	%rd4, %r36;
	or.b64  	%rd23, %rd4, %rd21;
	and.b64  	%rd24, %rd23, -4294967296;
	setp.ne.s64 	%p1, %rd24, 0;
	@%p1 bra 	$L__BB17_3;
	cvt.u32.u64 	%r20, %rd21;
	cvt.u32.u64 	%r21, %rd4;
	rem.u32 	%r22, %r21, %r20;
	cvt.u64.u32 	%rd52, %r22;
	bra.uni 	$L__BB17_4;
$L__BB17_3:
	rem.u64 	%rd52, %rd4, %rd21;
$L__BB17_4:
	shl.b64 	%rd29, %rd52, 2;
	add.s64 	%rd25, %rd17, %rd29;
	// begin inline asm
	ld.global.cg.f32 %f7, [%rd25];
	// end inline asm
	add.s64 	%rd26, %rd18, %rd29;
	// begin inline asm
	ld.global.cg.f32 %f8, [%rd26];
	// end inline asm
	add.f32 	%f11, %f7, %f8;
	add.s64 	%rd27, %rd19, %rd29;
	// begin inline asm
	ld.global.cg.f32 %f9, [%rd27];
	// end inline asm
	add.f32 	%f12, %f11, %f9;
	add.s64 	%rd28, %rd20, %rd29;
	// begin inline asm
	ld.global.cg.f32 %f10, [%rd28];
	// end inline asm
	add.f32 	%f13, %f12, %f10;
	add.f32 	%f2, %f35, %f13;
	or.b64  	%rd30, %rd1, %rd21;
	and.b64  	%rd31, %rd30, -4294967296;
	setp.ne.s64 	%p2, %rd31, 0;
	@%p2 bra 	$L__BB17_6;
	cvt.u32.u64 	%r23, %rd21;
	cvt.u32.u64 	%r24, %rd1;
	rem.u32 	%r25, %r24, %r23;
	cvt.u64.u32 	%rd53, %r25;
	bra.uni 	$L__BB17_7;
$L__BB17_6:
	rem.u64 	%rd53, %rd1, %rd21;
$L__BB17_7:
	shl.b64 	%rd36, %rd53, 2;
	add.s64 	%rd32, %rd17, %rd36;
	// begin inline asm
	ld.global.cg.f32 %f14, [%rd32];
	// end inline asm
	add.s64 	%rd33, %rd18, %rd36;
	// begin inline asm
	ld.global.cg.f32 %f15, [%rd33];
	// end inline asm
	add.f32 	%f18, %f14, %f15;
	add.s64 	%rd34, %rd19, %rd36;
	// begin inline asm
	ld.global.cg.f32 %f16, [%rd34];
	// end inline asm
	add.f32 	%f19, %f18, %f16;
	add.s64 	%rd35, %rd20, %rd36;
	// begin inline asm
	ld.global.cg.f32 %f17, [%rd35];
	// end inline asm
	add.f32 	%f20, %f19, %f17;
	add.f32 	%f3, %f2, %f20;
	or.b64  	%rd37, %rd2, %rd21;
	and.b64  	%rd38, %rd37, -4294967296;
	setp.ne.s64 	%p3, %rd38, 0;
	@%p3 bra 	$L__BB17_9;
	cvt.u32.u64 	%r26, %rd21;
	cvt.u32.u64 	%r27, %rd2;
	rem.u32 	%r28, %r27, %r26;
	cvt.u64.u32 	%rd54, %r28;
	bra.uni 	$L__BB17_10;
$L__BB17_9:
	rem.u64 	%rd54, %rd2, %rd21;
$L__BB17_10:
	shl.b64 	%rd43, %rd54, 2;
	add.s64 	%rd39, %rd17, %rd43;
	// begin inline asm
	ld.global.cg.f32 %f21, [%rd39];
	// end inline asm
	add.s64 	%rd40, %rd18, %rd43;
	// begin inline asm
	ld.global.cg.f32 %f22, [%rd40];
	// end inline asm
	add.f32 	%f25, %f21, %f22;
	add.s64 	%rd41, %rd19, %rd43;
	// begin inline asm
	ld.global.cg.f32 %f23, [%rd41];
	// end inline asm
	add.f32 	%f26, %f25, %f23;
	add.s64 	%rd42, %rd20, %rd43;
	// begin inline asm
	ld.global.cg.f32 %f24, [%rd42];
	// end inline asm
	add.f32 	%f27, %f26, %f24;
	add.f32 	%f4, %f3, %f27;
	or.b64  	%rd44, %rd3, %rd21;
	and.b64  	%rd45, %rd44, -4294967296;
	setp.ne.s64 	%p4, %rd45, 0;
	@%p4 bra 	$L__BB17_12;
	cvt.u32.u64 	%r29, %rd21;
	cvt.u32.u64 	%r30, %rd3;
	rem.u32 	%r31, %r30, %r29;
	cvt.u64.u32 	%rd55, %r31;
	bra.uni 	$L__BB17_13;
$L__BB17_12:
	rem.u64 	%rd55, %rd3, %rd21;
$L__BB17_13:
	cvt.u32.u64 	%r32, %rd4;
	cvt.u32.u64 	%r33, %rd3;
	cvt.u32.u64 	%r34, %rd2;
	cvt.u32.u64 	%r35, %rd1;
	shl.b64 	%rd50, %rd55, 2;
	add.s64 	%rd46, %rd17, %rd50;
	// begin inline asm
	ld.global.cg.f32 %f28, [%rd46];
	// end inline asm
	add.s64 	%rd47, %rd18, %rd50;
	// begin inline asm
	ld.global.cg.f32 %f29, [%rd47];
	// end inline asm
	add.f32 	%f32, %f28, %f29;
	add.s64 	%rd48, %rd19, %rd50;
	// begin inline asm
	ld.global.cg.f32 %f30, [%rd48];
	// end inline asm
	add.f32 	%f33, %f32, %f30;
	add.s64 	%rd49, %rd20, %rd50;
	// begin inline asm
	ld.global.cg.f32 %f31, [%rd49];
	// end inline asm
	add.f32 	%f34, %f33, %f31;
	add.f32 	%f35, %f4, %f34;
	add.s32 	%r40, %r40, 4;
	add.s32 	%r39, %r35, 4;
	add.s32 	%r38, %r34, 4;
	add.s32 	%r37, %r33, 4;
	add.s32 	%r36, %r32, 4;
	setp.ne.s32 	%p5, %r40, 500;
	@%p5 bra 	$L__BB17_1;
	setp.ne.s32 	%p6, %r1, 0;
	@%p6 bra 	$L__BB17_16;
	cvta.to.global.u64 	%rd51, %rd22;
	st.global.f32 	[%rd51], %f35;
$L__BB17_16:
	ret;

}
	// .globl	_Z15bandwidth_localPfmS_
.visible .entry _Z15bandwidth_localPfmS_(
	.param .u64 .ptr .align 1 _Z15bandwidth_localPfmS__param_0,
	.param .u64 _Z15bandwidth_localPfmS__param_1,
	.param .u64 .ptr .align 1 _Z15bandwidth_localPfmS__param_2
)
{
	.reg .pred 	%p<4>;
	.reg .b32 	%r<8>;
	.reg .b32 	%f<9>;
	.reg .b64 	%rd<13>;

	ld.param.u64 	%rd6, [_Z15bandwidth_localPfmS__param_0];
	ld.param.u64 	%rd7, [_Z15bandwidth_localPfmS__param_1];
	ld.param.u64 	%rd8, [_Z15bandwidth_localPfmS__param_2];
	mov.u32 	%r2, %ctaid.x;
	mov.u32 	%r1, %ntid.x;
	mov.u32 	%r3, %tid.x;
	mad.lo.s32 	%r4, %r2, %r1, %r3;
	cvt.s64.s32 	%rd1, %r4;
	setp.le.u64 	%p1, %rd7, %rd1;
	mov.f32 	%f8, 0f00000000;
	@%p1 bra 	$L__BB18_3;
	mov.u32 	%r5, %nctaid.x;
	mul.lo.s32 	%r6, %r5, %r1;
	cvt.s64.s32 	%rd2, %r6;
	cvta.to.global.u64 	%rd3, %rd6;
	mov.f32 	%f8, 0f00000000;
	mov.u64 	%rd12, %rd1;
$L__BB18_2:
	shl.b64 	%rd9, %rd12, 2;
	add.s64 	%rd10, %rd3, %rd9;
	ld.global.f32 	%f6, [%rd10];
	add.f32 	%f8, %f8, %f6;
	add.s64 	%rd12, %rd12, %rd2;
	setp.lt.u64 	%p2, %rd12, %rd7;
	@%p2 bra 	$L__BB18_2;
$L__BB18_3:
	cvt.u32.u64 	%r7, %rd1;
	setp.ne.s32 	%p3, %r7, 0;
	@%p3 bra 	$L__BB18_5;
	cvta.to.global.u64 	%rd11, %rd8;
	st.global.f32 	[%rd11], %f8;
$L__BB18_5:
	ret;

}
	// .globl	_Z22bandwidth_cross_regionPfmmS_
.visible .entry _Z22bandwidth_cross_regionPfmmS_(
	.param .u64 .ptr .align 1 _Z22bandwidth_cross_regionPfmmS__param_0,
	.param .u64 _Z22bandwidth_cross_regionPfmmS__param_1,
	.param .u64 _Z22bandwidth_cross_regionPfmmS__param_2,
	.param .u64 .ptr .align 1 _Z22bandwidth_cross_regionPfmmS__param_3
)
{
	.reg .pred 	%p<7>;
	.reg .b32 	%r<44>;
	.reg .b32 	%f<20>;
	.reg .b64 	%rd<48>;

	ld.param.u64 	%rd22, [_Z22bandwidth_cross_regionPfmmS__param_0];
	ld.param.u64 	%rd19, [_Z22bandwidth_cross_regionPfmmS__param_1];
	ld.param.u64 	%rd20, [_Z22bandwidth_cross_regionPfmmS__param_2];
	ld.param.u64 	%rd21, [_Z22bandwidth_cross_regionPfmmS__param_3];
	cvta.to.global.u64 	%rd1, %rd22;
	mov.u32 	%r17, %ctaid.x;
	mov.u32 	%r18, %ntid.x;
	mov.u32 	%r19, %tid.x;
	mad.lo.s32 	%r1, %r17, %r18, %r19;
	mov.u32 	%r20, %nctaid.x;
	add.s32 	%r21, %r20, %r17;
	mad.lo.s32 	%r42, %r18, %r21, %r19;
	mul.lo.s32 	%r22, %r18, %r20;
	shl.b32 	%r3, %r22, 2;
	shl.b32 	%r23, %r20, 1;
	add.s32 	%r24, %r17, %r23;
	mad.lo.s32 	%r41, %r18, %r24, %r19;
	mad.lo.s32 	%r25, %r20, 3, %r17;
	mad.lo.s32 	%r40, %r18, %r25, %r19;
	mov.f32 	%f19, 0f00000000;
	mov.b32 	%r43, 0;
	shl.b64 	%rd6, %rd20, 2;
	mov.u32 	%r39, %r1;
$L__BB19_1:
	cvt.s64.s32 	%rd2, %r39;
	or.b64  	%rd23, %rd2, %rd19;
	and.b64  	%rd24, %rd23, -4294967296;
	setp.ne.s64 	%p1, %rd24, 0;
	@%p1 bra 	$L__BB19_3;
	cvt.u32.u64 	%r26, %rd19;
	cvt.u32.u64 	%r27, %rd2;
	rem.u32 	%r28, %r27, %r26;
	cvt.u64.u32 	%rd44, %r28;
	bra.uni 	$L__BB19_4;
$L__BB19_3:
	rem.u64 	%rd44, %rd2, %rd19;
$L__BB19_4:
	shl.b64 	%rd25, %rd44, 2;
	add.s64 	%rd26, %rd1, %rd25;
	ld.global.f32 	%f7, [%rd26];
	add.f32 	%f8, %f19, %f7;
	add.s64 	%rd27, %rd26, %rd6;
	ld.global.f32 	%f9, [%rd27];
	add.f32 	%f2, %f8, %f9;
	cvt.s64.s32 	%rd7, %r42;
	or.b64  	%rd28, %rd7, %rd19;
	and.b64  	%rd29, %rd28, -4294967296;
	setp.ne.s64 	%p2, %rd29, 0;
	@%p2 bra 	$L__BB19_6;
	cvt.u32.u64 	%r29, %rd19;
	cvt.u32.u64 	%r30, %rd7;
	rem.u32 	%r31, %r30, %r29;
	cvt.u64.u32 	%rd45, %r31;
	bra.uni 	$L__BB19_7;
$L__BB19_6:
	rem.u64 	%rd45, %rd7, %rd19;
$L__BB19_7:
	shl.b64 	%rd30, %rd45, 2;
	add.s64 	%rd31, %rd1, %rd30;
	ld.global.f32 	%f10, [%rd31];
	add.f32 	%f11, %f2, %f10;
	add.s64 	%rd32, %rd31, %rd6;
	ld.global.f32 	%f12, [%rd32];
	add.f32 	%f3, %f11, %f12;
	cvt.s64.s32 	%rd11, %r41;
	or.b64  	%rd33, %rd11, %rd19;
	and.b64  	%rd34, %rd33, -4294967296;
	setp.ne.s64 	%p3, %rd34, 0;
	@%p3 bra 	$L__BB19_9;
	cvt.u32.u64 	%r32, %rd19;
	cvt.u32.u64 	%r33, %rd11;
	rem.u32 	%r34, %r33, %r32;
	cvt.u64.u32 	%rd46, %r34;
	bra.uni 	$L__BB19_10;
$L__BB19_9:
	rem.u64 	%rd46, %rd11, %rd19;
$L__BB19_10:
	shl.b64 	%rd35, %rd46, 2;
	add.s64 	%rd36, %rd1, %rd35;
	ld.global.f32 	%f13, [%rd36];
	add.f32 	%f14, %f3, %f13;
	add.s64 	%rd37, %rd36, %rd6;
	ld.global.f32 	%f15, [%rd37];
	add.f32 	%f4, %f14, %f15;
	cvt.s64.s32 	%rd15, %r40;
	or.b64  	%rd38, %rd15, %rd19;
	and.b64  	%rd39, %rd38, -4294967296;
	setp.ne.s64 	%p4, %rd39, 0;
	@%p4 bra 	$L__BB19_12;
	cvt.u32.u64 	%r35, %rd19;
	cvt.u32.u64 	%r36, %rd15;
	rem.u32 	%r37, %r36, %r35;
	cvt.u64.u32 	%rd47, %r37;
	bra.uni 	$L__BB19_13;
$L__BB19_12:
	rem.u64 	%rd47, %rd15, %rd19;
$L__BB19_13:
	cvt.u32.u64 	%r38, %rd2;
	shl.b64 	%rd40, %rd47, 2;
	add.s64 	%rd41, %rd1, %rd40;
	ld.global.f32 	%f16, [%rd41];
	add.f32 	%f17, %f4, %f16;
	add.s64 	%rd42, %rd41, %rd6;
	ld.global.f32 	%f18, [%rd42];
	add.f32 	%f19, %f17, %f18;
	add.s32 	%r43, %r43, 8;
	add.s32 	%r42, %r42, %r3;
	add.s32 	%r41, %r41, %r3;
	add.s32 	%r40, %r40, %r3;
	add.s32 	%r39, %r38, %r3;
	setp.ne.s32 	%p5, %r43, 1000;
	@%p5 bra 	$L__BB19_1;
	setp.ne.s32 	%p6, %r1, 0;
	@%p6 bra 	$L__BB19_16;
	cvta.to.global.u64 	%rd43, %rd21;
	st.global.f32 	[%rd43], %f19;
$L__BB19_16:
	ret;

}
	// .globl	_Z21bandwidth_stress_testPfmS_
.visible .entry _Z21bandwidth_stress_testPfmS_(
	.param .u64 .ptr .align 1 _Z21bandwidth_stress_testPfmS__param_0,
	.param .u64 _Z21bandwidth_stress_testPfmS__param_1,
	.param .u64 .ptr .align 1 _Z21bandwidth_stress_testPfmS__param_2
)
{
	.reg .pred 	%p<7>;
	.reg .b32 	%r<21>;
	.reg .b32 	%f<12>;
	.reg .b64 	%rd<46>;

	ld.param.u64 	%rd19, [_Z21bandwidth_stress_testPfmS__param_0];
	ld.param.u64 	%rd20, [_Z21bandwidth_stress_testPfmS__param_1];
	ld.param.u64 	%rd21, [_Z21bandwidth_stress_testPfmS__param_2];
	mov.u32 	%r5, %ctaid.x;
	mov.u32 	%r6, %ntid.x;
	mov.u32 	%r7, %tid.x;
	mad.lo.s32 	%r1, %r5, %r6, %r7;
	shr.u64 	%rd22, %rd20, 2;
	cvt.s64.s32 	%rd23, %r1;
	mul.lo.s64 	%rd41, %rd22, %rd23;
	mov.f32 	%f11, 0f00000000;
	mov.b32 	%r20, 0;
	cvt.u32.u64 	%r8, %rd20;
$L__BB20_1:
	or.b64  	%rd24, %rd41, %rd20;
	and.b64  	%rd25, %rd24, -4294967296;
	setp.ne.s64 	%p1, %rd25, 0;
	@%p1 bra 	$L__BB20_3;
	cvt.u32.u64 	%r9, %rd41;
	rem.u32 	%r10, %r9, %r8;
	cvt.u64.u32 	%rd42, %r10;
	bra.uni 	$L__BB20_4;
$L__BB20_3:
	rem.u64 	%rd42, %rd41, %rd20;
$L__BB20_4:
	shl.b64 	%rd27, %rd42, 2;
	add.s64 	%rd26, %rd19, %rd27;
	// begin inline asm
	ld.global.cg.f32 %f7, [%rd26];
	// end inline asm
	add.f32 	%f2, %f11, %f7;
	add.s64 	%rd6, %rd41, 1;
	or.b64  	%rd28, %rd6, %rd20;
	and.b64  	%rd29, %rd28, -4294967296;
	setp.ne.s64 	%p2, %rd29, 0;
	@%p2 bra 	$L__BB20_6;
	cvt.u32.u64 	%r12, %rd6;
	rem.u32 	%r13, %r12, %r8;
	cvt.u64.u32 	%rd43, %r13;
	bra.uni 	$L__BB20_7;
$L__BB20_6:
	rem.u64 	%rd43, %rd6, %rd20;
$L__BB20_7:
	shl.b64 	%rd31, %rd43, 2;
	add.s64 	%rd30, %rd19, %rd31;
	// begin inline asm
	ld.global.cg.f32 %f8, [%rd30];
	// end inline asm
	add.f32 	%f3, %f2, %f8;
	add.s64 	%rd10, %rd41, 2;
	or.b64  	%rd32, %rd10, %rd20;
	and.b64  	%rd33, %rd32, -4294967296;
	setp.ne.s64 	%p3, %rd33, 0;
	@%p3 bra 	$L__BB20_9;
	cvt.u32.u64 	%r15, %rd10;
	rem.u32 	%r16, %r15, %r8;
	cvt.u64.u32 	%rd44, %r16;
	bra.uni 	$L__BB20_10;
$L__BB20_9:
	rem.u64 	%rd44, %rd10, %rd20;
$L__BB20_10:
	shl.b64 	%rd35, %rd44, 2;
	add.s64 	%rd34, %rd19, %rd35;
	// begin inline asm
	ld.global.cg.f32 %f9, [%rd34];
	// end inline asm
	add.f32 	%f4, %f3, %f9;
	add.s64 	%rd14, %rd41, 3;
	or.b64  	%rd36, %rd14, %rd20;
	and.b64  	%rd37, %rd36, -4294967296;
	setp.ne.s64 	%p4, %rd37, 0;
	@%p4 bra 	$L__BB20_12;
	cvt.u32.u64 	%r18, %rd14;
	rem.u32 	%r19, %r18, %r8;
	cvt.u64.u32 	%rd45, %r19;
	bra.uni 	$L__BB20_13;
$L__BB20_12:
	rem.u64 	%rd45, %rd14, %rd20;
$L__BB20_13:
	shl.b64 	%rd39, %rd45, 2;
	add.s64 	%rd38, %rd19, %rd39;
	// begin inline asm
	ld.global.cg.f32 %f10, [%rd38];
	// end inline asm
	add.f32 	%f11, %f4, %f10;
	add.s32 	%r20, %r20, 4;
	add.s64 	%rd41, %rd41, 4;
	setp.ne.s32 	%p5, %r20, 500;
	@%p5 bra 	$L__BB20_1;
	setp.ne.s32 	%p6, %r1, 0;
	@%p6 bra 	$L__BB20_16;
	cvta.to.global.u64 	%rd40, %rd21;
	st.global.f32 	[%rd40], %f11;
$L__BB20_16:
	ret;

}
	// .globl	_Z20compare_local_accessPfS_mi
.visible .entry _Z20compare_local_accessPfS_mi(
	.param .u64 .ptr .align 1 _Z20compare_local_accessPfS_mi_param_0,
	.param .u64 .ptr .align 1 _Z20compare_local_accessPfS_mi_param_1,
	.param .u64 _Z20compare_local_accessPfS_mi_param_2,
	.param .u32 _Z20compare_local_accessPfS_mi_param_3
)
{
	.reg .pred 	%p<11>;
	.reg .b32 	%r<15>;
	.reg .b32 	%f<30>;
	.reg .b64 	%rd<42>;

	ld.param.u64 	%rd20, [_Z20compare_local_accessPfS_mi_param_0];
	ld.param.u64 	%rd21, [_Z20compare_local_accessPfS_mi_param_1];
	ld.param.u64 	%rd22, [_Z20compare_local_accessPfS_mi_param_2];
	ld.param.u32 	%r4, [_Z20compare_local_accessPfS_mi_param_3];
	mov.u32 	%r5, %ctaid.x;
	mov.u32 	%r6, %ntid.x;
	mov.u32 	%r7, %tid.x;
	mad.lo.s32 	%r1, %r5, %r6, %r7;
	mov.u32 	%r8, %nctaid.x;
	mul.lo.s32 	%r9, %r8, %r6;
	cvt.s64.s32 	%rd1, %r9;
	or.b64  	%rd23, %rd22, %rd1;
	and.b64  	%rd24, %rd23, -4294967296;
	setp.ne.s64 	%p1, %rd24, 0;
	@%p1 bra 	$L__BB21_2;
	cvt.u32.u64 	%r10, %rd1;
	cvt.u32.u64 	%r11, %rd22;
	div.u32 	%r12, %r11, %r10;
	cvt.u64.u32 	%rd38, %r12;
	bra.uni 	$L__BB21_3;
$L__BB21_2:
	div.u64 	%rd38, %rd22, %rd1;
$L__BB21_3:
	cvt.s64.s32 	%rd25, %r1;
	mul.lo.s64 	%rd5, %rd38, %rd25;
	add.s64 	%rd26, %rd5, %rd38;
	min.u64 	%rd6, %rd26, %rd22;
	setp.lt.s32 	%p2, %r4, 1;
	mov.f32 	%f28, 0f00000000;
	@%p2 bra 	$L__BB21_14;
	sub.s64 	%rd27, %rd6, %rd5;
	and.b64  	%rd7, %rd27, 3;
	shl.b64 	%rd28, %rd5, 2;
	add.s64 	%rd8, %rd20, %rd28;
	add.s64 	%rd9, %rd5, 1;
	add.s64 	%rd10, %rd5, 2;
	add.s64 	%rd11, %rd8, 8;
	sub.s64 	%rd12, %rd5, %rd6;
	mov.f32 	%f28, 0f00000000;
	mov.b32 	%r14, 0;
$L__BB21_5:
	setp.ge.u64 	%p3, %rd5, %rd6;
	@%p3 bra 	$L__BB21_13;
	setp.eq.s64 	%p4, %rd7, 0;
	mov.u64 	%rd39, %rd5;
	@%p4 bra 	$L__BB21_10;
	setp.eq.s64 	%p5, %rd7, 1;
	// begin inline asm
	ld.global.cg.f32 %f14, [%rd8];
	// end inline asm
	add.f32 	%f28, %f28, %f14;
	mov.u64 	%rd39, %rd9;
	@%p5 bra 	$L__BB21_10;
	setp.eq.s64 	%p6, %rd7, 2;
	add.s64 	%rd30, %rd8, 4;
	// begin inline asm
	ld.global.cg.f32 %f15, [%rd30];
	// end inline asm
	add.f32 	%f28, %f28, %f15;
	mov.u64 	%rd39, %rd10;
	@%p6 bra 	$L__BB21_10;
	add.s64 	%rd39, %rd5, 3;
	// begin inline asm
	ld.global.cg.f32 %f16, [%rd11];
	// end inline asm
	add.f32 	%f28, %f28, %f16;
$L__BB21_10:
	setp.gt.u64 	%p7, %rd12, -4;
	@%p7 bra 	$L__BB21_13;
	shl.b64 	%rd32, %rd39, 2;
	add.s64 	%rd40, %rd20, %rd32;
$L__BB21_12:
	// begin inline asm
	ld.global.cg.f32 %f17, [%rd40];
	// end inline asm
	add.f32 	%f21, %f28, %f17;
	add.s64 	%rd34, %rd40, 4;
	// begin inline asm
	ld.global.cg.f32 %f18, [%rd34];
	// end inline asm
	add.f32 	%f22, %f21, %f18;
	add.s64 	%rd35, %rd40, 8;
	// begin inline asm
	ld.global.cg.f32 %f19, [%rd35];
	// end inline asm
	add.f32 	%f23, %f22, %f19;
	add.s64 	%rd36, %rd40, 12;
	// begin inline asm
	ld.global.cg.f32 %f20, [%rd36];
	// end inline asm
	add.f32 	%f28, %f23, %f20;
	add.s64 	%rd39, %rd39, 4;
	add.s64 	%rd40, %rd40, 16;
	setp.lt.u64 	%p8, %rd39, %rd6;
	@%p8 bra 	$L__BB21_12;
$L__BB21_13:
	add.s32 	%r14, %r14, 1;
	setp.ne.s32 	%p9, %r14, %r4;
	@%p9 bra 	$L__BB21_5;
$L__BB21_14:
	setp.ne.s32 	%p10, %r1, 0;
	@%p10 bra 	$L__BB21_16;
	cvta.to.global.u64 	%rd37, %rd21;
	st.global.f32 	[%rd37], %f28;
$L__BB21_16:
	ret;

}
	// .globl	_Z23compare_cross_partitionPfS_mim
.visible .entry _Z23compare_cross_partitionPfS_mim(
	.param .u64 .ptr .align 1 _Z23compare_cross_partitionPfS_mim_param_0,
	.param .u64 .ptr .align 1 _Z23compare_cross_partitionPfS_mim_param_1,
	.param .u64 _Z23compare_cross_partitionPfS_mim_param_2,
	.param .u32 _Z23compare_cross_partitionPfS_mim_param_3,
	.param .u64 _Z23compare_cross_partitionPfS_mim_param_4
)
{
	.reg .pred 	%p<18>;
	.reg .b32 	%r<36>;
	.reg .b32 	%f<29>;
	.reg .b64 	%rd<93>;

	ld.param.u64 	%rd42, [_Z23compare_cross_partitionPfS_mim_param_0];
	ld.param.u64 	%rd44, [_Z23compare_cross_partitionPfS_mim_param_2];
	ld.param.u32 	%r4, [_Z23compare_cross_partitionPfS_mim_param_3];
	ld.param.u64 	%rd45, [_Z23compare_cross_partitionPfS_mim_param_4];
	mov.u32 	%r5, %ctaid.x;
	mov.u32 	%r6, %ntid.x;
	mov.u32 	%r7, %tid.x;
	mad.lo.s32 	%r1, %r5, %r6, %r7;
	mov.u32 	%r8, %nctaid.x;
	mul.lo.s32 	%r9, %r8, %r6;
	cvt.s64.s32 	%rd1, %r9;
	or.b64  	%rd46, %rd44, %rd1;
	and.b64  	%rd47, %rd46, -4294967296;
	setp.ne.s64 	%p1, %rd47, 0;
	@%p1 bra 	$L__BB22_2;
	cvt.u32.u64 	%r10, %rd1;
	cvt.u32.u64 	%r11, %rd44;
	div.u32 	%r12, %r11, %r10;
	cvt.u64.u32 	%rd82, %r12;
	bra.uni 	$L__BB22_3;
$L__BB22_2:
	div.u64 	%rd82, %rd44, %rd1;
$L__BB22_3:
	setp.lt.s32 	%p2, %r4, 1;
	mov.f32 	%f27, 0f00000000;
	@%p2 bra 	$L__BB22_34;
	max.u64 	%rd48, %rd82, 1;
	and.b64  	%rd5, %rd48, 3;
	and.b64  	%rd6, %rd48, -4;
	shl.b64 	%rd7, %rd45, 1;
	mul.lo.s64 	%rd8, %rd45, 3;
	mov.f32 	%f27, 0f00000000;
	mov.b32 	%r35, 0;
	cvt.u32.u64 	%r26, %rd44;
$L__BB22_5:
	setp.lt.u64 	%p3, %rd44, %rd1;
	@%p3 bra 	$L__BB22_33;
	cvt.s64.s32 	%rd83, %r1;
	setp.lt.u64 	%p4, %rd82, 4;
	mov.b64 	%rd89, 0;
	mov.u64 	%rd84, %rd6;
	@%p4 bra 	$L__BB22_20;
$L__BB22_7:
	or.b64  	%rd50, %rd83, %rd44;
	and.b64  	%rd51, %rd50, -4294967296;
	setp.ne.s64 	%p5, %rd51, 0;
	@%p5 bra 	$L__BB22_9;
	cvt.u32.u64 	%r15, %rd83;
	rem.u32 	%r16, %r15, %r26;
	cvt.u64.u32 	%rd85, %r16;
	bra.uni 	$L__BB22_10;
$L__BB22_9:
	rem.u64 	%rd85, %rd83, %rd44;
$L__BB22_10:
	shl.b64 	%rd53, %rd85, 2;
	add.s64 	%rd52, %rd42, %rd53;
	// begin inline asm
	ld.global.cg.f32 %f17, [%rd52];
	// end inline asm
	add.f32 	%f3, %f27, %f17;
	add.s64 	%rd15, %rd45, %rd83;
	or.b64  	%rd54, %rd15, %rd44;
	and.b64  	%rd55, %rd54, -4294967296;
	setp.ne.s64 	%p6, %rd55, 0;
	@%p6 bra 	$L__BB22_12;
	cvt.u32.u64 	%r18, %rd15;
	rem.u32 	%r19, %r18, %r26;
	cvt.u64.u32 	%rd86, %r19;
	bra.uni 	$L__BB22_13;
$L__BB22_12:
	rem.u64 	%rd86, %rd15, %rd44;
$L__BB22_13:
	shl.b64 	%rd57, %rd86, 2;
	add.s64 	%rd56, %rd42, %rd57;
	// begin inline asm
	ld.global.cg.f32 %f18, [%rd56];
	// end inline asm
	add.f32 	%f4, %f3, %f18;
	add.s64 	%rd19, %rd7, %rd83;
	or.b64  	%rd58, %rd19, %rd44;
	and.b64  	%rd59, %rd58, -4294967296;
	setp.ne.s64 	%p7, %rd59, 0;
	@%p7 bra 	$L__BB22_15;
	cvt.u32.u64 	%r21, %rd19;
	rem.u32 	%r22, %r21, %r26;
	cvt.u64.u32 	%rd87, %r22;
	bra.uni 	$L__BB22_16;
$L__BB22_15:
	rem.u64 	%rd87, %rd19, %rd44;
$L__BB22_16:
	shl.b64 	%rd61, %rd87, 2;
	add.s64 	%rd60, %rd42, %rd61;
	// begin inline asm
	ld.global.cg.f32 %f19, [%rd60];
	// end inline asm
	add.f32 	%f5, %f4, %f19;
	add.s64 	%rd23, %rd8, %rd83;
	or.b64  	%rd62, %rd23, %rd44;
	and.b64  	%rd63, %rd62, -4294967296;
	setp.ne.s64 	%p8, %rd63, 0;
	@%p8 bra 	$L__BB22_18;
	cvt.u32.u64 	%r24, %rd23;
	rem.u32 	%r25, %r24, %r26;
	cvt.u64.u32 	%rd88, %r25;
	bra.uni 	$L__BB22_19;
$L__BB22_18:
	rem.u64 	%rd88, %rd23, %rd44;
$L__BB22_19:
	shl.b64 	%rd65, %rd88, 2;
	add.s64 	%rd64, %rd42, %rd65;
	// begin inline asm
	ld.global.cg.f32 %f20, [%rd64];
	// end inline asm
	add.f32 	%f27, %f5, %f20;
	add.s64 	%rd84, %rd84, -4;
	shl.b64 	%rd66, %rd45, 2;
	add.s64 	%rd83, %rd83, %rd66;
	setp.ne.s64 	%p9, %rd84, 0;
	mov.u64 	%rd89, %rd6;
	@%p9 bra 	$L__BB22_7;
$L__BB22_20:
	setp.eq.s64 	%p10, %rd5, 0;
	@%p10 bra 	$L__BB22_33;
	cvt.s64.s32 	%rd67, %r1;
	mad.lo.s64 	%rd30, %rd89, %rd45, %rd67;
	or.b64  	%rd68, %rd30, %rd44;
	and.b64  	%rd69, %rd68, -4294967296;
	setp.ne.s64 	%p11, %rd69, 0;
	@%p11 bra 	$L__BB22_23;
	cvt.u32.u64 	%r27, %rd30;
	rem.u32 	%r28, %r27, %r26;
	cvt.u64.u32 	%rd90, %r28;
	bra.uni 	$L__BB22_24;
$L__BB22_23:
	rem.u64 	%rd90, %rd30, %rd44;
$L__BB22_24:
	setp.eq.s64 	%p12, %rd5, 1;
	shl.b64 	%rd71, %rd90, 2;
	add.s64 	%rd70, %rd42, %rd71;
	// begin inline asm
	ld.global.cg.f32 %f21, [%rd70];
	// end inline asm
	add.f32 	%f27, %f27, %f21;
	@%p12 bra 	$L__BB22_33;
	add.s64 	%rd34, %rd30, %rd45;
	or.b64  	%rd72, %rd34, %rd44;
	and.b64  	%rd73, %rd72, -4294967296;
	setp.ne.s64 	%p13, %rd73, 0;
	@%p13 bra 	$L__BB22_27;
	cvt.u32.u64 	%r30, %rd34;
	rem.u32 	%r31, %r30, %r26;
	cvt.u64.u32 	%rd91, %r31;
	bra.uni 	$L__BB22_28;
$L__BB22_27:
	rem.u64 	%rd91, %rd34, %rd44;
$L__BB22_28:
	setp.eq.s64 	%p14, %rd5, 2;
	shl.b64 	%rd75, %rd91, 2;
	add.s64 	%rd74, %rd42, %rd75;
	// begin inline asm
	ld.global.cg.f32 %f22, [%rd74];
	// end inline asm
	add.f32 	%f27, %f27, %f22;
	@%p14 bra 	$L__BB22_33;
	add.s64 	%rd38, %rd34, %rd45;
	or.b64  	%rd76, %rd38, %rd44;
	and.b64  	%rd77, %rd76, -4294967296;
	setp.ne.s64 	%p15, %rd77, 0;
	@%p15 bra 	$L__BB22_31;
	cvt.u32.u64 	%r33, %rd38;
	rem.u32 	%r34, %r33, %r26;
	cvt.u64.u32 	%rd92, %r34;
	bra.uni 	$L__BB22_32;
$L__BB22_31:
	rem.u64 	%rd92, %rd38, %rd44;
$L__BB22_32:
	shl.b64 	%rd79, %rd92, 2;
	add.s64 	%rd78, %rd42, %rd79;
	// begin inline asm
	ld.global.cg.f32 %f23, [%rd78];
	// end inline asm
	add.f32 	%f27, %f27, %f23;
$L__BB22_33:
	add.s32 	%r35, %r35, 1;
	setp.ne.s32 	%p16, %r35, %r4;
	@%p16 bra 	$L__BB22_5;
$L__BB22_34:
	setp.ne.s32 	%p17, %r1, 0;
	@%p17 bra 	$L__BB22_36;
	ld.param.u64 	%rd81, [_Z23compare_cross_partitionPfS_mim_param_1];
	cvta.to.global.u64 	%rd80, %rd81;
	st.global.f32 	[%rd80], %f27;
$L__BB22_36:
	ret;

}
	// .globl	_Z24compare_single_buffer_3xPfS_mi
.visible .entry _Z24compare_single_buffer_3xPfS_mi(
	.param .u64 .ptr .align 1 _Z24compare_single_buffer_3xPfS_mi_param_0,
	.param .u64 .ptr .align 1 _Z24compare_single_buffer_3xPfS_mi_param_1,
	.param .u64 _Z24compare_single_buffer_3xPfS_mi_param_2,
	.param .u32 _Z24compare_single_buffer_3xPfS_mi_param_3
)
{
	.reg .pred 	%p<36>;
	.reg .b32 	%r<178>;
	.reg .b32 	%f<199>;
	.reg .b64 	%rd<495>;

	ld.param.u32 	%r6, [_Z24compare_single_buffer_3xPfS_mi_param_3];
	mov.u32 	%r7, %ctaid.x;
	mov.u32 	%r8, %ntid.x;
	mov.u32 	%r9, %tid.x;
	mad.lo.s32 	%r1, %r7, %r8, %r9;
	setp.lt.s32 	%p1, %r6, 1;
	mov.f32 	%f198, 0f00000000;
	@%p1 bra 	$L__BB23_99;
	ld.param.u64 	%rd367, [_Z24compare_single_buffer_3xPfS_mi_param_2];
	shl.b32 	%r10, %r1, 5;
	cvt.s64.s32 	%rd1, %r10;
	or.b64  	%rd125, %rd1, %rd367;
	and.b64  	%rd126, %rd125, -4294967296;
	setp.ne.s64 	%p2, %rd126, 0;
	@%p2 bra 	$L__BB23_3;
	ld.param.u64 	%rd369, [_Z24compare_single_buffer_3xPfS_mi_param_2];
	cvt.u32.u64 	%r11, %rd369;
	cvt.u32.u64 	%r12, %rd1;
	rem.u32 	%r13, %r12, %r11;
	cvt.u64.u32 	%rd463, %r13;
	bra.uni 	$L__BB23_4;
$L__BB23_3:
	ld.param.u64 	%rd368, [_Z24compare_single_buffer_3xPfS_mi_param_2];
	rem.u64 	%rd463, %rd1, %rd368;
$L__BB23_4:
	ld.param.u32 	%r176, [_Z24compare_single_buffer_3xPfS_mi_param_3];
	ld.param.u64 	%rd334, [_Z24compare_single_buffer_3xPfS_mi_param_0];
	mov.u32 	%r14, %ctaid.x;
	mov.u32 	%r15, %ntid.x;
	mov.u32 	%r16, %tid.x;
	mad.lo.s32 	%r17, %r14, %r15, %r16;
	shl.b32 	%r18, %r17, 5;
	shl.b64 	%rd127, %rd463, 2;
	add.s64 	%rd5, %rd334, %rd127;
	or.b32  	%r19, %r18, 1;
	cvt.s64.s32 	%rd6, %r19;
	or.b32  	%r20, %r18, 2;
	cvt.s64.s32 	%rd7, %r20;
	or.b32  	%r21, %r18, 3;
	cvt.s64.s32 	%rd8, %r21;
	or.b32  	%r22, %r18, 4;
	cvt.s64.s32 	%rd9, %r22;
	or.b32  	%r23, %r18, 9;
	cvt.s64.s32 	%rd10, %r23;
	or.b32  	%r24, %r18, 10;
	cvt.s64.s32 	%rd11, %r24;
	or.b32  	%r25, %r18, 11;
	cvt.s64.s32 	%rd12, %r25;
	or.b32  	%r26, %r18, 12;
	cvt.s64.s32 	%rd13, %r26;
	or.b32  	%r27, %r18, 13;
	cvt.s64.s32 	%rd14, %r27;
	or.b32  	%r28, %r18, 14;
	cvt.s64.s32 	%rd15, %r28;
	or.b32  	%r29, %r18, 15;
	cvt.s64.s32 	%rd16, %r29;
	or.b32  	%r30, %r18, 16;
	cvt.s64.s32 	%rd17, %r30;
	or.b32  	%r31, %r18, 17;
	cvt.s64.s32 	%rd18, %r31;
	or.b32  	%r32, %r18, 18;
	cvt.s64.s32 	%rd19, %r32;
	or.b32  	%r33, %r18, 19;
	cvt.s64.s32 	%rd20, %r33;
	or.b32  	%r34, %r18, 25;
	cvt.s64.s32 	%rd21, %r34;
	or.b32  	%r35, %r18, 26;
	cvt.s64.s32 	%rd22, %r35;
	or.b32  	%r36, %r18, 27;
	cvt.s64.s32 	%rd23, %r36;
	or.b32  	%r37, %r18, 28;
	cvt.s64.s32 	%rd24, %r37;
	or.b32  	%r38, %r18, 29;
	cvt.s64.s32 	%rd25, %r38;
	or.b32  	%r39, %r18, 30;
	cvt.s64.s32 	%rd26, %r39;
	or.b32  	%r40, %r18, 31;
	cvt.s64.s32 	%rd27, %r40;
	neg.s32 	%r177, %r176;
	mov.f32 	%f198, 0f00000000;
	cvt.u32.u64 	%r42, %rd6;
	cvt.u32.u64 	%r45, %rd7;
	cvt.u32.u64 	%r48, %rd8;
	cvt.u32.u64 	%r51, %rd9;
$L__BB23_5:
	ld.param.u64 	%rd370, [_Z24compare_single_buffer_3xPfS_mi_param_2];
	// begin inline asm
	ld.global.cg.f32 %f37, [%rd5];
	// end inline asm
	add.f32 	%f40, %f198, %f37;
	// begin inline asm
	ld.global.cg.f32 %f38, [%rd5];
	// end inline asm
	add.f32 	%f41, %f40, %f38;
	// begin inline asm
	ld.global.cg.f32 %f39, [%rd5];
	// end inline asm
	add.f32 	%f2, %f41, %f39;
	or.b64  	%rd131, %rd6, %rd370;
	and.b64  	%rd132, %rd131, -4294967296;
	setp.ne.s64 	%p3, %rd132, 0;
	@%p3 bra 	$L__BB23_7;
	ld.param.u64 	%rd372, [_Z24compare_single_buffer_3xPfS_mi_param_2];
	cvt.u32.u64 	%r41, %rd372;
	rem.u32 	%r43, %r42, %r41;
	cvt.u64.u32 	%rd464, %r43;
	bra.uni 	$L__BB23_8;
$L__BB23_7:
	ld.param.u64 	%rd371, [_Z24compare_single_buffer_3xPfS_mi_param_2];
	rem.u64 	%rd464, %rd6, %rd371;
$L__BB23_8:
	ld.param.u64 	%rd373, [_Z24compare_single_buffer_3xPfS_mi_param_2];
	ld.param.u64 	%rd335, [_Z24compare_single_buffer_3xPfS_mi_param_0];
	shl.b64 	%rd136, %rd464, 2;
	add.s64 	%rd135, %rd335, %rd136;
	// begin inline asm
	ld.global.cg.f32 %f42, [%rd135];
	// end inline asm
	add.f32 	%f45, %f2, %f42;
	// begin inline asm
	ld.global.cg.f32 %f43, [%rd135];
	// end inline asm
	add.f32 	%f46, %f45, %f43;
	// begin inline asm
	ld.global.cg.f32 %f44, [%rd135];
	// end inline asm
	add.f32 	%f3, %f46, %f44;
	or.b64  	%rd137, %rd7, %rd373;
	and.b64  	%rd138, %rd137, -4294967296;
	setp.ne.s64 	%p4, %rd138, 0;
	@%p4 bra 	$L__BB23_10;
	ld.param.u64 	%rd375, [_Z24compare_single_buffer_3xPfS_mi_param_2];
	cvt.u32.u64 	%r44, %rd375;
	rem.u32 	%r46, %r45, %r44;
	cvt.u64.u32 	%rd465, %r46;
	bra.uni 	$L__BB23_11;
$L__BB23_10:
	ld.param.u64 	%rd374, [_Z24compare_single_buffer_3xPfS_mi_param_2];
	rem.u64 	%rd465, %rd7, %rd374;
$L__BB23_11:
	ld.param.u64 	%rd376, [_Z24compare_single_buffer_3xPfS_mi_param_2];
	ld.param.u64 	%rd336, [_Z24compare_single_buffer_3xPfS_mi_param_0];
	shl.b64 	%rd142, %rd465, 2;
	add.s64 	%rd141, %rd336, %rd142;
	// begin inline asm
	ld.global.cg.f32 %f47, [%rd141];
	// end inline asm
	add.f32 	%f50, %f3, %f47;
	// begin inline asm
	ld.global.cg.f32 %f48, [%rd141];
	// end inline asm
	add.f32 	%f51, %f50, %f48;
	// begin inline asm
	ld.global.cg.f32 %f49, [%rd141];
	// end inline asm
	add.f32 	%f4, %f51, %f49;
	or.b64  	%rd143, %rd8, %rd376;
	and.b64  	%rd144, %rd143, -4294967296;
	setp.ne.s64 	%p5, %rd144, 0;
	@%p5 bra 	$L__BB23_13;
	ld.param.u64 	%rd378, [_Z24compare_single_buffer_3xPfS_mi_param_2];
	cvt.u32.u64 	%r47, %rd378;
	rem.u32 	%r49, %r48, %r47;
	cvt.u64.u32 	%rd466, %r49;
	bra.uni 	$L__BB23_14;
$L__BB23_13:
	ld.param.u64 	%rd377, [_Z24compare_single_buffer_3xPfS_mi_param_2];
	rem.u64 	%rd466, %rd8, %rd377;
$L__BB23_14:
	ld.param.u64 	%rd379, [_Z24compare_single_buffer_3xPfS_mi_param_2];
	ld.param.u64 	%rd337, [_Z24compare_single_buffer_3xPfS_mi_param_0];
	shl.b64 	%rd148, %rd466, 2;
	add.s64 	%rd147, %rd337, %rd148;
	// begin inline asm
	ld.global.cg.f32 %f52, [%rd147];
	// end inline asm
	add.f32 	%f55, %f4, %f52;
	// begin inline asm
	ld.global.cg.f32 %f53, [%rd147];
	// end inline asm
	add.f32 	%f56, %f55, %f53;
	// begin inline asm
	ld.global.cg.f32 %f54, [%rd147];
	// end inline asm
	add.f32 	%f5, %f56, %f54;
	or.b64  	%rd149, %rd9, %rd379;
	and.b64  	%rd150, %rd149, -4294967296;
	setp.ne.s64 	%p6, %rd150, 0;
	@%p6 bra 	$L__BB23_16;
	ld.param.u64 	%rd381, [_Z24compare_single_buffer_3xPfS_mi_param_2];
	cvt.u32.u64 	%r50, %rd381;
	rem.u32 	%r52, %r51, %r50;
	cvt.u64.u32 	%rd467, %r52;
	bra.uni 	$L__BB23_17;
$L__BB23_16:
	ld.param.u64 	%rd380, [_Z24compare_single_buffer_3xPfS_mi_param_2];
	rem.u64 	%rd467, %rd9, %rd380;
$L__BB23_17:
	ld.param.u64 	%rd382, [_Z24compare_single_buffer_3xPfS_mi_param_2];
	ld.param.u64 	%rd338, [_Z24compare_single_buffer_3xPfS_mi_param_0];
	shl.b64 	%rd154, %rd467, 2;
	add.s64 	%rd153, %rd338, %rd154;
	// begin inline asm
	ld.global.cg.f32 %f57, [%rd153];
	// end inline asm
	add.f32 	%f60, %f5, %f57;
	// begin inline asm
	ld.global.cg.f32 %f58, [%rd153];
	// end inline asm
	add.f32 	%f61, %f60, %f58;
	// begin inline asm
	ld.global.cg.f32 %f59, [%rd153];
	// end inline asm
	add.f32 	%f6, %f61, %f59;
	mov.u32 	%r53, %ctaid.x;
	mov.u32 	%r54, %ntid.x;
	mov.u32 	%r55, %tid.x;
	mad.lo.s32 	%r4, %r53, %r54, %r55;
	shl.b32 	%r56, %r4, 5;
	cvt.s64.s32 	%rd155, %r56;
	or.b64  	%rd156, %rd155, %rd382;
	and.b64  	%rd157, %rd156, -4294967296;
	setp.ne.s64 	%p7, %rd157, 0;
	@%p7 bra 	$L__BB23_19;
	ld.param.u64 	%rd384, [_Z24compare_single_buffer_3xPfS_mi_param_2];
	cvt.u32.u64 	%r59, %rd384;
	or.b32  	%r61, %r56, 5;
	rem.u32 	%r62, %r61, %r59;
	cvt.u64.u32 	%rd468, %r62;
	bra.uni 	$L__BB23_20;
$L__BB23_19:
	ld.param.u64 	%rd383, [_Z24compare_single_buffer_3xPfS_mi_param_2];
	or.b32  	%r58, %r56, 5;
	cvt.s64.s32 	%rd158, %r58;
	rem.u64 	%rd468, %rd158, %rd383;
$L__BB23_20:
	ld.param.u64 	%rd385, [_Z24compare_single_buffer_3xPfS_mi_param_2];
	ld.param.u64 	%rd339, [_Z24compare_single_buffer_3xPfS_mi_param_0];
	shl.b64 	%rd162, %rd468, 2;
	add.s64 	%rd161, %rd339, %rd162;
	// begin inline asm
	ld.global.cg.f32 %f62, [%rd161];
	// end inline asm
	add.f32 	%f65, %f6, %f62;
	// begin inline asm
	ld.global.cg.f32 %f63, [%rd161];
	// end inline asm
	add.f32 	%f66, %f65, %f63;
	// begin inline asm
	ld.global.cg.f32 %f64, [%rd161];
	// end inline asm
	add.f32 	%f7, %f66, %f64;
	cvt.s64.s32 	%rd163, %r56;
	or.b64  	%rd164, %rd163, %rd385;
	and.b64  	%rd165, %rd164, -4294967296;
	setp.ne.s64 	%p8, %rd165, 0;
	@%p8 bra 	$L__BB23_22;
	ld.param.u64 	%rd387, [_Z24compare_single_buffer_3xPfS_mi_param_2];
	cvt.u32.u64 	%r66, %rd387;
	or.b32  	%r68, %r56, 6;
	rem.u32 	%r69, %r68, %r66;
	cvt.u64.u32 	%rd469, %r69;
	bra.uni 	$L__BB23_23;
$L__BB23_22:
	ld.param.u64 	%rd386, [_Z24compare_single_buffer_3xPfS_mi_param_2];
	or.b32  	%r65, %r56, 6;
	cvt.s64.s32 	%rd166, %r65;
	rem.u64 	%rd469, %rd166, %rd386;
$L__BB23_23:
	ld.param.u64 	%rd388, [_Z24compare_single_buffer_3xPfS_mi_param_2];
	ld.param.u64 	%rd340, [_Z24compare_single_buffer_3xPfS_mi_param_0];
	shl.b64 	%rd170, %rd469, 2;
	add.s64 	%rd169, %rd340, %rd170;
	// begin inline asm
	ld.global.cg.f32 %f67, [%rd169];
	// end inline asm
	add.f32 	%f70, %f7, %f67;
	// begin inline asm
	ld.global.cg.f32 %f68, [%rd169];
	// end inline asm
	add.f32 	%f71, %f70, %f68;
	// begin inline asm
	ld.global.cg.f32 %f69, [%rd169];
	// end inline asm
	add.f32 	%f8, %f71, %f69;
	cvt.s64.s32 	%rd171, %r56;
	or.b64  	%rd172, %rd171, %rd388;
	and.b64  	%rd173, %rd172, -4294967296;
	setp.ne.s64 	%p9, %rd173, 0;
	@%p9 bra 	$L__BB23_25;
	ld.param.u64 	%rd390, [_Z24compare_single_buffer_3xPfS_mi_param_2];
	cvt.u32.u64 	%r73, %rd390;
	or.b32  	%r75, %r56, 7;
	rem.u32 	%r76, %r75, %r73;
	cvt.u64.u32 	%rd470, %r76;
	bra.uni 	$L__BB23_26;
$L__BB23_25:
	ld.param.u64 	%rd389, [_Z24compare_single_buffer_3xPfS_mi_param_2];
	or.b32  	%r72, %r56, 7;
	cvt.s64.s32 	%rd174, %r72;
	rem.u64 	%rd470, %rd174, %rd389;
$L__BB23_26:
	ld.param.u64 	%rd391, [_Z24compare_single_buffer_3xPfS_mi_param_2];
	ld.param.u64 	%rd341, [_Z24compare_single_buffer_3xPfS_mi_param_0];
	shl.b64 	%rd178, %rd470, 2;
	add.s64 	%rd177, %rd341, %rd178;
	// begin inline asm
	ld.global.cg.f32 %f72, [%rd177];
	// end inline asm
	add.f32 	%f75, %f8, %f72;
	// begin inline asm
	ld.global.cg.f32 %f73, [%rd177];
	// end inline asm
	add.f32 	%f76, %f75, %f73;
	// begin inline asm
	ld.global.cg.f32 %f74, [%rd177];
	// end inline asm
	add.f32 	%f9, %f76, %f74;
	cvt.s64.s32 	%rd179, %r56;
	or.b64  	%rd180, %rd179, %rd391;
	and.b64  	%rd181, %rd180, -4294967296;
	setp.ne.s64 	%p10, %rd181, 0;
	@%p10 bra 	$L__BB23_28;
	ld.param.u64 	%rd393, [_Z24compare_single_buffer_3xPfS_mi_param_2];
	cvt.u32.u64 	%r80, %rd393;
	or.b32  	%r82, %r56, 8;
	rem.u32 	%r83, %r82, %r80;
	cvt.u64.u32 	%rd471, %r83;
	bra.uni 	$L__BB23_29;
$L__BB23_28:
	ld.param.u64 	%rd392, [_Z24compare_single_buffer_3xPfS_mi_param_2];
	or.b32  	%r79, %r56, 8;
	cvt.s64.s32 	%rd182, %r79;
	rem.u64 	%rd471, %rd182, %rd392;
$L__BB23_29:
	ld.param.u64 	%rd394, [_Z24compare_single_buffer_3xPfS_mi_param_2];
	ld.param.u64 	%rd342, [_Z24compare_single_buffer_3xPfS_mi_param_0];
	shl.b64 	%rd186, %rd471, 2;
	add.s64 	%rd185, %rd342, %rd186;
	// begin inline asm
	ld.global.cg.f32 %f77, [%rd185];
	// end inline asm
	add.f32 	%f80, %f9, %f77;
	// begin inline asm
	ld.global.cg.f32 %f78, [%rd185];
	// end inline asm
	add.f32 	%f81, %f80, %f78;
	// begin inline asm
	ld.global.cg.f32 %f79, [%rd185];
	// end inline asm
	add.f32 	%f10, %f81, %f79;
	or.b64  	%rd187, %rd10, %rd394;
	and.b64  	%rd188, %rd187, -4294967296;
	setp.ne.s64 	%p11, %rd188, 0;
	@%p11 bra 	$L__BB23_31;
	ld.param.u64 	%rd396, [_Z24compare_single_buffer_3xPfS_mi_param_2];
	cvt.u32.u64 	%r84, %rd396;
	cvt.u32.u64 	%r85, %rd10;
	rem.u32 	%r86, %r85, %r84;
	cvt.u64.u32 	%rd472, %r86;
	bra.uni 	$L__BB23_32;
$L__BB23_31:
	ld.param.u64 	%rd395, [_Z24compare_single_buffer_3xPfS_mi_param_2];
	rem.u64 	%rd472, %rd10, %rd395;
$L__BB23_32:
	ld.param.u64 	%rd397, [_Z24compare_single_buffer_3xPfS_mi_param_2];
	ld.param.u64 	%rd343, [_Z24compare_single_buffer_3xPfS_mi_param_0];
	shl.b64 	%rd192, %rd472, 2;
	add.s64 	%rd191, %rd343, %rd192;
	// begin inline asm
	ld.global.cg.f32 %f82, [%rd191];
	// end inline asm
	add.f32 	%f85, %f10, %f82;
	// begin inline asm
	ld.global.cg.f32 %f83, [%rd191];
	// end inline asm
	add.f32 	%f86, %f85, %f83;
	// begin inline asm
	ld.global.cg.f32 %f84, [%rd191];
	// end inline asm
	add.f32 	%f11, %f86, %f84;
	or.b64  	%rd193, %rd11, %rd397;
	and.b64  	%rd194, %rd193, -4294967296;
	setp.ne.s64 	%p12, %rd194, 0;
	@%p12 bra 	$L__BB23_34;
	ld.param.u64 	%rd399, [_Z24compare_single_buffer_3xPfS_mi_param_2];
	cvt.u32.u64 	%r87, %rd399;
	cvt.u32.u64 	%r88, %rd11;
	rem.u32 	%r89, %r88, %r87;
	cvt.u64.u32 	%rd473, %r89;
	bra.uni 	$L__BB23_35;
$L__BB23_34:
	ld.param.u64 	%rd398, [_Z24compare_single_buffer_3xPfS_mi_param_2];
	rem.u64 	%rd473, %rd11, %rd398;
$L__BB23_35:
	ld.param.u64 	%rd400, [_Z24compare_single_buffer_3xPfS_mi_param_2];
	ld.param.u64 	%rd344, [_Z24compare_single_buffer_3xPfS_mi_param_0];
	shl.b64 	%rd198, %rd473, 2;
	add.s64 	%rd197, %rd344, %rd198;
	// begin inline asm
	ld.global.cg.f32 %f87, [%rd197];
	// end inline asm
	add.f32 	%f90, %f11, %f87;
	// begin inline asm
	ld.global.cg.f32 %f88, [%rd197];
	// end inline asm
	add.f32 	%f91, %f90, %f88;
	// begin inline asm
	ld.global.cg.f32 %f89, [%rd197];
	// end inline asm
	add.f32 	%f12, %f91, %f89;
	or.b64  	%rd199, %rd12, %rd400;
	and.b64  	%rd200, %rd199, -4294967296;
	setp.ne.s64 	%p13, %rd200, 0;
	@%p13 bra 	$L__BB23_37;
	ld.param.u64 	%rd402, [_Z24compare_single_buffer_3xPfS_mi_param_2];
	cvt.u32.u64 	%r90, %rd402;
	cvt.u32.u64 	%r91, %rd12;
	rem.u32 	%r92, %r91, %r90;
	cvt.u64.u32 	%rd474, %r92;
	bra.uni 	$L__BB23_38;
$L__BB23_37:
	ld.param.u64 	%rd401, [_Z24compare_single_buffer_3xPfS_mi_param_2];
	rem.u64 	%rd474, %rd12, %rd401;
$L__BB23_38:
	ld.param.u64 	%rd403, [_Z24compare_single_buffer_3xPfS_mi_param_2];
	ld.param.u64 	%rd345, [_Z24compare_single_buffer_3xPfS_mi_param_0];
	shl.b64 	%rd204, %rd474, 2;
	add.s64 	%rd203, %rd345, %rd204;
	// begin inline asm
	ld.global.cg.f32 %f92, [%rd203];
	// end inline asm
	add.f32 	%f95, %f12, %f92;
	// begin inline asm
	ld.global.cg.f32 %f93, [%rd203];
	// end inline asm
	add.f32 	%f96, %f95, %f93;
	// begin inline asm
	ld.global.cg.f32 %f94, [%rd203];
	// end inline asm
	add.f32 	%f13, %f96, %f94;
	or.b64  	%rd205, %rd13, %rd403;
	and.b64  	%rd206, %rd205, -4294967296;
	setp.ne.s64 	%p14, %rd206, 0;
	@%p14 bra 	$L__BB23_40;
	ld.param.u64 	%rd405, [_Z24compare_single_buffer_3xPfS_mi_param_2];
	cvt.u32.u64 	%r93, %rd405;
	cvt.u32.u64 	%r94, %rd13;
	rem.u32 	%r95, %r94, %r93;
	cvt.u64.u32 	%rd475, %r95;
	bra.uni 	$L__BB23_41;
$L__BB23_40:
	ld.param.u64 	%rd404, [_Z24compare_single_buffer_3xPfS_mi_param_2];
	rem.u64 	%rd475, %rd13, %rd404;
$L__BB23_41:
	ld.param.u64 	%rd406, [_Z24compare_single_buffer_3xPfS_mi_param_2];
	ld.param.u64 	%rd346, [_Z24compare_single_buffer_3xPfS_mi_param_0];
	shl.b64 	%rd210, %rd475, 2;
	add.s64 	%rd209, %rd346, %rd210;
	// begin inline asm
	ld.global.cg.f32 %f97, [%rd209];
	// end inline asm
	add.f32 	%f100, %f13, %f97;
	// begin inline asm
	ld.global.cg.f32 %f98, [%rd209];
	// end inline asm
	add.f32 	%f101, %f100, %f98;
	// begin inline asm
	ld.global.cg.f32 %f99, [%rd209];
	// end inline asm
	add.f32 	%f14, %f101, %f99;
	or.b64  	%rd211, %rd14, %rd406;
	and.b64  	%rd212, %rd211, -4294967296;
	setp.ne.s64 	%p15, %rd212, 0;
	@%p15 bra 	$L__BB23_43;
	ld.param.u64 	%rd408, [_Z24compare_single_buffer_3xPfS_mi_param_2];
	cvt.u32.u64 	%r96, %rd408;
	cvt.u32.u64 	%r97, %rd14;
	rem.u32 	%r98, %r97, %r96;
	cvt.u64.u32 	%rd476, %r98;
	bra.uni 	$L__BB23_44;
$L__BB23_43:
	ld.param.u64 	%rd407, [_Z24compare_single_buffer_3xPfS_mi_param_2];
	rem.u64 	%rd476, %rd14, %rd407;
$L__BB23_44:
	ld.param.u64 	%rd409, [_Z24compare_single_buffer_3xPfS_mi_param_2];
	ld.param.u64 	%rd347, [_Z24compare_single_buffer_3xPfS_mi_param_0];
	shl.b64 	%rd216, %rd476, 2;
	add.s64 	%rd215, %rd347, %rd216;
	// begin inline asm
	ld.global.cg.f32 %f102, [%rd215];
	// end inline asm
	add.f32 	%f105, %f14, %f102;
	// begin inline asm
	ld.global.cg.f32 %f103, [%rd215];
	// end inline asm
	add.f32 	%f106, %f105, %f103;
	// begin inline asm
	ld.global.cg.f32 %f104, [%rd215];
	// end inline asm
	add.f32 	%f15, %f106, %f104;
	or.b64  	%rd217, %rd15, %rd409;
	and.b64  	%rd218, %rd217, -4294967296;
	setp.ne.s64 	%p16, %rd218, 0;
	@%p16 bra 	$L__BB23_46;
	ld.param.u64 	%rd411, [_Z24compare_single_buffer_3xPfS_mi_param_2];
	cvt.u32.u64 	%r99, %rd411;
	cvt.u32.u64 	%r100, %rd15;
	rem.u32 	%r101, %r100, %r99;
	cvt.u64.u32 	%rd477, %r101;
	bra.uni 	$L__BB23_47;
$L__BB23_46:
	ld.param.u64 	%rd410, [_Z24compare_single_buffer_3xPfS_mi_param_2];
	rem.u64 	%rd477, %rd15, %rd410;
$L__BB23_47:
	ld.param.u64 	%rd412, [_Z24compare_single_buffer_3xPfS_mi_param_2];
	ld.param.u64 	%rd348, [_Z24compare_single_buffer_3xPfS_mi_param_0];
	shl.b64 	%rd222, %rd477, 2;
	add.s64 	%rd221, %rd348, %rd222;
	// begin inline asm
	ld.global.cg.f32 %f107, [%rd221];
	// end inline asm
	add.f32 	%f110, %f15, %f107;
	// begin inline asm
	ld.global.cg.f32 %f108, [%rd221];
	// end inline asm
	add.f32 	%f111, %f110, %f108;
	// begin inline asm
	ld.global.cg.f32 %f109, [%rd221];
	// end inline asm
	add.f32 	%f16, %f111, %f109;
	or.b64  	%rd223, %rd16, %rd412;
	and.b64  	%rd224, %rd223, -4294967296;
	setp.ne.s64 	%p17, %rd224, 0;
	@%p17 bra 	$L__BB23_49;
	ld.param.u64 	%rd414, [_Z24compare_single_buffer_3xPfS_mi_param_2];
	cvt.u32.u64 	%r102, %rd414;
	cvt.u32.u64 	%r103, %rd16;
	rem.u32 	%r104, %r103, %r102;
	cvt.u64.u32 	%rd478, %r104;
	bra.uni 	$L__BB23_50;
$L__BB23_49:
	ld.param.u64 	%rd413, [_Z24compare_single_buffer_3xPfS_mi_param_2];
	rem.u64 	%rd478, %rd16, %rd413;
$L__BB23_50:
	ld.param.u64 	%rd415, [_Z24compare_single_buffer_3xPfS_mi_param_2];
	ld.param.u64 	%rd349, [_Z24compare_single_buffer_3xPfS_mi_param_0];
	shl.b64 	%rd228, %rd478, 2;
	add.s64 	%rd227, %rd349, %rd228;
	// begin inline asm
	ld.global.cg.f32 %f112, [%rd227];
	// end inline asm
	add.f32 	%f115, %f16, %f112;
	// begin inline asm
	ld.global.cg.f32 %f113, [%rd227];
	// end inline asm
	add.f32 	%f116, %f115, %f113;
	// begin inline asm
	ld.global.cg.f32 %f114, [%rd227];
	// end inline asm
	add.f32 	%f17, %f116, %f114;
	or.b64  	%rd229, %rd17, %rd415;
	and.b64  	%rd230, %rd229, -4294967296;
	setp.ne.s64 	%p18, %rd230, 0;
	@%p18 bra 	$L__BB23_52;
	ld.param.u64 	%rd417, [_Z24compare_single_buffer_3xPfS_mi_param_2];
	cvt.u32.u64 	%r105, %rd417;
	cvt.u32.u64 	%r106, %rd17;
	rem.u32 	%r107, %r106, %r105;
	cvt.u64.u32 	%rd479, %r107;
	bra.uni 	$L__BB23_53;
$L__BB23_52:
	ld.param.u64 	%rd416, [_Z24compare_single_buffer_3xPfS_mi_param_2];
	rem.u64 	%rd479, %rd17, %rd416;
$L__BB23_53:
	ld.param.u64 	%rd418, [_Z24compare_single_buffer_3xPfS_mi_param_2];
	ld.param.u64 	%rd350, [_Z24compare_single_buffer_3xPfS_mi_param_0];
	shl.b64 	%rd234, %rd479, 2;
	add.s64 	%rd233, %rd350, %rd234;
	// begin inline asm
	ld.global.cg.f32 %f117, [%rd233];
	// end inline asm
	add.f32 	%f120, %f17, %f117;
	// begin inline asm
	ld.global.cg.f32 %f118, [%rd233];
	// end inline asm
	add.f32 	%f121, %f120, %f118;
	// begin inline asm
	ld.global.cg.f32 %f119, [%rd233];
	// end inline asm
	add.f32 	%f18, %f121, %f119;
	or.b64  	%rd235, %rd18, %rd418;
	and.b64  	%rd236, %rd235, -4294967296;
	setp.ne.s64 	%p19, %rd236, 0;
	@%p19 bra 	$L__BB23_55;
	ld.param.u64 	%rd420, [_Z24compare_single_buffer_3xPfS_mi_param_2];
	cvt.u32.u64 	%r108, %rd420;
	cvt.u32.u64 	%r109, %rd18;
	rem.u32 	%r110, %r109, %r108;
	cvt.u64.u32 	%rd480, %r110;
	bra.uni 	$L__BB23_56;
$L__BB23_55:
	ld.param.u64 	%rd419, [_Z24compare_single_buffer_3xPfS_mi_param_2];
	rem.u64 	%rd480, %rd18, %rd419;
$L__BB23_56:
	ld.param.u64 	%rd421, [_Z24compare_single_buffer_3xPfS_mi_param_2];
	ld.param.u64 	%rd351, [_Z24compare_single_buffer_3xPfS_mi_param_0];
	shl.b64 	%rd240, %rd480, 2;
	add.s64 	%rd239, %rd351, %rd240;
	// begin inline asm
	ld.global.cg.f32 %f122, [%rd239];
	// end inline asm
	add.f32 	%f125, %f18, %f122;
	// begin inline asm
	ld.global.cg.f32 %f123, [%rd239];
	// end inline asm
	add.f32 	%f126, %f125, %f123;
	// begin inline asm
	ld.global.cg.f32 %f124, [%rd239];
	// end inline asm
	add.f32 	%f19, %f126, %f124;
	or.b64  	%rd241, %rd19, %rd421;
	and.b64  	%rd242, %rd241, -4294967296;
	setp.ne.s64 	%p20, %rd242, 0;
	@%p20 bra 	$L__BB23_58;
	ld.param.u64 	%rd423, [_Z24compare_single_buffer_3xPfS_mi_param_2];
	cvt.u32.u64 	%r111, %rd423;
	cvt.u32.u64 	%r112, %rd19;
	rem.u32 	%r113, %r112, %r111;
	cvt.u64.u32 	%rd481, %r113;
	bra.uni 	$L__BB23_59;
$L__BB23_58:
	ld.param.u64 	%rd422, [_Z24compare_single_buffer_3xPfS_mi_param_2];
	rem.u64 	%rd481, %rd19, %rd422;
$L__BB23_59:
	ld.param.u64 	%rd424, [_Z24compare_single_buffer_3xPfS_mi_param_2];
	ld.param.u64 	%rd352, [_Z24compare_single_buffer_3xPfS_mi_param_0];
	shl.b64 	%rd246, %rd481, 2;
	add.s64 	%rd245, %rd352, %rd246;
	// begin inline asm
	ld.global.cg.f32 %f127, [%rd245];
	// end inline asm
	add.f32 	%f130, %f19, %f127;
	// begin inline asm
	ld.global.cg.f32 %f128, [%rd245];
	// end inline asm
	add.f32 	%f131, %f130, %f128;
	// begin inline asm
	ld.global.cg.f32 %f129, [%rd245];
	// end inline asm
	add.f32 	%f20, %f131, %f129;
	or.b64  	%rd247, %rd20, %rd424;
	and.b64  	%rd248, %rd247, -4294967296;
	setp.ne.s64 	%p21, %rd248, 0;
	@%p21 bra 	$L__BB23_61;
	ld.param.u64 	%rd426, [_Z24compare_single_buffer_3xPfS_mi_param_2];
	cvt.u32.u64 	%r114, %rd426;
	cvt.u32.u64 	%r115, %rd20;
	rem.u32 	%r116, %r115, %r114;
	cvt.u64.u32 	%rd482, %r116;
	bra.uni 	$L__BB23_62;
$L__BB23_61:
	ld.param.u64 	%rd425, [_Z24compare_single_buffer_3xPfS_mi_param_2];
	rem.u64 	%rd482, %rd20, %rd425;
$L__BB23_62:
	ld.param.u64 	%rd427, [_Z24compare_single_buffer_3xPfS_mi_param_2];
	ld.param.u64 	%rd353, [_Z24compare_single_buffer_3xPfS_mi_param_0];
	shl.b64 	%rd252, %rd482, 2;
	add.s64 	%rd251, %rd353, %rd252;
	// begin inline asm
	ld.global.cg.f32 %f132, [%rd251];
	// end inline asm
	add.f32 	%f135, %f20, %f132;
	// begin inline asm
	ld.global.cg.f32 %f133, [%rd251];
	// end inline asm
	add.f32 	%f136, %f135, %f133;
	// begin inline asm
	ld.global.cg.f32 %f134, [%rd251];
	// end inline asm
	add.f32 	%f21, %f136, %f134;
	or.b32  	%r118, %r56, 20;
	cvt.s64.s32 	%rd85, %r118;
	or.b64  	%rd253, %rd85, %rd427;
	and.b64  	%rd254, %rd253, -4294967296;
	setp.ne.s64 	%p22, %rd254, 0;
	@%p22 bra 	$L__BB23_64;
	ld.param.u64 	%rd429, [_Z24compare_single_buffer_3xPfS_mi_param_2];
	cvt.u32.u64 	%r119, %rd429;
	or.b32  	%r121, %r56, 20;
	rem.u32 	%r122, %r121, %r119;
	cvt.u64.u32 	%rd483, %r122;
	bra.uni 	$L__BB23_65;
$L__BB23_64:
	ld.param.u64 	%rd428, [_Z24compare_single_buffer_3xPfS_mi_param_2];
	rem.u64 	%rd483, %rd85, %rd428;
$L__BB23_65:
	ld.param.u64 	%rd430, [_Z24compare_single_buffer_3xPfS_mi_param_2];
	ld.param.u64 	%rd354, [_Z24compare_single_buffer_3xPfS_mi_param_0];
	shl.b64 	%rd258, %rd483, 2;
	add.s64 	%rd257, %rd354, %rd258;
	// begin inline asm
	ld.global.cg.f32 %f137, [%rd257];
	// end inline asm
	add.f32 	%f140, %f21, %f137;
	// begin inline asm
	ld.global.cg.f32 %f138, [%rd257];
	// end inline asm
	add.f32 	%f141, %f140, %f138;
	// begin inline asm
	ld.global.cg.f32 %f139, [%rd257];
	// end inline asm
	add.f32 	%f22, %f141, %f139;
	cvt.s64.s32 	%rd259, %r56;
	or.b64  	%rd260, %rd259, %rd430;
	and.b64  	%rd261, %rd260, -4294967296;
	setp.ne.s64 	%p23, %rd261, 0;
	@%p23 bra 	$L__BB23_67;
	ld.param.u64 	%rd432, [_Z24compare_single_buffer_3xPfS_mi_param_2];
	cvt.u32.u64 	%r126, %rd432;
	or.b32  	%r128, %r56, 21;
	rem.u32 	%r129, %r128, %r126;
	cvt.u64.u32 	%rd484, %r129;
	bra.uni 	$L__BB23_68;
$L__BB23_67:
	ld.param.u64 	%rd431, [_Z24compare_single_buffer_3xPfS_mi_param_2];
	or.b32  	%r125, %r56, 21;
	cvt.s64.s32 	%rd262, %r125;
	rem.u64 	%rd484, %rd262, %rd431;
$L__BB23_68:
	ld.param.u64 	%rd433, [_Z24compare_single_buffer_3xPfS_mi_param_2];
	ld.param.u64 	%rd355, [_Z24compare_single_buffer_3xPfS_mi_param_0];
	shl.b64 	%rd266, %rd484, 2;
	add.s64 	%rd265, %rd355, %rd266;
	// begin inline asm
	ld.global.cg.f32 %f142, [%rd265];
	// end inline asm
	add.f32 	%f145, %f22, %f142;
	// begin inline asm
	ld.global.cg.f32 %f143, [%rd265];
	// end inline asm
	add.f32 	%f146, %f145, %f143;
	// begin inline asm
	ld.global.cg.f32 %f144, [%rd265];
	// end inline asm
	add.f32 	%f23, %f146, %f144;
	cvt.s64.s32 	%rd267, %r56;
	or.b64  	%rd268, %rd267, %rd433;
	and.b64  	%rd269, %rd268, -4294967296;
	setp.ne.s64 	%p24, %rd269, 0;
	@%p24 bra 	$L__BB23_70;
	ld.param.u64 	%rd435, [_Z24compare_single_buffer_3xPfS_mi_param_2];
	cvt.u32.u64 	%r133, %rd435;
	or.b32  	%r135, %r56, 22;
	rem.u32 	%r136, %r135, %r133;
	cvt.u64.u32 	%rd485, %r136;
	bra.uni 	$L__BB23_71;
$L__BB23_70:
	ld.param.u64 	%rd434, [_Z24compare_single_buffer_3xPfS_mi_param_2];
	or.b32  	%r132, %r56, 22;
	cvt.s64.s32 	%rd270, %r132;
	rem.u64 	%rd485, %rd270, %rd434;
$L__BB23_71:
	ld.param.u64 	%rd436, [_Z24compare_single_buffer_3xPfS_mi_param_2];
	ld.param.u64 	%rd356, [_Z24compare_single_buffer_3xPfS_mi_param_0];
	shl.b64 	%rd274, %rd485, 2;
	add.s64 	%rd273, %rd356, %rd274;
	// begin inline asm
	ld.global.cg.f32 %f147, [%rd273];
	// end inline asm
	add.f32 	%f150, %f23, %f147;
	// begin inline asm
	ld.global.cg.f32 %f148, [%rd273];
	// end inline asm
	add.f32 	%f151, %f150, %f148;
	// begin inline asm
	ld.global.cg.f32 %f149, [%rd273];
	// end inline asm
	add.f32 	%f24, %f151, %f149;
	cvt.s64.s32 	%rd275, %r56;
	or.b64  	%rd276, %rd275, %rd436;
	and.b64  	%rd277, %rd276, -4294967296;
	setp.ne.s64 	%p25, %rd277, 0;
	@%p25 bra 	$L__BB23_73;
	ld.param.u64 	%rd438, [_Z24compare_single_buffer_3xPfS_mi_param_2];
	cvt.u32.u64 	%r140, %rd438;
	or.b32  	%r142, %r56, 23;
	rem.u32 	%r143, %r142, %r140;
	cvt.u64.u32 	%rd486, %r143;
	bra.uni 	$L__BB23_74;
$L__BB23_73:
	ld.param.u64 	%rd437, [_Z24compare_single_buffer_3xPfS_mi_param_2];
	or.b32  	%r139, %r56, 23;
	cvt.s64.s32 	%rd278, %r139;
	rem.u64 	%rd486, %rd278, %rd437;
$L__BB23_74:
	ld.param.u64 	%rd439, [_Z24compare_single_buffer_3xPfS_mi_param_2];
	ld.param.u64 	%rd357, [_Z24compare_single_buffer_3xPfS_mi_param_0];
	shl.b64 	%rd282, %rd486, 2;
	add.s64 	%rd281, %rd357, %rd282;
	// begin inline asm
	ld.global.cg.f32 %f152, [%rd281];
	// end inline asm
	add.f32 	%f155, %f24, %f152;
	// begin inline asm
	ld.global.cg.f32 %f153, [%rd281];
	// end inline asm
	add.f32 	%f156, %f155, %f153;
	// begin inline asm
	ld.global.cg.f32 %f154, [%rd281];
	// end inline asm
	add.f32 	%f25, %f156, %f154;
	cvt.s64.s32 	%rd283, %r56;
	or.b64  	%rd284, %rd283, %rd439;
	and.b64  	%rd285, %rd284, -4294967296;
	setp.ne.s64 	%p26, %rd285, 0;
	@%p26 bra 	$L__BB23_76;
	ld.param.u64 	%rd441, [_Z24compare_single_buffer_3xPfS_mi_param_2];
	cvt.u32.u64 	%r147, %rd441;
	or.b32  	%r149, %r56, 24;
	rem.u32 	%r150, %r149, %r147;
	cvt.u64.u32 	%rd487, %r150;
	bra.uni 	$L__BB23_77;
$L__BB23_76:
	ld.param.u64 	%rd440, [_Z24compare_single_buffer_3xPfS_mi_param_2];
	or.b32  	%r146, %r56, 24;
	cvt.s64.s32 	%rd286, %r146;
	rem.u64 	%rd487, %rd286, %rd440;
$L__BB23_77:
	ld.param.u64 	%rd442, [_Z24compare_single_buffer_3xPfS_mi_param_2];
	ld.param.u64 	%rd358, [_Z24compare_single_buffer_3xPfS_mi_param_0];
	shl.b64 	%rd290, %rd487, 2;
	add.s64 	%rd289, %rd358, %rd290;
	// begin inline asm
	ld.global.cg.f32 %f157, [%rd289];
	// end inline asm
	add.f32 	%f160, %f25, %f157;
	// begin inline asm
	ld.global.cg.f32 %f158, [%rd289];
	// end inline asm
	add.f32 	%f161, %f160, %f158;
	// begin inline asm
	ld.global.cg.f32 %f159, [%rd289];
	// end inline asm
	add.f32 	%f26, %f161, %f159;
	or.b64  	%rd291, %rd21, %rd442;
	and.b64  	%rd292, %rd291, -4294967296;
	setp.ne.s64 	%p27, %rd292, 0;
	@%p27 bra 	$L__BB23_79;
	ld.param.u64 	%rd444, [_Z24compare_single_buffer_3xPfS_mi_param_2];
	cvt.u32.u64 	%r151, %rd444;
	cvt.u32.u64 	%r152, %rd21;
	rem.u32 	%r153, %r152, %r151;
	cvt.u64.u32 	%rd488, %r153;
	bra.uni 	$L__BB23_80;
$L__BB23_79:
	ld.param.u64 	%rd443, [_Z24compare_single_buffer_3xPfS_mi_param_2];
	rem.u64 	%rd488, %rd21, %rd443;
$L__BB23_80:
	ld.param.u64 	%rd445, [_Z24compare_single_buffer_3xPfS_mi_param_2];
	ld.param.u64 	%rd359, [_Z24compare_single_buffer_3xPfS_mi_param_0];
	shl.b64 	%rd296, %rd488, 2;
	add.s64 	%rd295, %rd359, %rd296;
	// begin inline asm
	ld.global.cg.f32 %f162, [%rd295];
	// end inline asm
	add.f32 	%f165, %f26, %f162;
	// begin inline asm
	ld.global.cg.f32 %f163, [%rd295];
	// end inline asm
	add.f32 	%f166, %f165, %f163;
	// begin inline asm
	ld.global.cg.f32 %f164, [%rd295];
	// end inline asm
	add.f32 	%f27, %f166, %f164;
	or.b64  	%rd297, %rd22, %rd445;
	and.b64  	%rd298, %rd297, -4294967296;
	setp.ne.s64 	%p28, %rd298, 0;
	@%p28 bra 	$L__BB23_82;
	ld.param.u64 	%rd447, [_Z24compare_single_buffer_3xPfS_mi_param_2];
	cvt.u32.u64 	%r154, %rd447;
	cvt.u32.u64 	%r155, %rd22;
	rem.u32 	%r156, %r155, %r154;
	cvt.u64.u32 	%rd489, %r156;
	bra.uni 	$L__BB23_83;
$L__BB23_82:
	ld.param.u64 	%rd446, [_Z24compare_single_buffer_3xPfS_mi_param_2];
	rem.u64 	%rd489, %rd22, %rd446;
$L__BB23_83:
	ld.param.u64 	%rd448, [_Z24compare_single_buffer_3xPfS_mi_param_2];
	ld.param.u64 	%rd360, [_Z24compare_single_buffer_3xPfS_mi_param_0];
	shl.b64 	%rd302, %rd489, 2;
	add.s64 	%rd301, %rd360, %rd302;
	// begin inline asm
	ld.global.cg.f32 %f167, [%rd301];
	// end inline asm
	add.f32 	%f170, %f27, %f167;
	// begin inline asm
	ld.global.cg.f32 %f168, [%rd301];
	// end inline asm
	add.f32 	%f171, %f170, %f168;
	// begin inline asm
	ld.global.cg.f32 %f169, [%rd301];
	// end inline asm
	add.f32 	%f28, %f171, %f169;
	or.b64  	%rd303, %rd23, %rd448;
	and.b64  	%rd304, %rd303, -4294967296;
	setp.ne.s64 	%p29, %rd304, 0;
	@%p29 bra 	$L__BB23_85;
	ld.param.u64 	%rd450, [_Z24compare_single_buffer_3xPfS_mi_param_2];
	cvt.u32.u64 	%r157, %rd450;
	cvt.u32.u64 	%r158, %rd23;
	rem.u32 	%r159, %r158, %r157;
	cvt.u64.u32 	%rd490, %r159;
	bra.uni 	$L__BB23_86;
$L__BB23_85:
	ld.param.u64 	%rd449, [_Z24compare_single_buffer_3xPfS_mi_param_2];
	rem.u64 	%rd490, %rd23, %rd449;
$L__BB23_86:
	ld.param.u64 	%rd451, [_Z24compare_single_buffer_3xPfS_mi_param_2];
	ld.param.u64 	%rd361, [_Z24compare_single_buffer_3xPfS_mi_param_0];
	shl.b64 	%rd308, %rd490, 2;
	add.s64 	%rd307, %rd361, %rd308;
	// begin inline asm
	ld.global.cg.f32 %f172, [%rd307];
	// end inline asm
	add.f32 	%f175, %f28, %f172;
	// begin inline asm
	ld.global.cg.f32 %f173, [%rd307];
	// end inline asm
	add.f32 	%f176, %f175, %f173;
	// begin inline asm
	ld.global.cg.f32 %f174, [%rd307];
	// end inline asm
	add.f32 	%f29, %f176, %f174;
	or.b64  	%rd309, %rd24, %rd451;
	and.b64  	%rd310, %rd309, -4294967296;
	setp.ne.s64 	%p30, %rd310, 0;
	@%p30 bra 	$L__BB23_88;
	ld.param.u64 	%rd453, [_Z24compare_single_buffer_3xPfS_mi_param_2];
	cvt.u32.u64 	%r160, %rd453;
	cvt.u32.u64 	%r161, %rd24;
	rem.u32 	%r162, %r161, %r160;
	cvt.u64.u32 	%rd491, %r162;
	bra.uni 	$L__BB23_89;
$L__BB23_88:
	ld.param.u64 	%rd452, [_Z24compare_single_buffer_3xPfS_mi_param_2];
	rem.u64 	%rd491, %rd24, %rd452;
$L__BB23_89:
	ld.param.u64 	%rd454, [_Z24compare_single_buffer_3xPfS_mi_param_2];
	ld.param.u64 	%rd362, [_Z24compare_single_buffer_3xPfS_mi_param_0];
	shl.b64 	%rd314, %rd491, 2;
	add.s64 	%rd313, %rd362, %rd314;
	// begin inline asm
	ld.global.cg.f32 %f177, [%rd313];
	// end inline asm
	add.f32 	%f180, %f29, %f177;
	// begin inline asm
	ld.global.cg.f32 %f178, [%rd313];
	// end inline asm
	add.f32 	%f181, %f180, %f178;
	// begin inline asm
	ld.global.cg.f32 %f179, [%rd313];
	// end inline asm
	add.f32 	%f30, %f181, %f179;
	or.b64  	%rd315, %rd25, %rd454;
	and.b64  	%rd316, %rd315, -4294967296;
	setp.ne.s64 	%p31, %rd316, 0;
	@%p31 bra 	$L__BB23_91;
	ld.param.u64 	%rd456, [_Z24compare_single_buffer_3xPfS_mi_param_2];
	cvt.u32.u64 	%r163, %rd456;
	cvt.u32.u64 	%r164, %rd25;
	rem.u32 	%r165, %r164, %r163;
	cvt.u64.u32 	%rd492, %r165;
	bra.uni 	$L__BB23_92;
$L__BB23_91:
	ld.param.u64 	%rd455, [_Z24compare_single_buffer_3xPfS_mi_param_2];
	rem.u64 	%rd492, %rd25, %rd455;
$L__BB23_92:
	ld.param.u64 	%rd457, [_Z24compare_single_buffer_3xPfS_mi_param_2];
	ld.param.u64 	%rd363, [_Z24compare_single_buffer_3xPfS_mi_param_0];
	shl.b64 	%rd320, %rd492, 2;
	add.s64 	%rd319, %rd363, %rd320;
	// begin inline asm
	ld.global.cg.f32 %f182, [%rd319];
	// end inline asm
	add.f32 	%f185, %f30, %f182;
	// begin inline asm
	ld.global.cg.f32 %f183, [%rd319];
	// end inline asm
	add.f32 	%f186, %f185, %f183;
	// begin inline asm
	ld.global.cg.f32 %f184, [%rd319];
	// end inline asm
	add.f32 	%f31, %f186, %f184;
	or.b64  	%rd321, %rd26, %rd457;
	and.b64  	%rd322, %rd321, -4294967296;
	setp.ne.s64 	%p32, %rd322, 0;
	@%p32 bra 	$L__BB23_94;
	ld.param.u64 	%rd459, [_Z24compare_single_buffer_3xPfS_mi_param_2];
	cvt.u32.u64 	%r166, %rd459;
	cvt.u32.u64 	%r167, %rd26;
	rem.u32 	%r168, %r167, %r166;
	cvt.u64.u32 	%rd493, %r168;
	bra.uni 	$L__BB23_95;
$L__BB23_94:
	ld.param.u64 	%rd458, [_Z24compare_single_buffer_3xPfS_mi_param_2];
	rem.u64 	%rd493, %rd26, %rd458;
$L__BB23_95:
	ld.param.u64 	%rd460, [_Z24compare_single_buffer_3xPfS_mi_param_2];
	ld.param.u64 	%rd364, [_Z24compare_single_buffer_3xPfS_mi_param_0];
	shl.b64 	%rd326, %rd493, 2;
	add.s64 	%rd325, %rd364, %rd326;
	// begin inline asm
	ld.global.cg.f32 %f187, [%rd325];
	// end inline asm
	add.f32 	%f190, %f31, %f187;
	// begin inline asm
	ld.global.cg.f32 %f188, [%rd325];
	// end inline asm
	add.f32 	%f191, %f190, %f188;
	// begin inline asm
	ld.global.cg.f32 %f189, [%rd325];
	// end inline asm
	add.f32 	%f32, %f191, %f189;
	or.b64  	%rd327, %rd27, %rd460;
	and.b64  	%rd328, %rd327, -4294967296;
	setp.ne.s64 	%p33, %rd328, 0;
	@%p33 bra 	$L__BB23_97;
	ld.param.u64 	%rd462, [_Z24compare_single_buffer_3xPfS_mi_param_2];
	cvt.u32.u64 	%r169, %rd462;
	cvt.u32.u64 	%r170, %rd27;
	rem.u32 	%r171, %r170, %r169;
	cvt.u64.u32 	%rd494, %r171;
	bra.uni 	$L__BB23_98;
$L__BB23_97:
	ld.param.u64 	%rd461, [_Z24compare_single_buffer_3xPfS_mi_param_2];
	rem.u64 	%rd494, %rd27, %rd461;
$L__BB23_98:
	ld.param.u64 	%rd365, [_Z24compare_single_buffer_3xPfS_mi_param_0];
	shl.b64 	%rd332, %rd494, 2;
	add.s64 	%rd331, %rd365, %rd332;
	// begin inline asm
	ld.global.cg.f32 %f192, [%rd331];
	// end inline asm
	add.f32 	%f195, %f32, %f192;
	// begin inline asm
	ld.global.cg.f32 %f193, [%rd331];
	// end inline asm
	add.f32 	%f196, %f195, %f193;
	// begin inline asm
	ld.global.cg.f32 %f194, [%rd331];
	// end inline asm
	add.f32 	%f198, %f196, %f194;
	add.s32 	%r177, %r177, 1;
	setp.ne.s32 	%p34, %r177, 0;
	@%p34 bra 	$L__BB23_5;
$L__BB23_99:
	mov.u32 	%r172, %ctaid.x;
	mov.u32 	%r173, %ntid.x;
	mov.u32 	%r174, %tid.x;
	mad.lo.s32 	%r175, %r172, %r173, %r174;
	setp.ne.s32 	%p35, %r175, 0;
	@%p35 bra 	$L__BB23_101;
	ld.param.u64 	%rd366, [_Z24compare_single_buffer_3xPfS_mi_param_1];
	cvta.to.global.u64 	%rd333, %rd366;
	st.global.f32 	[%rd333], %f198;
$L__BB23_101:
	ret;

}
	// .globl	_Z24compare_multi_buffer_qkvPfS_S_S_mi
.visible .entry _Z24compare_multi_buffer_qkvPfS_S_S_mi(
	.param .u64 .ptr .align 1 _Z24compare_multi_buffer_qkvPfS_S_S_mi_param_0,
	.param .u64 .ptr .align 1 _Z24compare_multi_buffer_qkvPfS_S_S_mi_param_1,
	.param .u64 .ptr .align 1 _Z24compare_multi_buffer_qkvPfS_S_S_mi_param_2,
	.param .u64 .ptr .align 1 _Z24compare_multi_buffer_qkvPfS_S_S_mi_param_3,
	.param .u64 _Z24compare_multi_buffer_qkvPfS_S_S_mi_param_4,
	.param .u32 _Z24compare_multi_buffer_qkvPfS_S_S_mi_param_5
)
{
	.reg .pred 	%p<13>;
	.reg .b32 	%r<78>;
	.reg .b32 	%f<57>;
	.reg .b64 	%rd<95>;

	ld.param.u64 	%rd33, [_Z24compare_multi_buffer_qkvPfS_S_S_mi_param_0];
	ld.param.u64 	%rd34, [_Z24compare_multi_buffer_qkvPfS_S_S_mi_param_1];
	ld.param.u64 	%rd35, [_Z24compare_multi_buffer_qkvPfS_S_S_mi_param_2];
	ld.param.u64 	%rd36, [_Z24compare_multi_buffer_qkvPfS_S_S_mi_param_3];
	ld.param.u64 	%rd37, [_Z24compare_multi_buffer_qkvPfS_S_S_mi_param_4];
	ld.param.u32 	%r30, [_Z24compare_multi_buffer_qkvPfS_S_S_mi_param_5];
	mov.u32 	%r31, %ctaid.x;
	mov.u32 	%r32, %ntid.x;
	mov.u32 	%r33, %tid.x;
	mad.lo.s32 	%r1, %r31, %r32, %r33;
	setp.lt.s32 	%p1, %r30, 1;
	mov.f32 	%f55, 0f00000000;
	@%p1 bra 	$L__BB24_29;
	shl.b32 	%r2, %r1, 5;
	or.b32  	%r3, %r2, 3;
	or.b32  	%r4, %r2, 5;
	or.b32  	%r5, %r2, 6;
	mov.f32 	%f55, 0f00000000;
	mov.b32 	%r68, 0;
$L__BB24_2:
	add.s32 	%r76, %r2, 1;
	add.s32 	%r75, %r2, 2;
	add.s32 	%r73, %r2, 4;
	add.s32 	%r70, %r2, 7;
	mov.b32 	%r77, 0;
	mov.u32 	%r69, %r2;
	mov.u32 	%r71, %r5;
	mov.u32 	%r72, %r4;
	mov.u32 	%r74, %r3;
$L__BB24_3:
	cvt.s64.s32 	%rd1, %r76;
	cvt.s64.s32 	%rd2, %r75;
	cvt.s64.s32 	%rd3, %r74;
	cvt.s64.s32 	%rd4, %r73;
	cvt.s64.s32 	%rd5, %r72;
	cvt.s64.s32 	%rd6, %r71;
	cvt.s64.s32 	%rd7, %r70;
	cvt.s64.s32 	%rd8, %r69;
	or.b64  	%rd38, %rd8, %rd37;
	and.b64  	%rd39, %rd38, -4294967296;
	setp.ne.s64 	%p2, %rd39, 0;
	@%p2 bra 	$L__BB24_5;
	cvt.u32.u64 	%r36, %rd37;
	cvt.u32.u64 	%r37, %rd8;
	rem.u32 	%r38, %r37, %r36;
	cvt.u64.u32 	%rd87, %r38;
	bra.uni 	$L__BB24_6;
$L__BB24_5:
	rem.u64 	%rd87, %rd8, %rd37;
$L__BB24_6:
	shl.b64 	%rd43, %rd87, 2;
	add.s64 	%rd40, %rd33, %rd43;
	// begin inline asm
	ld.global.cg.f32 %f14, [%rd40];
	// end inline asm
	add.f32 	%f17, %f55, %f14;
	add.s64 	%rd41, %rd34, %rd43;
	// begin inline asm
	ld.global.cg.f32 %f15, [%rd41];
	// end inline asm
	add.f32 	%f18, %f17, %f15;
	add.s64 	%rd42, %rd35, %rd43;
	// begin inline asm
	ld.global.cg.f32 %f16, [%rd42];
	// end inline asm
	add.f32 	%f3, %f18, %f16;
	or.b64  	%rd44, %rd1, %rd37;
	and.b64  	%rd45, %rd44, -4294967296;
	setp.ne.s64 	%p3, %rd45, 0;
	@%p3 bra 	$L__BB24_8;
	cvt.u32.u64 	%r39, %rd37;
	cvt.u32.u64 	%r40, %rd1;
	rem.u32 	%r41, %r40, %r39;
	cvt.u64.u32 	%rd88, %r41;
	bra.uni 	$L__BB24_9;
$L__BB24_8:
	rem.u64 	%rd88, %rd1, %rd37;
$L__BB24_9:
	shl.b64 	%rd49, %rd88, 2;
	add.s64 	%rd46, %rd33, %rd49;
	// begin inline asm
	ld.global.cg.f32 %f19, [%rd46];
	// end inline asm
	add.f32 	%f22, %f3, %f19;
	add.s64 	%rd47, %rd34, %rd49;
	// begin inline asm
	ld.global.cg.f32 %f20, [%rd47];
	// end inline asm
	add.f32 	%f23, %f22, %f20;
	add.s64 	%rd48, %rd35, %rd49;
	// begin inline asm
	ld.global.cg.f32 %f21, [%rd48];
	// end inline asm
	add.f32 	%f4, %f23, %f21;
	or.b64  	%rd50, %rd2, %rd37;
	and.b64  	%rd51, %rd50, -4294967296;
	setp.ne.s64 	%p4, %rd51, 0;
	@%p4 bra 	$L__BB24_11;
	cvt.u32.u64 	%r42, %rd37;
	cvt.u32.u64 	%r43, %rd2;
	rem.u32 	%r44, %r43, %r42;
	cvt.u64.u32 	%rd89, %r44;
	bra.uni 	$L__BB24_12;
$L__BB24_11:
	rem.u64 	%rd89, %rd2, %rd37;
$L__BB24_12:
	shl.b64 	%rd55, %rd89, 2;
	add.s64 	%rd52, %rd33, %rd55;
	// begin inline asm
	ld.global.cg.f32 %f24, [%rd52];
	// end inline asm
	add.f32 	%f27, %f4, %f24;
	add.s64 	%rd53, %rd34, %rd55;
	// begin inline asm
	ld.global.cg.f32 %f25, [%rd53];
	// end inline asm
	add.f32 	%f28, %f27, %f25;
	add.s64 	%rd54, %rd35, %rd55;
	// begin inline asm
	ld.global.cg.f32 %f26, [%rd54];
	// end inline asm
	add.f32 	%f5, %f28, %f26;
	or.b64  	%rd56, %rd3, %rd37;
	and.b64  	%rd57, %rd56, -4294967296;
	setp.ne.s64 	%p5, %rd57, 0;
	@%p5 bra 	$L__BB24_14;
	cvt.u32.u64 	%r45, %rd37;
	cvt.u32.u64 	%r46, %rd3;
	rem.u32 	%r47, %r46, %r45;
	cvt.u64.u32 	%rd90, %r47;
	bra.uni 	$L__BB24_15;
$L__BB24_14:
	rem.u64 	%rd90, %rd3, %rd37;
$L__BB24_15:
	shl.b64 	%rd61, %rd90, 2;
	add.s64 	%rd58, %rd33, %rd61;
	// begin inline asm
	ld.global.cg.f32 %f29, [%rd58];
	// end inline asm
	add.f32 	%f32, %f5, %f29;
	add.s64 	%rd59, %rd34, %rd61;
	// begin inline asm
	ld.global.cg.f32 %f30, [%rd59];
	// end inline asm
	add.f32 	%f33, %f32, %f30;
	add.s64 	%rd60, %rd35, %rd61;
	// begin inline asm
	ld.global.cg.f32 %f31, [%rd60];
	// end inline asm
	add.f32 	%f6, %f33, %f31;
	or.b64  	%rd62, %rd4, %rd37;
	and.b64  	%rd63, %rd62, -4294967296;
	setp.ne.s64 	%p6, %rd63, 0;
	@%p6 bra 	$L__BB24_17;
	cvt.u32.u64 	%r48, %rd37;
	cvt.u32.u64 	%r49, %rd4;
	rem.u32 	%r50, %r49, %r48;
	cvt.u64.u32 	%rd91, %r50;
	bra.uni 	$L__BB24_18;
$L__BB24_17:
	rem.u64 	%rd91, %rd4, %rd37;
$L__BB24_18:
	shl.b64 	%rd67, %rd91, 2;
	add.s64 	%rd64, %rd33, %rd67;
	// begin inline asm
	ld.global.cg.f32 %f34, [%rd64];
	// end inline asm
	add.f32 	%f37, %f6, %f34;
	add.s64 	%rd65, %rd34, %rd67;
	// begin inline asm
	ld.global.cg.f32 %f35, [%rd65];
	// end inline asm
	add.f32 	%f38, %f37, %f35;
	add.s64 	%rd66, %rd35, %rd67;
	// begin inline asm
	ld.global.cg.f32 %f36, [%rd66];
	// end inline asm
	add.f32 	%f7, %f38, %f36;
	or.b64  	%rd68, %rd5, %rd37;
	and.b64  	%rd69, %rd68, -4294967296;
	setp.ne.s64 	%p7, %rd69, 0;
	@%p7 bra 	$L__BB24_20;
	cvt.u32.u64 	%r51, %rd37;
	cvt.u32.u64 	%r52, %rd5;
	rem.u32 	%r53, %r52, %r51;
	cvt.u64.u32 	%rd92, %r53;
	bra.uni 	$L__BB24_21;
$L__BB24_20:
	rem.u64 	%rd92, %rd5, %rd37;
$L__BB24_21:
	shl.b64 	%rd73, %rd92, 2;
	add.s64 	%rd70, %rd33, %rd73;
	// begin inline asm
	ld.global.cg.f32 %f39, [%rd70];
	// end inline asm
	add.f32 	%f42, %f7, %f39;
	add.s64 	%rd71, %rd34, %rd73;
	// begin inline asm
	ld.global.cg.f32 %f40, [%rd71];
	// end inline asm
	add.f32 	%f43, %f42, %f40;
	add.s64 	%rd72, %rd35, %rd73;
	// begin inline asm
	ld.global.cg.f32 %f41, [%rd72];
	// end inline asm
	add.f32 	%f8, %f43, %f41;
	or.b64  	%rd74, %rd6, %rd37;
	and.b64  	%rd75, %rd74, -4294967296;
	setp.ne.s64 	%p8, %rd75, 0;
	@%p8 bra 	$L__BB24_23;
	cvt.u32.u64 	%r54, %rd37;
	cvt.u32.u64 	%r55, %rd6;
	rem.u32 	%r56, %r55, %r54;
	cvt.u64.u32 	%rd93, %r56;
	bra.uni 	$L__BB24_24;
$L__BB24_23:
	rem.u64 	%rd93, %rd6, %rd37;
$L__BB24_24:
	shl.b64 	%rd79, %rd93, 2;
	add.s64 	%rd76, %rd33, %rd79;
	// begin inline asm
	ld.global.cg.f32 %f44, [%rd76];
	// end inline asm
	add.f32 	%f47, %f8, %f44;
	add.s64 	%rd77, %rd34, %rd79;
	// begin inline asm
	ld.global.cg.f32 %f45, [%rd77];
	// end inline asm
	add.f32 	%f48, %f47, %f45;
	add.s64 	%rd78, %rd35, %rd79;
	// begin inline asm
	ld.global.cg.f32 %f46, [%rd78];
	// end inline asm
	add.f32 	%f9, %f48, %f46;
	or.b64  	%rd80, %rd7, %rd37;
	and.b64  	%rd81, %rd80, -4294967296;
	setp.ne.s64 	%p9, %rd81, 0;
	@%p9 bra 	$L__BB24_26;
	cvt.u32.u64 	%r57, %rd37;
	cvt.u32.u64 	%r58, %rd7;
	rem.u32 	%r59, %r58, %r57;
	cvt.u64.u32 	%rd94, %r59;
	bra.uni 	$L__BB24_27;
$L__BB24_26:
	rem.u64 	%rd94, %rd7, %rd37;
$L__BB24_27:
	cvt.u32.u64 	%r60, %rd8;
	cvt.u32.u64 	%r61, %rd7;
	cvt.u32.u64 	%r62, %rd6;
	cvt.u32.u64 	%r63, %rd5;
	cvt.u32.u64 	%r64, %rd4;
	cvt.u32.u64 	%r65, %rd3;
	cvt.u32.u64 	%r66, %rd2;
	cvt.u32.u64 	%r67, %rd1;
	shl.b64 	%rd85, %rd94, 2;
	add.s64 	%rd82, %rd33, %rd85;
	// begin inline asm
	ld.global.cg.f32 %f49, [%rd82];
	// end inline asm
	add.f32 	%f52, %f9, %f49;
	add.s64 	%rd83, %rd34, %rd85;
	// begin inline asm
	ld.global.cg.f32 %f50, [%rd83];
	// end inline asm
	add.f32 	%f53, %f52, %f50;
	add.s64 	%rd84, %rd35, %rd85;
	// begin inline asm
	ld.global.cg.f32 %f51, [%rd84];
	// end inline asm
	add.f32 	%f55, %f53, %f51;
	add.s32 	%r77, %r77, 8;
	add.s32 	%r76, %r67, 8;
	add.s32 	%r75, %r66, 8;
	add.s32 	%r74, %r65, 8;
	add.s32 	%r73, %r64, 8;
	add.s32 	%r72, %r63, 8;
	add.s32 	%r71, %r62, 8;
	add.s32 	%r70, %r61, 8;
	add.s32 	%r69, %r60, 8;
	setp.ne.s32 	%p10, %r77, 32;
	@%p10 bra 	$L__BB24_3;
	add.s32 	%r68, %r68, 1;
	setp.ne.s32 	%p11, %r68, %r30;
	@%p11 bra 	$L__BB24_2;
$L__BB24_29:
	setp.ne.s32 	%p12, %r1, 0;
	@%p12 bra 	$L__BB24_31;
	cvta.to.global.u64 	%rd86, %rd36;
	st.global.f32 	[%rd86], %f55;
$L__BB24_31:
	ret;

}
	// .globl	_Z27compare_random_index_accessPfPiS_mi
.visible .entry _Z27compare_random_index_accessPfPiS_mi(
	.param .u64 .ptr .align 1 _Z27compare_random_index_accessPfPiS_mi_param_0,
	.param .u64 .ptr .align 1 _Z27compare_random_index_accessPfPiS_mi_param_1,
	.param .u64 .ptr .align 1 _Z27compare_random_index_accessPfPiS_mi_param_2,
	.param .u64 _Z27compare_random_index_accessPfPiS_mi_param_3,
	.param .u32 _Z27compare_random_index_accessPfPiS_mi_param_4
)
{
	.reg .pred 	%p<15>;
	.reg .b32 	%r<48>;
	.reg .b32 	%f<88>;
	.reg .b64 	%rd<114>;

	ld.param.u64 	%rd20, [_Z27compare_random_index_accessPfPiS_mi_param_0];
	ld.param.u64 	%rd23, [_Z27compare_random_index_accessPfPiS_mi_param_1];
	ld.param.u64 	%rd22, [_Z27compare_random_index_accessPfPiS_mi_param_3];
	cvta.to.global.u64 	%rd1, %rd23;
	mov.u32 	%r5, %ctaid.x;
	mov.u32 	%r6, %ntid.x;
	mov.u32 	%r7, %tid.x;
	mad.lo.s32 	%r1, %r5, %r6, %r7;
	mov.u32 	%r8, %nctaid.x;
	mul.lo.s32 	%r9, %r8, %r6;
	cvt.s64.s32 	%rd2, %r9;
	or.b64  	%rd24, %rd22, %rd2;
	and.b64  	%rd25, %rd24, -4294967296;
	setp.ne.s64 	%p1, %rd25, 0;
	@%p1 bra 	$L__BB25_2;
	cvt.u32.u64 	%r10, %rd2;
	cvt.u32.u64 	%r11, %rd22;
	div.u32 	%r12, %r11, %r10;
	cvt.u64.u32 	%rd108, %r12;
	bra.uni 	$L__BB25_3;
$L__BB25_2:
	div.u64 	%rd108, %rd22, %rd2;
$L__BB25_3:
	ld.param.u32 	%r45, [_Z27compare_random_index_accessPfPiS_mi_param_4];
	setp.lt.s32 	%p2, %r45, 1;
	mov.f32 	%f86, 0f00000000;
	@%p2 bra 	$L__BB25_20;
	max.u64 	%rd26, %rd108, 1;
	and.b64  	%rd6, %rd26, 15;
	and.b64  	%rd7, %rd26, -16;
	and.b64  	%rd8, %rd26, 7;
	and.b64  	%rd9, %rd26, 3;
	mov.f32 	%f86, 0f00000000;
	mov.b32 	%r47, 0;
$L__BB25_5:
	setp.lt.u64 	%p3, %rd22, %rd2;
	@%p3 bra 	$L__BB25_19;
	setp.lt.u64 	%p4, %rd108, 16;
	mov.b64 	%rd112, 0;
	@%p4 bra 	$L__BB25_9;
	mov.b64 	%rd110, 0;
	mov.u64 	%rd109, %rd7;
$L__BB25_8:
	.pragma "nounroll";
	cvt.s64.s32 	%rd45, %r1;
	mad.lo.s64 	%rd46, %rd108, %rd45, %rd110;
	shl.b64 	%rd47, %rd46, 2;
	add.s64 	%rd48, %rd1, %rd47;
	ld.global.nc.u32 	%r14, [%rd48];
	mul.wide.s32 	%rd49, %r14, 4;
	add.s64 	%rd29, %rd20, %rd49;
	// begin inline asm
	ld.global.cg.f32 %f20, [%rd29];
	// end inline asm
	add.f32 	%f36, %f86, %f20;
	ld.global.nc.u32 	%r15, [%rd48+4];
	mul.wide.s32 	%rd50, %r15, 4;
	add.s64 	%rd30, %rd20, %rd50;
	// begin inline asm
	ld.global.cg.f32 %f21, [%rd30];
	// end inline asm
	add.f32 	%f37, %f36, %f21;
	ld.global.nc.u32 	%r16, [%rd48+8];
	mul.wide.s32 	%rd51, %r16, 4;
	add.s64 	%rd31, %rd20, %rd51;
	// begin inline asm
	ld.global.cg.f32 %f22, [%rd31];
	// end inline asm
	add.f32 	%f38, %f37, %f22;
	ld.global.nc.u32 	%r17, [%rd48+12];
	mul.wide.s32 	%rd52, %r17, 4;
	add.s64 	%rd32, %rd20, %rd52;
	// begin inline asm
	ld.global.cg.f32 %f23, [%rd32];
	// end inline asm
	add.f32 	%f39, %f38, %f23;
	ld.global.nc.u32 	%r18, [%rd48+16];
	mul.wide.s32 	%rd53, %r18, 4;
	add.s64 	%rd33, %rd20, %rd53;
	// begin inline asm
	ld.global.cg.f32 %f24, [%rd33];
	// end inline asm
	add.f32 	%f40, %f39, %f24;
	ld.global.nc.u32 	%r19, [%rd48+20];
	mul.wide.s32 	%rd54, %r19, 4;
	add.s64 	%rd34, %rd20, %rd54;
	// begin inline asm
	ld.global.cg.f32 %f25, [%rd34];
	// end inline asm
	add.f32 	%f41, %f40, %f25;
	ld.global.nc.u32 	%r20, [%rd48+24];
	mul.wide.s32 	%rd55, %r20, 4;
	add.s64 	%rd35, %rd20, %rd55;
	// begin inline asm
	ld.global.cg.f32 %f26, [%rd35];
	// end inline asm
	add.f32 	%f42, %f41, %f26;
	ld.global.nc.u32 	%r21, [%rd48+28];
	mul.wide.s32 	%rd56, %r21, 4;
	add.s64 	%rd36, %rd20, %rd56;
	// begin inline asm
	ld.global.cg.f32 %f27, [%rd36];
	// end inline asm
	add.f32 	%f43, %f42, %f27;
	ld.global.nc.u32 	%r22, [%rd48+32];
	mul.wide.s32 	%rd57, %r22, 4;
	add.s64 	%rd37, %rd20, %rd57;
	// begin inline asm
	ld.global.cg.f32 %f28, [%rd37];
	// end inline asm
	add.f32 	%f44, %f43, %f28;
	ld.global.nc.u32 	%r23, [%rd48+36];
	mul.wide.s32 	%rd58, %r23, 4;
	add.s64 	%rd38, %rd20, %rd58;
	// begin inline asm
	ld.global.cg.f32 %f29, [%rd38];
	// end inline asm
	add.f32 	%f45, %f44, %f29;
	ld.global.nc.u32 	%r24, [%rd48+40];
	mul.wide.s32 	%rd59, %r24, 4;
	add.s64 	%rd39, %rd20, %rd59;
	// begin inline asm
	ld.global.cg.f32 %f30, [%rd39];
	// end inline asm
	add.f32 	%f46, %f45, %f30;
	ld.global.nc.u32 	%r25, [%rd48+44];
	mul.wide.s32 	%rd60, %r25, 4;
	add.s64 	%rd40, %rd20, %rd60;
	// begin inline asm
	ld.global.cg.f32 %f31, [%rd40];
	// end inline asm
	add.f32 	%f47, %f46, %f31;
	ld.global.nc.u32 	%r26, [%rd48+48];
	mul.wide.s32 	%rd61, %r26, 4;
	add.s64 	%rd41, %rd20, %rd61;
	// begin inline asm
	ld.global.cg.f32 %f32, [%rd41];
	// end inline asm
	add.f32 	%f48, %f47, %f32;
	ld.global.nc.u32 	%r27, [%rd48+52];
	mul.wide.s32 	%rd62, %r27, 4;
	add.s64 	%rd42, %rd20, %rd62;
	// begin inline asm
	ld.global.cg.f32 %f33, [%rd42];
	// end inline asm
	add.f32 	%f49, %f48, %f33;
	ld.global.nc.u32 	%r28, [%rd48+56];
	mul.wide.s32 	%rd63, %r28, 4;
	add.s64 	%rd43, %rd20, %rd63;
	// begin inline asm
	ld.global.cg.f32 %f34, [%rd43];
	// end inline asm
	add.f32 	%f50, %f49, %f34;
	ld.global.nc.u32 	%r29, [%rd48+60];
	mul.wide.s32 	%rd64, %r29, 4;
	add.s64 	%rd44, %rd20, %rd64;
	// begin inline asm
	ld.global.cg.f32 %f35, [%rd44];
	// end inline asm
	add.f32 	%f86, %f50, %f35;
	add.s64 	%rd110, %rd110, 16;
	add.s64 	%rd109, %rd109, -16;
	setp.ne.s64 	%p5, %rd109, 0;
	mov.u64 	%rd112, %rd7;
	@%p5 bra 	$L__BB25_8;
$L__BB25_9:
	setp.eq.s64 	%p6, %rd6, 0;
	@%p6 bra 	$L__BB25_19;
	setp.lt.u64 	%p7, %rd6, 8;
	@%p7 bra 	$L__BB25_12;
	cvt.s64.s32 	%rd73, %r1;
	mad.lo.s64 	%rd74, %rd108, %rd73, %rd112;
	shl.b64 	%rd75, %rd74, 2;
	add.s64 	%rd76, %rd1, %rd75;
	ld.global.nc.u32 	%r30, [%rd76];
	mul.wide.s32 	%rd77, %r30, 4;
	add.s64 	%rd65, %rd20, %rd77;
	// begin inline asm
	ld.global.cg.f32 %f52, [%rd65];
	// end inline asm
	add.f32 	%f60, %f86, %f52;
	ld.global.nc.u32 	%r31, [%rd76+4];
	mul.wide.s32 	%rd78, %r31, 4;
	add.s64 	%rd66, %rd20, %rd78;
	// begin inline asm
	ld.global.cg.f32 %f53, [%rd66];
	// end inline asm
	add.f32 	%f61, %f60, %f53;
	ld.global.nc.u32 	%r32, [%rd76+8];
	mul.wide.s32 	%rd79, %r32, 4;
	add.s64 	%rd67, %rd20, %rd79;
	// begin inline asm
	ld.global.cg.f32 %f54, [%rd67];
	// end inline asm
	add.f32 	%f62, %f61, %f54;
	ld.global.nc.u32 	%r33, [%rd76+12];
	mul.wide.s32 	%rd80, %r33, 4;
	add.s64 	%rd68, %rd20, %rd80;
	// begin inline asm
	ld.global.cg.f32 %f55, [%rd68];
	// end inline asm
	add.f32 	%f63, %f62, %f55;
	ld.global.nc.u32 	%r34, [%rd76+16];
	mul.wide.s32 	%rd81, %r34, 4;
	add.s64 	%rd69, %rd20, %rd81;
	// begin inline asm
	ld.global.cg.f32 %f56, [%rd69];
	// end inline asm
	add.f32 	%f64, %f63, %f56;
	ld.global.nc.u32 	%r35, [%rd76+20];
	mul.wide.s32 	%rd82, %r35, 4;
	add.s64 	%rd70, %rd20, %rd82;
	// begin inline asm
	ld.global.cg.f32 %f57, [%rd70];
	// end inline asm
	add.f32 	%f65, %f64, %f57;
	ld.global.nc.u32 	%r36, [%rd76+24];
	mul.wide.s32 	%rd83, %r36, 4;
	add.s64 	%rd71, %rd20, %rd83;
	// begin inline asm
	ld.global.cg.f32 %f58, [%rd71];
	// end inline asm
	add.f32 	%f66, %f65, %f58;
	ld.global.nc.u32 	%r37, [%rd76+28];
	mul.wide.s32 	%rd84, %r37, 4;
	add.s64 	%rd72, %rd20, %rd84;
	// begin inline asm
	ld.global.cg.f32 %f59, [%rd72];
	// end inline asm
	add.f32 	%f86, %f66, %f59;
	add.s64 	%rd112, %rd112, 8;
$L__BB25_12:
	setp.eq.s64 	%p8, %rd8, 0;
	@%p8 bra 	$L__BB25_19;
	setp.lt.u64 	%p9, %rd8, 4;
	@%p9 bra 	$L__BB25_15;
	cvt.s64.s32 	%rd89, %r1;
	mad.lo.s64 	%rd90, %rd108, %rd89, %rd112;
	shl.b64 	%rd91, %rd90, 2;
	add.s64 	%rd92, %rd1, %rd91;
	ld.global.nc.u32 	%r38, [%rd92];
	mul.wide.s32 	%rd93, %r38, 4;
	add.s64 	%rd85, %rd20, %rd93;
	// begin inline asm
	ld.global.cg.f32 %f68, [%rd85];
	// end inline asm
	add.f32 	%f72, %f86, %f68;
	ld.global.nc.u32 	%r39, [%rd92+4];
	mul.wide.s32 	%rd94, %r39, 4;
	add.s64 	%rd86, %rd20, %rd94;
	// begin inline asm
	ld.global.cg.f32 %f69, [%rd86];
	// end inline asm
	add.f32 	%f73, %f72, %f69;
	ld.global.nc.u32 	%r40, [%rd92+8];
	mul.wide.s32 	%rd95, %r40, 4;
	add.s64 	%rd87, %rd20, %rd95;
	// begin inline asm
	ld.global.cg.f32 %f70, [%rd87];
	// end inline asm
	add.f32 	%f74, %f73, %f70;
	ld.global.nc.u32 	%r41, [%rd92+12];
	mul.wide.s32 	%rd96, %r41, 4;
	add.s64 	%rd88, %rd20, %rd96;
	// begin inline asm
	ld.global.cg.f32 %f71, [%rd88];
	// end inline asm
	add.f32 	%f86, %f74, %f71;
	add.s64 	%rd112, %rd112, 4;
$L__BB25_15:
	setp.eq.s64 	%p10, %rd9, 0;
	@%p10 bra 	$L__BB25_19;
	setp.eq.s64 	%p11, %rd9, 1;
	cvt.s64.s32 	%rd98, %r1;
	mad.lo.s64 	%rd99, %rd108, %rd98, %rd112;
	shl.b64 	%rd100, %rd99, 2;
	add.s64 	%rd19, %rd1, %rd100;
	ld.global.nc.u32 	%r42, [%rd19];
	mul.wide.s32 	%rd101, %r42, 4;
	add.s64 	%rd97, %rd20, %rd101;
	// begin inline asm
	ld.global.cg.f32 %f75, [%rd97];
	// end inline asm
	add.f32 	%f86, %f86, %f75;
	@%p11 bra 	$L__BB25_19;
	setp.eq.s64 	%p12, %rd9, 2;
	ld.global.nc.u32 	%r43, [%rd19+4];
	mul.wide.s32 	%rd103, %r43, 4;
	add.s64 	%rd102, %rd20, %rd103;
	// begin inline asm
	ld.global.cg.f32 %f76, [%rd102];
	// end inline asm
	add.f32 	%f86, %f86, %f76;
	@%p12 bra 	$L__BB25_19;
	ld.global.nc.u32 	%r44, [%rd19+8];
	mul.wide.s32 	%rd105, %r44, 4;
	add.s64 	%rd104, %rd20, %rd105;
	// begin inline asm
	ld.global.cg.f32 %f77, [%rd104];
	// end inline asm
	add.f32 	%f86, %f86, %f77;
$L__BB25_19:
	ld.param.u32 	%r46, [_Z27compare_random_index_accessPfPiS_mi_param_4];
	add.s32 	%r47, %r47, 1;
	setp.ne.s32 	%p13, %r47, %r46;
	@%p13 bra 	$L__BB25_5;
$L__BB25_20:
	setp.ne.s32 	%p14, %r1, 0;
	@%p14 bra 	$L__BB25_22;
	ld.param.u64 	%rd107, [_Z27compare_random_index_accessPfPiS_mi_param_2];
	cvta.to.global.u64 	%rd106, %rd107;
	st.global.f32 	[%rd106], %f86;
$L__BB25_22:
	ret;

}
	// .globl	_Z14flush_l2_cachePfm
.visible .entry _Z14flush_l2_cachePfm(
	.param .u64 .ptr .align 1 _Z14flush_l2_cachePfm_param_0,
	.param .u64 _Z14flush_l2_cachePfm_param_1
)
{
	.reg .pred 	%p<4>;
	.reg .b32 	%r<8>;
	.reg .b32 	%f<6>;
	.reg .b64 	%rd<11>;

	ld.param.u64 	%rd7, [_Z14flush_l2_cachePfm_param_0];
	ld.param.u64 	%rd6, [_Z14flush_l2_cachePfm_param_1];
	cvta.to.global.u64 	%rd1, %rd7;
	mov.u32 	%r2, %ctaid.x;
	mov.u32 	%r1, %ntid.x;
	mov.u32 	%r3, %tid.x;
	mad.lo.s32 	%r4, %r2, %r1, %r3;
	cvt.s64.s32 	%rd10, %r4;
	setp.le.u64 	%p1, %rd6, %rd10;
	@%p1 bra 	$L__BB26_5;
	mov.u32 	%r5, %nctaid.x;
	mul.lo.s32 	%r6, %r5, %r1;
	cvt.s64.s32 	%rd3, %r6;
	mov.f32 	%f5, 0f00000000;
$L__BB26_2:
	shl.b64 	%rd8, %rd10, 2;
	add.s64 	%rd9, %rd1, %rd8;
	ld.global.f32 	%f4, [%rd9];
	add.f32 	%f5, %f5, %f4;
	add.s64 	%rd10, %rd10, %rd3;
	setp.lt.u64 	%p2, %rd10, %rd6;
	@%p2 bra 	$L__BB26_2;
	setp.neu.f32 	%p3, %f5, 0fC97423F0;
	@%p3 bra 	$L__BB26_5;
	mov.b32 	%r7, -915135504;
	st.global.u32 	[%rd1], %r7;
$L__BB26_5:
	ret;

}


// ===== COMPILED SASS (sm_100) =====

	.target	sm_100

	.elftype	@"ET_EXEC"


//--------------------- .note.nv.tkinfo           --------------------------
	.section	.note.nv.tkinfo,"",@"SHT_NOTE"
	.sectionflags	@"SHF_NOTE_NV_TKINFO"
	.tkinfo
        /*0018*/ 	.word	0x00000002
        /*0030*/ 	.string	""
        /*0030*/ 	.string	"ptxas"
        /*0030*/ 	.string	"Cuda compilation tools, release 13.0, V13.0.88"
        /*0030*/ 	.string	"Build cuda_13.0.r13.0/compiler.36424714_0"
        /*0030*/ 	.string	"-arch sm_100 -m 64 "



//--------------------- .note.nv.cuinfo           --------------------------
	.section	.note.nv.cuinfo,"",@"SHT_NOTE"
	.sectionflags	@"SHF_NOTE_NV_CUINFO"
        /*0018*/ 	.short	0x0002
        /*001a*/ 	.short	0x0064
        /*001c*/ 	.short	0x0082
	.zero		2


//--------------------- .nv.info                  --------------------------
	.section	.nv.info,"",@"SHT_CUDA_INFO"
	.align	4


	//----- nvinfo : EIATTR_REGCOUNT
	.align		4
        /*0000*/ 	.byte	0x04, 0x2f
        /*0002*/ 	.short	(.L_1 - .L_0)
	.align		4
.L_0:
        /*0004*/ 	.word	index@(_Z14footprint_testPfmS_)
        /*0008*/ 	.word	0x0000001a


	//----- nvinfo : EIATTR_FRAME_SIZE
	.align		4
.L_1:
        /*000c*/ 	.byte	0x04, 0x11
        /*000e*/ 	.short	(.L_3 - .L_2)
	.align		4
.L_2:
        /*0010*/ 	.word	index@($__internal_24_$__cuda_sm20_rem_u64)
        /*0014*/ 	.word	0x00000000


	//----- nvinfo : EIATTR_FRAME_SIZE
	.align		4
.L_3:
        /*0018*/ 	.byte	0x04, 0x11
        /*001a*/ 	.short	(.L_5 - .L_4)
	.align		4
.L_4:
        /*001c*/ 	.word	index@(_Z14footprint_testPfmS_)
        /*0020*/ 	.word	0x00000000


	//----- nvinfo : EIATTR_REGCOUNT
	.align		4
.L_5:
        /*0024*/ 	.byte	0x04, 0x2f
        /*0026*/ 	.short	(.L_7 - .L_6)
	.align		4
.L_6:
        /*0028*/ 	.word	index@(_Z13single_regionPfmS_)
        /*002c*/ 	.word	0x0000001a


	//----- nvinfo : EIATTR_FRAME_SIZE
	.align		4
.L_7:
        /*0030*/ 	.byte	0x04, 0x11
        /*0032*/ 	.short	(.L_9 - .L_8)
	.align		4
.L_8:
        /*0034*/ 	.word	index@($__internal_23_$__cuda_sm20_rem_u64)
        /*0038*/ 	.word	0x00000000


	//----- nvinfo : EIATTR_FRAME_SIZE
	.align		4
.L_9:
        /*003c*/ 	.byte	0x04, 0x11
        /*003e*/ 	.short	(.L_11 - .L_10)
	.align		4
.L_10:
        /*0040*/ 	.word	index@(_Z13single_regionPfmS_)
        /*0044*/ 	.word	0x00000000


	//----- nvinfo : EIATTR_REGCOUNT
	.align		4
.L_11:
        /*0048*/ 	.byte	0x04, 0x2f
        /*004a*/ 	.short	(.L_13 - .L_12)
	.align		4
.L_12:
        /*004c*/ 	.word	index@(_Z17two_regions_alt_1PfmmS_)
        /*0050*/ 	.word	0x0000001a


	//----- nvinfo : EIATTR_FRAME_SIZE
	.align		4
.L_13:
        /*0054*/ 	.byte	0x04, 0x11
        /*0056*/ 	.short	(.L_15 - .L_14)
	.align		4
.L_14:
        /*0058*/ 	.word	index@($__internal_22_$__cuda_sm20_rem_u64)
        /*005c*/ 	.word	0x00000000


	//----- nvinfo : EIATTR_FRAME_SIZE
	.align		4
.L_15:
        /*0060*/ 	.byte	0x04, 0x11
        /*0062*/ 	.short	(.L_17 - .L_16)
	.align		4
.L_16:
        /*0064*/ 	.word	index@(_Z17two_regions_alt_1PfmmS_)
        /*0068*/ 	.word	0x00000000


	//----- nvinfo : EIATTR_REGCOUNT
	.align		4
.L_17:
        /*006c*/ 	.byte	0x04, 0x2f
        /*006e*/ 	.short	(.L_19 - .L_18)
	.align		4
.L_18:
        /*0070*/ 	.word	index@(_Z18two_regions_alt_10PfmmS_)
        /*0074*/ 	.word	0x0000001c


	//----- nvinfo : EIATTR_FRAME_SIZE
	.align		4
.L_19:
        /*0078*/ 	.byte	0x04, 0x11
        /*007a*/ 	.short	(.L_21 - .L_20)
	.align		4
.L_20:
        /*007c*/ 	.word	index@($__internal_21_$__cuda_sm20_rem_u64)
        /*0080*/ 	.word	0x00000000


	//----- nvinfo : EIATTR_FRAME_SIZE
	.align		4
.L_21:
        /*0084*/ 	.byte	0x04, 0x11
        /*0086*/ 	.short	(.L_23 - .L_22)
	.align		4
.L_22:
        /*0088*/ 	.word	index@(_Z18two_regions_alt_10PfmmS_)
        /*008c*/ 	.word	0x00000000


	//----- nvinfo : EIATTR_REGCOUNT
	.align		4
.L_23:
        /*0090*/ 	.byte	0x04, 0x2f
        /*0092*/ 	.short	(.L_25 - .L_24)
	.align		4
.L_24:
        /*0094*/ 	.word	index@(_Z19two_regions_alt_100PfmmS_)
        /*0098*/ 	.word	0x0000001c


	//----- nvinfo : EIATTR_FRAME_SIZE
	.align		4
.L_25:
        /*009c*/ 	.byte	0x04, 0x11
        /*009e*/ 	.short	(.L_27 - .L_26)
	.align		4
.L_26:
        /*00a0*/ 	.word	index@($__internal_20_$__cuda_sm20_rem_u64)
        /*00a4*/ 	.word	0x00000000


	//----- nvinfo : EIATTR_FRAME_SIZE
	.align		4
.L_27:
        /*00a8*/ 	.byte	0x04, 0x11
        /*00aa*/ 	.short	(.L_29 - .L_28)
	.align		4
.L_28:
        /*00ac*/ 	.word	index@(_Z19two_regions_alt_100PfmmS_)
        /*00b0*/ 	.word	0x00000000


	//----- nvinfo : EIATTR_REGCOUNT
	.align		4
.L_29:
        /*00b4*/ 	.byte	0x04, 0x2f
        /*00b6*/ 	.short	(.L_31 - .L_30)
	.align		4
.L_30:
        /*00b8*/ 	.word	index@(_Z22concurrent_same_regionPfmS_Pm)
        /*00bc*/ 	.word	0x0000001c


	//----- nvinfo : EIATTR_FRAME_SIZE
	.align		4
.L_31:
        /*00c0*/ 	.byte	0x04, 0x11
        /*00c2*/ 	.short	(.L_33 - .L_32)
	.align		4
.L_32:
        /*00c4*/ 	.word	index@($__internal_19_$__cuda_sm20_rem_u64)
        /*00c8*/ 	.word	0x00000000


	//----- nvinfo : EIATTR_FRAME_SIZE
	.align		4
.L_33:
        /*00cc*/ 	.byte	0x04, 0x11
        /*00ce*/ 	.short	(.L_35 - .L_34)
	.align		4
.L_34:
        /*00d0*/ 	.word	index@(_Z22concurrent_same_regionPfmS_Pm)
        /*00d4*/ 	.word	0x00000000


	//----- nvinfo : EIATTR_REGCOUNT
	.align		4
.L_35:
        /*00d8*/ 	.byte	0x04, 0x2f
        /*00da*/ 	.short	(.L_37 - .L_36)
	.align		4
.L_36:
        /*00dc*/ 	.word	index@(_Z22concurrent_diff_regionPfmmS_Pm)
        /*00e0*/ 	.word	0x00000016


	//----- nvinfo : EIATTR_FRAME_SIZE
	.align		4
.L_37:
        /*00e4*/ 	.byte	0x04, 0x11
        /*00e6*/ 	.short	(.L_39 - .L_38)
	.align		4
.L_38:
        /*00e8*/ 	.word	index@($__internal_18_$__cuda_sm20_rem_u64)
        /*00ec*/ 	.word	0x00000000


	//----- nvinfo : EIATTR_FRAME_SIZE
	.align		4
.L_39:
        /*00f0*/ 	.byte	0x04, 0x11
        /*00f2*/ 	.short	(.L_41 - .L_40)
	.align		4
.L_40:
        /*00f4*/ 	.word	index@(_Z22concurrent_diff_regionPfmmS_Pm)
        /*00f8*/ 	.word	0x00000000


	//----- nvinfo : EIATTR_REGCOUNT
	.align		4
.L_41:
        /*00fc*/ 	.byte	0x04, 0x2f
        /*00fe*/ 	.short	(.L_43 - .L_42)
	.align		4
.L_42:
        /*0100*/ 	.word	index@(_Z11offset_testPfmmS_)
        /*0104*/ 	.word	0x0000001a


	//----- nvinfo : EIATTR_FRAME_SIZE
	.align		4
.L_43:
        /*0108*/ 	.byte	0x04, 0x11
        /*010a*/ 	.short	(.L_45 - .L_44)
	.align		4
.L_44:
        /*010c*/ 	.word	index@($__internal_17_$__cuda_sm20_rem_u64)
        /*0110*/ 	.word	0x00000000


	//----- nvinfo : EIATTR_FRAME_SIZE
	.align		4
.L_45:
        /*0114*/ 	.byte	0x04, 0x11
        /*0116*/ 	.short	(.L_47 - .L_46)
	.align		4
.L_46:
        /*0118*/ 	.word	index@(_Z11offset_testPfmmS_)
        /*011c*/ 	.word	0x00000000


	//----- nvinfo : EIATTR_REGCOUNT
	.align		4
.L_47:
        /*0120*/ 	.byte	0x04, 0x2f
        /*0122*/ 	.short	(.L_49 - .L_48)
	.align		4
.L_48:
        /*0124*/ 	.word	index@(_Z16coalesced_accessPfmS_)
        /*0128*/ 	.word	0x00000016


	//----- nvinfo : EIATTR_FRAME_SIZE
	.align		4
.L_49:
        /*012c*/ 	.byte	0x04, 0x11
        /*012e*/ 	.short	(.L_51 - .L_50)
	.align		4
.L_50:
        /*0130*/ 	.word	index@($__internal_16_$__cuda_sm20_rem_u64)
        /*0134*/ 	.word	0x00000000


	//----- nvinfo : EIATTR_FRAME_SIZE
	.align		4
.L_51:
        /*0138*/ 	.byte	0x04, 0x11
        /*013a*/ 	.short	(.L_53 - .L_52)
	.align		4
.L_52:
        /*013c*/ 	.word	index@(_Z16coalesced_accessPfmS_)
        /*0140*/ 	.word	0x00000000


	//----- nvinfo : EIATTR_REGCOUNT
	.align		4
.L_53:
        /*0144*/ 	.byte	0x04, 0x2f
        /*0146*/ 	.short	(.L_55 - .L_54)
	.align		4
.L_54:
        /*0148*/ 	.word	index@(_Z14strided_accessPfmmS_)
        /*014c*/ 	.word	0x0000001c


	//----- nvinfo : EIATTR_FRAME_SIZE
	.align		4
.L_55:
        /*0150*/ 	.byte	0x04, 0x11
        /*0152*/ 	.short	(.L_57 - .L_56)
	.align		4
.L_56:
        /*0154*/ 	.word	index@($__internal_15_$__cuda_sm20_rem_u64)
        /*0158*/ 	.word	0x00000000


	//----- nvinfo : EIATTR_FRAME_SIZE
	.align		4
.L_57:
        /*015c*/ 	.byte	0x04, 0x11
        /*015e*/ 	.short	(.L_59 - .L_58)
	.align		4
.L_58:
        /*0160*/ 	.word	index@(_Z14strided_accessPfmmS_)
        /*0164*/ 	.word	0x00000000


	//----- nvinfo : EIATTR_REGCOUNT
	.align		4
.L_59:
        /*0168*/ 	.byte	0x04, 0x2f
        /*016a*/ 	.short	(.L_61 - .L_60)
	.align		4
.L_60:
        /*016c*/ 	.word	index@(_Z13random_accessPfmjS_)
        /*0170*/ 	.word	0x00000012


	//----- nvinfo : EIATTR_FRAME_SIZE
	.align		4
.L_61:
        /*0174*/ 	.byte	0x04, 0x11
        /*0176*/ 	.short	(.L_63 - .L_62)
	.align		4
.L_62:
        /*0178*/ 	.word	index@($__internal_14_$__cuda_sm20_rem_u64)
        /*017c*/ 	.word	0x00000000


	//----- nvinfo : EIATTR_FRAME_SIZE
	.align		4
.L_63:
        /*0180*/ 	.byte	0x04, 0x11
        /*0182*/ 	.short	(.L_65 - .L_64)
	.align		4
.L_64:
        /*0184*/ 	.word	index@(_Z13random_accessPfmjS_)
        /*0188*/ 	.word	0x00000000


	//----- nvinfo : EIATTR_REGCOUNT
	.align		4
.L_65:
        /*018c*/ 	.byte	0x04, 0x2f
        /*018e*/ 	.short	(.L_67 - .L_66)
	.align		4
.L_66:
        /*0190*/ 	.word	index@(_Z21latency_pointer_chasePmmS_S_)
        /*0194*/ 	.word	0x00000018


	//----- nvinfo : EIATTR_FRAME_SIZE
	.align		4
.L_67:
        /*0198*/ 	.byte	0x04, 0x11
        /*019a*/ 	.short	(.L_69 - .L_68)
	.align		4
.L_68:
        /*019c*/ 	.word	index@($__internal_13_$__cuda_sm20_div_u64)
        /*01a0*/ 	.word	0x00000000


	//----- nvinfo : EIATTR_FRAME_SIZE
	.align		4
.L_69:
        /*01a4*/ 	.byte	0x04, 0x11
        /*01a6*/ 	.short	(.L_71 - .L_70)
	.align		4
.L_70:
        /*01a8*/ 	.word	index@(_Z21latency_pointer_chasePmmS_S_)
        /*01ac*/ 	.word	0x00000000


	//----- nvinfo : EIATTR_REGCOUNT
	.align		4
.L_71:
        /*01b0*/ 	.byte	0x04, 0x2f
        /*01b2*/ 	.short	(.L_73 - .L_72)
	.align		4
.L_72:
        /*01b4*/ 	.word	index@(_Z18latency_under_loadPfmmPm)
        /*01b8*/ 	.word	0x0000001e


	//----- nvinfo : EIATTR_FRAME_SIZE
	.align		4
.L_73:
        /*01bc*/ 	.byte	0x04, 0x11
        /*01be*/ 	.short	(.L_75 - .L_74)
	.align		4
.L_74:
        /*01c0*/ 	.word	index@($__internal_12_$__cuda_sm20_rem_u64)
        /*01c4*/ 	.word	0x00000000


	//----- nvinfo : EIATTR_FRAME_SIZE
	.align		4
.L_75:
        /*01c8*/ 	.byte	0x04, 0x11
        /*01ca*/ 	.short	(.L_77 - .L_76)
	.align		4
.L_76:
        /*01cc*/ 	.word	index@(_Z18latency_under_loadPfmmPm)
        /*01d0*/ 	.word	0x00000000


	//----- nvinfo : EIATTR_REGCOUNT
	.align		4
.L_77:
        /*01d4*/ 	.byte	0x04, 0x2f
        /*01d6*/ 	.short	(.L_79 - .L_78)
	.align		4
.L_78:
        /*01d8*/ 	.word	index@(_Z17effective_l2_testPfmiS_)
        /*01dc*/ 	.word	0x0000000b


	//----- nvinfo : EIATTR_FRAME_SIZE
	.align		4
.L_79:
        /*01e0*/ 	.byte	0x04, 0x11
        /*01e2*/ 	.short	(.L_81 - .L_80)
	.align		4
.L_80:
        /*01e4*/ 	.word	index@(_Z17effective_l2_testPfmiS_)
        /*01e8*/ 	.word	0x00000000


	//----- nvinfo : EIATTR_REGCOUNT
	.align		4
.L_81:
        /*01ec*/ 	.byte	0x04, 0x2f
        /*01ee*/ 	.short	(.L_83 - .L_82)
	.align		4
.L_82:
        /*01f0*/ 	.word	index@(_Z20single_buffer_accessPfmS_)
        /*01f4*/ 	.word	0x0000001a


	//----- nvinfo : EIATTR_FRAME_SIZE
	.align		4
.L_83:
        /*01f8*/ 	.byte	0x04, 0x11
        /*01fa*/ 	.short	(.L_85 - .L_84)
	.align		4
.L_84:
        /*01fc*/ 	.word	index@($__internal_11_$__cuda_sm20_rem_u64)
        /*0200*/ 	.word	0x00000000


	//----- nvinfo : EIATTR_FRAME_SIZE
	.align		4
.L_85:
        /*0204*/ 	.byte	0x04, 0x11
        /*0206*/ 	.short	(.L_87 - .L_86)
	.align		4
.L_86:
        /*0208*/ 	.word	index@(_Z20single_buffer_accessPfmS_)
        /*020c*/ 	.word	0x00000000


	//----- nvinfo : EIATTR_REGCOUNT
	.align		4
.L_87:
        /*0210*/ 	.byte	0x04, 0x2f
        /*0212*/ 	.short	(.L_89 - .L_88)
	.align		4
.L_88:
        /*0214*/ 	.word	index@(_Z18dual_buffer_accessPfS_mS_)
        /*0218*/ 	.word	0x0000001a


	//----- nvinfo : EIATTR_FRAME_SIZE
	.align		4
.L_89:
        /*021c*/ 	.byte	0x04, 0x11
        /*021e*/ 	.short	(.L_91 - .L_90)
	.align		4
.L_90:
        /*0220*/ 	.word	index@($__internal_10_$__cuda_sm20_rem_u64)
        /*0224*/ 	.word	0x00000000


	//----- nvinfo : EIATTR_FRAME_SIZE
	.align		4
.L_91:
        /*0228*/ 	.byte	0x04, 0x11
        /*022a*/ 	.short	(.L_93 - .L_92)
	.align		4
.L_92:
        /*022c*/ 	.word	index@(_Z18dual_buffer_accessPfS_mS_)
        /*0230*/ 	.word	0x00000000


	//----- nvinfo : EIATTR_REGCOUNT
	.align		4
.L_93:
        /*0234*/ 	.byte	0x04, 0x2f
        /*0236*/ 	.short	(.L_95 - .L_94)
	.align		4
.L_94:
        /*0238*/ 	.word	index@(_Z20triple_buffer_accessPfS_S_mS_)
        /*023c*/ 	.word	0x0000001a


	//----- nvinfo : EIATTR_FRAME_SIZE
	.align		4
.L_95:
        /*0240*/ 	.byte	0x04, 0x11
        /*0242*/ 	.short	(.L_97 - .L_96)
	.align		4
.L_96:
        /*0244*/ 	.word	index@($__internal_9_$__cuda_sm20_rem_u64)
        /*0248*/ 	.word	0x00000000


	//----- nvinfo : EIATTR_FRAME_SIZE
	.align		4
.L_97:
        /*024c*/ 	.byte	0x04, 0x11
        /*024e*/ 	.short	(.L_99 - .L_98)
	.align		4
.L_98:
        /*0250*/ 	.word	index@(_Z20triple_buffer_accessPfS_S_mS_)
        /*0254*/ 	.word	0x00000000


	//----- nvinfo : EIATTR_REGCOUNT
	.align		4
.L_99:
        /*0258*/ 	.byte	0x04, 0x2f
        /*025a*/ 	.short	(.L_101 - .L_100)
	.align		4
.L_100:
        /*025c*/ 	.word	index@(_Z18quad_buffer_accessPfS_S_S_mS_)
        /*0260*/ 	.word	0x0000001a


	//----- nvinfo : EIATTR_FRAME_SIZE
	.align		4
.L_101:
        /*0264*/ 	.byte	0x04, 0x11
        /*0266*/ 	.short	(.L_103 - .L_102)
	.align		4
.L_102:
        /*0268*/ 	.word	index@($__internal_8_$__cuda_sm20_rem_u64)
        /*026c*/ 	.word	0x00000000


	//----- nvinfo : EIATTR_FRAME_SIZE
	.align		4
.L_103:
        /*0270*/ 	.byte	0x04, 0x11
        /*0272*/ 	.short	(.L_105 - .L_104)
	.align		4
.L_104:
        /*0274*/ 	.word	index@(_Z18quad_buffer_accessPfS_S_S_mS_)
        /*0278*/ 	.word	0x00000000


	//----- nvinfo : EIATTR_REGCOUNT
	.align		4
.L_105:
        /*027c*/ 	.byte	0x04, 0x2f
        /*027e*/ 	.short	(.L_107 - .L_106)
	.align		4
.L_106:
        /*0280*/ 	.word	index@(_Z15bandwidth_localPfmS_)
        /*0284*/ 	.word	0x0000000a


	//----- nvinfo : EIATTR_FRAME_SIZE
	.align		4
.L_107:
        /*0288*/ 	.byte	0x04, 0x11
        /*028a*/ 	.short	(.L_109 - .L_108)
	.align		4
.L_108:
        /*028c*/ 	.word	index@(_Z15bandwidth_localPfmS_)
        /*0290*/ 	.word	0x00000000


	//----- nvinfo : EIATTR_REGCOUNT
	.align		4
.L_109:
        /*0294*/ 	.byte	0x04, 0x2f
        /*0296*/ 	.short	(.L_111 - .L_110)
	.align		4
.L_110:
        /*0298*/ 	.word	index@(_Z22bandwidth_cross_regionPfmmS_)
        /*029c*/ 	.word	0x00000016


	//----- nvinfo : EIATTR_FRAME_SIZE
	.align		4
.L_111:
        /*02a0*/ 	.byte	0x04, 0x11
        /*02a2*/ 	.short	(.L_113 - .L_112)
	.align		4
.L_112:
        /*02a4*/ 	.word	index@($__internal_7_$__cuda_sm20_rem_u64)
        /*02a8*/ 	.word	0x00000000


	//----- nvinfo : EIATTR_FRAME_SIZE
	.align		4
.L_113:
        /*02ac*/ 	.byte	0x04, 0x11
        /*02ae*/ 	.short	(.L_115 - .L_114)
	.align		4
.L_114:
        /*02b0*/ 	.word	index@(_Z22bandwidth_cross_regionPfmmS_)
        /*02b4*/ 	.word	0x00000000


	//----- nvinfo : EIATTR_REGCOUNT
	.align		4
.L_115:
        /*02b8*/ 	.byte	0x04, 0x2f
        /*02ba*/ 	.short	(.L_117 - .L_116)
	.align		4
.L_116:
        /*02bc*/ 	.word	index@(_Z21bandwidth_stress_testPfmS_)
        /*02c0*/ 	.word	0x00000014


	//----- nvinfo : EIATTR_FRAME_SIZE
	.align		4
.L_117:
        /*02c4*/ 	.byte	0x04, 0x11
        /*02c6*/ 	.short	(.L_119 - .L_118)
	.align		4
.L_118:
        /*02c8*/ 	.word	index@($__internal_6_$__cuda_sm20_rem_u64)
        /*02cc*/ 	.word	0x00000000


	//----- nvinfo : EIATTR_FRAME_SIZE
	.align		4
.L_119:
        /*02d0*/ 	.byte	0x04, 0x11
        /*02d2*/ 	.short	(.L_121 - .L_120)
	.align		4
.L_120:
        /*02d4*/ 	.word	index@(_Z21bandwidth_stress_testPfmS_)
        /*02d8*/ 	.word	0x00000000


	//----- nvinfo : EIATTR_REGCOUNT
	.align		4
.L_121:
        /*02dc*/ 	.byte	0x04, 0x2f
        /*02de*/ 	.short	(.L_123 - .L_122)
	.align		4
.L_122:
        /*02e0*/ 	.word	index@(_Z20compare_local_accessPfS_mi)
        /*02e4*/ 	.word	0x0000001f


	//----- nvinfo : EIATTR_FRAME_SIZE
	.align		4
.L_123:
        /*02e8*/ 	.byte	0x04, 0x11
        /*02ea*/ 	.short	(.L_125 - .L_124)
	.align		4
.L_124:
        /*02ec*/ 	.word	index@($__internal_5_$__cuda_sm20_div_u64)
        /*02f0*/ 	.word	0x00000000


	//----- nvinfo : EIATTR_FRAME_SIZE
	.align		4
.L_125:
        /*02f4*/ 	.byte	0x04, 0x11
        /*02f6*/ 	.short	(.L_127 - .L_126)
	.align		4
.L_126:
        /*02f8*/ 	.word	index@(_Z20compare_local_accessPfS_mi)
        /*02fc*/ 	.word	0x00000000


	//----- nvinfo : EIATTR_REGCOUNT
	.align		4
.L_127:
        /*0300*/ 	.byte	0x04, 0x2f
        /*0302*/ 	.short	(.L_129 - .L_128)
	.align		4
.L_128:
        /*0304*/ 	.word	index@(_Z23compare_cross_partitionPfS_mim)
        /*0308*/ 	.word	0x00000020


	//----- nvinfo : EIATTR_FRAME_SIZE
	.align		4
.L_129:
        /*030c*/ 	.byte	0x04, 0x11
        /*030e*/ 	.short	(.L_131 - .L_130)
	.align		4
.L_130:
        /*0310*/ 	.word	index@($__internal_4_$__cuda_sm20_rem_u64)
        /*0314*/ 	.word	0x00000000


	//----- nvinfo : EIATTR_FRAME_SIZE
	.align		4
.L_131:
        /*0318*/ 	.byte	0x04, 0x11
        /*031a*/ 	.short	(.L_133 - .L_132)
	.align		4
.L_132:
        /*031c*/ 	.word	index@($__internal_3_$__cuda_sm20_div_u64)
        /*0320*/ 	.word	0x00000000


	//----- nvinfo : EIATTR_FRAME_SIZE
	.align		4
.L_133:
        /*0324*/ 	.byte	0x04, 0x11
        /*0326*/ 	.short	(.L_135 - .L_134)
	.align		4
.L_134:
        /*0328*/ 	.word	index@(_Z23compare_cross_partitionPfS_mim)
        /*032c*/ 	.word	0x00000000


	//----- nvinfo : EIATTR_REGCOUNT
	.align		4
.L_135:
        /*0330*/ 	.byte	0x04, 0x2f
        /*0332*/ 	.short	(.L_137 - .L_136)
	.align		4
.L_136:
        /*0334*/ 	.word	index@(_Z24compare_single_buffer_3xPfS_mi)
        /*0338*/ 	.word	0x0000003e


	//----- nvinfo : EIATTR_FRAME_SIZE
	.align		4
.L_137:
        /*033c*/ 	.byte	0x04, 0x11
        /*033e*/ 	.short	(.L_139 - .L_138)
	.align		4
.L_138:
        /*0340*/ 	.word	index@($__internal_2_$__cuda_sm20_rem_u64)
        /*0344*/ 	.word	0x00000000


	//----- nvinfo : EIATTR_FRAME_SIZE
	.align		4
.L_139:
        /*0348*/ 	.byte	0x04, 0x11
        /*034a*/ 	.short	(.L_141 - .L_140)
	.align		4
.L_140:
        /*034c*/ 	.word	index@(_Z24compare_single_buffer_3xPfS_mi)
        /*0350*/ 	.word	0x00000000


	//----- nvinfo : EIATTR_REGCOUNT
	.align		4
.L_141:
        /*0354*/ 	.byte	0x04, 0x2f
        /*0356*/ 	.short	(.L_143 - .L_142)
	.align		4
.L_142:
        /*0358*/ 	.word	index@(_Z24compare_multi_buffer_qkvPfS_S_S_mi)
        /*035c*/ 	.word	0x00000020


	//----- nvinfo : EIATTR_FRAME_SIZE
	.align		4
.L_143:
        /*0360*/ 	.byte	0x04, 0x11
        /*0362*/ 	.short	(.L_145 - .L_144)
	.align		4
.L_144:
        /*0364*/ 	.word	index@($__internal_1_$__cuda_sm20_rem_u64)
        /*0368*/ 	.word	0x00000000


	//----- nvinfo : EIATTR_FRAME_SIZE
	.align		4
.L_145:
        /*036c*/ 	.byte	0x04, 0x11
        /*036e*/ 	.short	(.L_147 - .L_146)
	.align		4
.L_146:
        /*0370*/ 	.word	index@(_Z24compare_multi_buffer_qkvPfS_S_S_mi)
        /*0374*/ 	.word	0x00000000


	//----- nvinfo : EIATTR_REGCOUNT
	.align		4
.L_147:
        /*0378*/ 	.byte	0x04, 0x2f
        /*037a*/ 	.short	(.L_149 - .L_148)
	.align		4
.L_148:
        /*037c*/ 	.word	index@(_Z27compare_random_index_accessPfPiS_mi)
        /*0380*/ 	.word	0x00000020


	//----- nvinfo : EIATTR_FRAME_SIZE
	.align		4
.L_149:
        /*0384*/ 	.byte	0x04, 0x11
        /*0386*/ 	.short	(.L_151 - .L_150)
	.align		4
.L_150:
        /*0388*/ 	.word	index@($__internal_0_$__cuda_sm20_div_u64)
        /*038c*/ 	.word	0x00000000


	//----- nvinfo : EIATTR_FRAME_SIZE
	.align		4
.L_151:
        /*0390*/ 	.byte	0x04, 0x11
        /*0392*/ 	.short	(.L_153 - .L_152)
	.align		4
.L_152:
        /*0394*/ 	.word	index@(_Z27compare_random_index_accessPfPiS_mi)
        /*0398*/ 	.word	0x00000000


	//----- nvinfo : EIATTR_REGCOUNT
	.align		4
.L_153:
        /*039c*/ 	.byte	0x04, 0x2f
        /*039e*/ 	.short	(.L_155 - .L_154)
	.align		4
.L_154:
        /*03a0*/ 	.word	index@(_Z14flush_l2_cachePfm)
        /*03a4*/ 	.word	0x00000009


	//----- nvinfo : EIATTR_FRAME_SIZE
	.align		4
.L_155:
        /*03a8*/ 	.byte	0x04, 0x11
        /*03aa*/ 	.short	(.L_157 - .L_156)
	.align		4
.L_156:
        /*03ac*/ 	.word	index@(_Z14flush_l2_cachePfm)
        /*03b0*/ 	.word	0x00000000


	//----- nvinfo : EIATTR_MIN_STACK_SIZE
	.align		4
.L_157:
        /*03b4*/ 	.byte	0x04, 0x12
        /*03b6*/ 	.short	(.L_159 - .L_158)
	.align		4
.L_158:
        /*03b8*/ 	.word	index@(_Z14flush_l2_cachePfm)
        /*03bc*/ 	.word	0x00000000


	//----- nvinfo : EIATTR_MIN_STACK_SIZE
	.align		4
.L_159:
        /*03c0*/ 	.byte	0x04, 0x12
        /*03c2*/ 	.short	(.L_161 - .L_160)
	.align		4
.L_160:
        /*03c4*/ 	.word	index@(_Z27compare_random_index_accessPfPiS_mi)
        /*03c8*/ 	.word	0x00000000


	//----- nvinfo : EIATTR_MIN_STACK_SIZE
	.align		4
.L_161:
        /*03cc*/ 	.byte	0x04, 0x12
        /*03ce*/ 	.short	(.L_163 - .L_162)
	.align		4
.L_162:
        /*03d0*/ 	.word	index@(_Z24compare_multi_buffer_qkvPfS_S_S_mi)
        /*03d4*/ 	.word	0x00000000


	//----- nvinfo : EIATTR_MIN_STACK_SIZE
	.align		4
.L_163:
        /*03d8*/ 	.byte	0x04, 0x12
        /*03da*/ 	.short	(.L_165 - .L_164)
	.align		4
.L_164:
        /*03dc*/ 	.word	index@(_Z24compare_single_buffer_3xPfS_mi)
        /*03e0*/ 	.word	0x00000000


	//----- nvinfo : EIATTR_MIN_STACK_SIZE
	.align		4
.L_165:
        /*03e4*/ 	.byte	0x04, 0x12
        /*03e6*/ 	.short	(.L_167 - .L_166)
	.align		4
.L_166:
        /*03e8*/ 	.word	index@(_Z23compare_cross_partitionPfS_mim)
        /*03ec*/ 	.word	0x00000000


	//----- nvinfo : EIATTR_MIN_STACK_SIZE
	.align		4
.L_167:
        /*03f0*/ 	.byte	0x04, 0x12
        /*03f2*/ 	.short	(.L_169 - .L_168)
	.align		4
.L_168:
        /*03f4*/ 	.word	index@(_Z20compare_local_accessPfS_mi)
        /*03f8*/ 	.word	0x00000000


	//----- nvinfo : EIATTR_MIN_STACK_SIZE
	.align		4
.L_169:
        /*03fc*/ 	.byte	0x04, 0x12
        /*03fe*/ 	.short	(.L_171 - .L_170)
	.align		4
.L_170:
        /*0400*/ 	.word	index@(_Z21bandwidth_stress_testPfmS_)
        /*0404*/ 	.word	0x00000000


	//----- nvinfo : EIATTR_MIN_STACK_SIZE
	.align		4
.L_171:
        /*0408*/ 	.byte	0x04, 0x12
        /*040a*/ 	.short	(.L_173 - .L_172)
	.align		4
.L_172:
        /*040c*/ 	.word	index@(_Z22bandwidth_cross_regionPfmmS_)
        /*0410*/ 	.word	0x00000000


	//----- nvinfo : EIATTR_MIN_STACK_SIZE
	.align		4
.L_173:
        /*0414*/ 	.byte	0x04, 0x12
        /*0416*/ 	.short	(.L_175 - .L_174)
	.align		4
.L_174:
        /*0418*/ 	.word	index@(_Z15bandwidth_localPfmS_)
        /*041c*/ 	.word	0x00000000


	//----- nvinfo : EIATTR_MIN_STACK_SIZE
	.align		4
.L_175:
        /*0420*/ 	.byte	0x04, 0x12
        /*0422*/ 	.short	(.L_177 - .L_176)
	.align		4
.L_176:
        /*0424*/ 	.word	index@(_Z18quad_buffer_accessPfS_S_S_mS_)
        /*0428*/ 	.word	0x00000000


	//----- nvinfo : EIATTR_MIN_STACK_SIZE
	.align		4
.L_177:
        /*042c*/ 	.byte	0x04, 0x12
        /*042e*/ 	.short	(.L_179 - .L_178)
	.align		4
.L_178:
        /*0430*/ 	.word	index@(_Z20triple_buffer_accessPfS_S_mS_)
        /*0434*/ 	.word	0x00000000


	//----- nvinfo : EIATTR_MIN_STACK_SIZE
	.align		4
.L_179:
        /*0438*/ 	.byte	0x04, 0x12
        /*043a*/ 	.short	(.L_181 - .L_180)
	.align		4
.L_180:
        /*043c*/ 	.word	index@(_Z18dual_buffer_accessPfS_mS_)
        /*0440*/ 	.word	0x00000000


	//----- nvinfo : EIATTR_MIN_STACK_SIZE
	.align		4
.L_181:
        /*0444*/ 	.byte	0x04, 0x12
        /*0446*/ 	.short	(.L_183 - .L_182)
	.align		4
.L_182:
        /*0448*/ 	.word	index@(_Z20single_buffer_accessPfmS_)
        /*044c*/ 	.word	0x00000000


	//----- nvinfo : EIATTR_MIN_STACK_SIZE
	.align		4
.L_183:
        /*0450*/ 	.byte	0x04, 0x12
        /*0452*/ 	.short	(.L_185 - .L_184)
	.align		4
.L_184:
        /*0454*/ 	.word	index@(_Z17effective_l2_testPfmiS_)
        /*0458*/ 	.word	0x00000000


	//----- nvinfo : EIATTR_MIN_STACK_SIZE
	.align		4
.L_185:
        /*045c*/ 	.byte	0x04, 0x12
        /*045e*/ 	.short	(.L_187 - .L_186)
	.align		4
.L_186:
        /*0460*/ 	.word	index@(_Z18latency_under_loadPfmmPm)
        /*0464*/ 	.word	0x00000000


	//----- nvinfo : EIATTR_MIN_STACK_SIZE
	.align		4
.L_187:
        /*0468*/ 	.byte	0x04, 0x12
        /*046a*/ 	.short	(.L_189 - .L_188)
	.align		4
.L_188:
        /*046c*/ 	.word	index@(_Z21latency_pointer_chasePmmS_S_)
        /*0470*/ 	.word	0x00000000


	//----- nvinfo : EIATTR_MIN_STACK_SIZE
	.align		4
.L_189:
        /*0474*/ 	.byte	0x04, 0x12
        /*0476*/ 	.short	(.L_191 - .L_190)
	.align		4
.L_190:
        /*0478*/ 	.word	index@(_Z13random_accessPfmjS_)
        /*047c*/ 	.word	0x00000000


	//----- nvinfo : EIATTR_MIN_STACK_SIZE
	.align		4
.L_191:
        /*0480*/ 	.byte	0x04, 0x12
        /*0482*/ 	.short	(.L_193 - .L_192)
	.align		4
.L_192:
        /*0484*/ 	.word	index@(_Z14strided_accessPfmmS_)
        /*0488*/ 	.word	0x00000000


	//----- nvinfo : EIATTR_MIN_STACK_SIZE
	.align		4
.L_193:
        /*048c*/ 	.byte	0x04, 0x12
        /*048e*/ 	.short	(.L_195 - .L_194)
	.align		4
.L_194:
        /*0490*/ 	.word	index@(_Z16coalesced_accessPfmS_)
        /*0494*/ 	.word	0x00000000


	//----- nvinfo : EIATTR_MIN_STACK_SIZE
	.align		4
.L_195:
        /*0498*/ 	.byte	0x04, 0x12
        /*049a*/ 	.short	(.L_197 - .L_196)
	.align		4
.L_196:
        /*049c*/ 	.word	index@(_Z11offset_testPfmmS_)
        /*04a0*/ 	.word	0x00000000


	//----- nvinfo : EIATTR_MIN_STACK_SIZE
	.align		4
.L_197:
        /*04a4*/ 	.byte	0x04, 0x12
        /*04a6*/ 	.short	(.L_199 - .L_198)
	.align		4
.L_198:
        /*04a8*/ 	.word	index@(_Z22concurrent_diff_regionPfmmS_Pm)
        /*04ac*/ 	.word	0x00000000


	//----- nvinfo : EIATTR_MIN_STACK_SIZE
	.align		4
.L_199:
        /*04b0*/ 	.byte	0x04, 0x12
        /*04b2*/ 	.short	(.L_201 - .L_200)
	.align		4
.L_200:
        /*04b4*/ 	.word	index@(_Z22concurrent_same_regionPfmS_Pm)
        /*04b8*/ 	.word	0x00000000


	//----- nvinfo : EIATTR_MIN_STACK_SIZE
	.align		4
.L_201:
        /*04bc*/ 	.byte	0x04, 0x12
        /*04be*/ 	.short	(.L_203 - .L_202)
	.align		4
.L_202:
        /*04c0*/ 	.word	index@(_Z19two_regions_alt_100PfmmS_)
        /*04c4*/ 	.word	0x00000000


	//----- nvinfo : EIATTR_MIN_STACK_SIZE
	.align		4
.L_203:
        /*04c8*/ 	.byte	0x04, 0x12
        /*04ca*/ 	.short	(.L_205 - .L_204)
	.align		4
.L_204:
        /*04cc*/ 	.word	index@(_Z18two_regions_alt_10PfmmS_)
        /*04d0*/ 	.word	0x00000000


	//----- nvinfo : EIATTR_MIN_STACK_SIZE
	.align		4
.L_205:
        /*04d4*/ 	.byte	0x04, 0x12
        /*04d6*/ 	.short	(.L_207 - .L_206)
	.align		4
.L_206:
        /*04d8*/ 	.word	index@(_Z17two_regions_alt_1PfmmS_)
        /*04dc*/ 	.word	0x00000000


	//----- nvinfo : EIATTR_MIN_STACK_SIZE
	.align		4
.L_207:
        /*04e0*/ 	.byte	0x04, 0x12
        /*04e2*/ 	.short	(.L_209 - .L_208)
	.align		4
.L_208:
        /*04e4*/ 	.word	index@(_Z13single_regionPfmS_)
        /*04e8*/ 	.word	0x00000000


	//----- nvinfo : EIATTR_MIN_STACK_SIZE
	.align		4
.L_209:
        /*04ec*/ 	.byte	0x04, 0x12
        /*04ee*/ 	.short	(.L_211 - .L_210)
	.align		4
.L_210:
        /*04f0*/ 	.word	index@(_Z14footprint_testPfmS_)
        /*04f4*/ 	.word	0x00000000
.L_211:


//--------------------- .nv.compat                --------------------------
	.section	.nv.compat,"",@"SHT_CUDA_COMPAT_INFO"
	.align	4
        /*0000*/ 	.byte	0x02, 0x09, 0x00, 0x00, 0x02, 0x02, 0x01, 0x00, 0x02, 0x05, 0x05, 0x00, 0x03, 0x07, 0x01, 0x01
        /*0010*/ 	.byte	0x02, 0x03, 0x00, 0x00, 0x02, 0x06, 0x01, 0x00, 0x04, 0x0b, 0x08, 0x00, 0x01, 0x00, 0x00, 0x00
        /*0020*/ 	.byte	0x00, 0x00, 0x00, 0x00


//--------------------- .nv.info._Z14flush_l2_cachePfm --------------------------
	.section	.nv.info._Z14flush_l2_cachePfm,"",@"SHT_CUDA_INFO"
	.sectionflags	@""
	.align	4


	//----- nvinfo : EIATTR_CUDA_API_VERSION
	.align		4
        /*0000*/ 	.byte	0x04, 0x37
        /*0002*/ 	.short	(.L_213 - .L_212)
.L_212:
        /*0004*/ 	.word	0x00000082


	//----- nvinfo : EIATTR_KPARAM_INFO
	.align		4
.L_213:
        /*0008*/ 	.byte	0x04, 0x17
        /*000a*/ 	.short	(.L_215 - .L_214)
.L_214:
        /*000c*/ 	.word	0x00000000
        /*0010*/ 	.short	0x0001
        /*0012*/ 	.short	0x0008
        /*0014*/ 	.byte	0x00, 0xf0, 0x21, 0x00


	//----- nvinfo : EIATTR_KPARAM_INFO
	.align		4
.L_215:
        /*0018*/ 	.byte	0x04, 0x17
        /*001a*/ 	.short	(.L_217 - .L_216)
.L_216:
        /*001c*/ 	.word	0x00000000
        /*0020*/ 	.short	0x0000
        /*0022*/ 	.short	0x0000
        /*0024*/ 	.byte	0x00, 0xf5, 0x21, 0x00


	//----- nvinfo : EIATTR_SPARSE_MMA_MASK
	.align		4
.L_217:
        /*0028*/ 	.byte	0x03, 0x50
        /*002a*/ 	.short	0x0000


	//----- nvinfo : EIATTR_MAXREG_COUNT
	.align		4
        /*002c*/ 	.byte	0x03, 0x1b
        /*002e*/ 	.short	0x00ff


	//----- nvinfo : EIATTR_MERCURY_ISA_VERSION
	.align		4
        /*0030*/ 	.byte	0x03, 0x5f
        /*0032*/ 	.short	0x0101


	//----- nvinfo : EIATTR_VRC_CTA_INIT_COUNT
	.align		4
        /*0034*/ 	.byte	0x02, 0x4a
	.zero		1
	.zero		1


	//----- nvinfo : EIATTR_EXIT_INSTR_OFFSETS
	.align		4
        /*0038*/ 	.byte	0x04, 0x1c
        /*003a*/ 	.short	(.L_219 - .L_218)


	//   ....[0]....
.L_218:
        /*003c*/ 	.word	0x00000090


	//   ....[1]....
        /*0040*/ 	.word	0x000001d0


	//   ....[2]....
        /*0044*/ 	.word	0x00000210


	//----- nvinfo : EIATTR_CRS_STACK_SIZE
	.align		4
.L_219:
        /*0048*/ 	.byte	0x04, 0x1e
        /*004a*/ 	.short	(.L_221 - .L_220)
.L_220:
        /*004c*/ 	.word	0x00000000


	//----- nvinfo : EIATTR_CBANK_PARAM_SIZE
	.align		4
.L_221:
        /*0050*/ 	.byte	0x03, 0x19
        /*0052*/ 	.short	0x0010


	//----- nvinfo : EIATTR_PARAM_CBANK
	.align		4
        /*0054*/ 	.byte	0x04, 0x0a
        /*0056*/ 	.short	(.L_223 - .L_222)
	.align		4
.L_222:
        /*0058*/ 	.word	index@(.nv.constant0._Z14flush_l2_cachePfm)
        /*005c*/ 	.short	0x0380
        /*005e*/ 	.short	0x0010


	//----- nvinfo : EIATTR_SW_WAR
	.align		4
.L_223:
        /*0060*/ 	.byte	0x04, 0x36
        /*0062*/ 	.short	(.L_225 - .L_224)
.L_224:
        /*0064*/ 	.word	0x00000008
.L_225:


//--------------------- .nv.info._Z27compare_random_index_accessPfPiS_mi --------------------------
	.section	.nv.info._Z27compare_random_index_accessPfPiS_mi,"",@"SHT_CUDA_INFO"
	.sectionflags	@""
	.align	4


	//----- nvinfo : EIATTR_CUDA_API_VERSION
	.align		4
        /*0000*/ 	.byte	0x04, 0x37
        /*0002*/ 	.short	(.L_227 - .L_226)
.L_226:
        /*0004*/ 	.word	0x00000082


	//----- nvinfo : EIATTR_KPARAM_INFO
	.align		4
.L_227:
        /*0008*/ 	.byte	0x04, 0x17
        /*000a*/ 	.short	(.L_229 - .L_228)
.L_228:
        /*000c*/ 	.word	0x00000000
        /*0010*/ 	.short	0x0004
        /*0012*/ 	.short	0x0020
        /*0014*/ 	.byte	0x00, 0xf0, 0x11, 0x00


	//----- nvinfo : EIATTR_KPARAM_INFO
	.align		4
.L_229:
        /*0018*/ 	.byte	0x04, 0x17
        /*001a*/ 	.short	(.L_231 - .L_230)
.L_230:
        /*001c*/ 	.word	0x00000000
        /*0020*/ 	.short	0x0003
        /*0022*/ 	.short	0x0018
        /*0024*/ 	.byte	0x00, 0xf0, 0x21, 0x00


	//----- nvinfo : EIATTR_KPARAM_INFO
	.align		4
.L_231:
        /*0028*/ 	.byte	0x04, 0x17
        /*002a*/ 	.short	(.L_233 - .L_232)
.L_232:
        /*002c*/ 	.word	0x00000000
        /*0030*/ 	.short	0x0002
        /*0032*/ 	.short	0x0010
        /*0034*/ 	.byte	0x00, 0xf5, 0x21, 0x00


	//----- nvinfo : EIATTR_KPARAM_INFO
	.align		4
.L_233:
        /*0038*/ 	.byte	0x04, 0x17
        /*003a*/ 	.short	(.L_235 - .L_234)
.L_234:
        /*003c*/ 	.word	0x00000000
        /*0040*/ 	.short	0x0001
        /*0042*/ 	.short	0x0008
        /*0044*/ 	.byte	0x00, 0xf5, 0x21, 0x00


	//----- nvinfo : EIATTR_KPARAM_INFO
	.align		4
.L_235:
        /*0048*/ 	.byte	0x04, 0x17
        /*004a*/ 	.short	(.L_237 - .L_236)
.L_236:
        /*004c*/ 	.word	0x00000000
        /*0050*/ 	.short	0x0000
        /*0052*/ 	.short	0x0000
        /*0054*/ 	.byte	0x00, 0xf5, 0x21, 0x00


	//----- nvinfo : EIATTR_SPARSE_MMA_MASK
	.align		4
.L_237:
        /*0058*/ 	.byte	0x03, 0x50
        /*005a*/ 	.short	0x0000


	//----- nvinfo : EIATTR_MAXREG_COUNT
	.align		4
        /*005c*/ 	.byte	0x03, 0x1b
        /*005e*/ 	.short	0x00ff


	//----- nvinfo : EIATTR_MERCURY_ISA_VERSION
	.align		4
        /*0060*/ 	.byte	0x03, 0x5f
        /*0062*/ 	.short	0x0101


	//----- nvinfo : EIATTR_VRC_CTA_INIT_COUNT
	.align		4
        /*0064*/ 	.byte	0x02, 0x4a
	.zero		1
	.zero		1


	//----- nvinfo : EIATTR_EXIT_INSTR_OFFSETS
	.align		4
        /*0068*/ 	.byte	0x04, 0x1c
        /*006a*/ 	.short	(.L_239 - .L_238)


	//   ....[0]....
.L_238:
        /*006c*/ 	.word	0x00001040


	//   ....[1]....
        /*0070*/ 	.word	0x00001070


	//----- nvinfo : EIATTR_CRS_STACK_SIZE
	.align		4
.L_239:
        /*0074*/ 	.byte	0x04, 0x1e
        /*0076*/ 	.short	(.L_241 - .L_240)
.L_240:
        /*0078*/ 	.word	0x00000000


	//----- nvinfo : EIATTR_CBANK_PARAM_SIZE
	.align		4
.L_241:
        /*007c*/ 	.byte	0x03, 0x19
        /*007e*/ 	.short	0x0024


	//----- nvinfo : EIATTR_PARAM_CBANK
	.align		4
        /*0080*/ 	.byte	0x04, 0x0a
        /*0082*/ 	.short	(.L_243 - .L_242)
	.align		4
.L_242:
        /*0084*/ 	.word	index@(.nv.constant0._Z27compare_random_index_accessPfPiS_mi)
        /*0088*/ 	.short	0x0380
        /*008a*/ 	.short	0x0024


	//----- nvinfo : EIATTR_SW_WAR
	.align		4
.L_243:
        /*008c*/ 	.byte	0x04, 0x36
        /*008e*/ 	.short	(.L_245 - .L_244)
.L_244:
        /*0090*/ 	.word	0x00000008
.L_245:


//--------------------- .nv.info._Z24compare_multi_buffer_qkvPfS_S_S_mi --------------------------
	.section	.nv.info._Z24compare_multi_buffer_qkvPfS_S_S_mi,"",@"SHT_CUDA_INFO"
	.sectionflags	@""
	.align	4


	//----- nvinfo : EIATTR_CUDA_API_VERSION
	.align		4
        /*0000*/ 	.byte	0x04, 0x37
        /*0002*/ 	.short	(.L_247 - .L_246)
.L_246:
        /*0004*/ 	.word	0x00000082


	//----- nvinfo : EIATTR_KPARAM_INFO
	.align		4
.L_247:
        /*0008*/ 	.byte	0x04, 0x17
        /*000a*/ 	.short	(.L_249 - .L_248)
.L_248:
        /*000c*/ 	.word	0x00000000
        /*0010*/ 	.short	0x0005
        /*0012*/ 	.short	0x0028
        /*0014*/ 	.byte	0x00, 0xf0, 0x11, 0x00


	//----- nvinfo : EIATTR_KPARAM_INFO
	.align		4
.L_249:
        /*0018*/ 	.byte	0x04, 0x17
        /*001a*/ 	.short	(.L_251 - .L_250)
.L_250:
        /*001c*/ 	.word	0x00000000
        /*0020*/ 	.short	0x0004
        /*0022*/ 	.short	0x0020
        /*0024*/ 	.byte	0x00, 0xf0, 0x21, 0x00


	//----- nvinfo : EIATTR_KPARAM_INFO
	.align		4
.L_251:
        /*0028*/ 	.byte	0x04, 0x17
        /*002a*/ 	.short	(.L_253 - .L_252)
.L_252:
        /*002c*/ 	.word	0x00000000
        /*0030*/ 	.short	0x0003
        /*0032*/ 	.short	0x0018
        /*0034*/ 	.byte	0x00, 0xf5, 0x21, 0x00


	//----- nvinfo : EIATTR_KPARAM_INFO
	.align		4
.L_253:
        /*0038*/ 	.byte	0x04, 0x17
        /*003a*/ 	.short	(.L_255 - .L_254)
.L_254:
        /*003c*/ 	.word	0x00000000
        /*0040*/ 	.short	0x0002
        /*0042*/ 	.short	0x0010
        /*0044*/ 	.byte	0x00, 0xf5, 0x21, 0x00


	//----- nvinfo : EIATTR_KPARAM_INFO
	.align		4
.L_255:
        /*0048*/ 	.byte	0x04, 0x17
        /*004a*/ 	.short	(.L_257 - .L_256)
.L_256:
        /*004c*/ 	.word	0x00000000
        /*0050*/ 	.short	0x0001
        /*0052*/ 	.short	0x0008
        /*0054*/ 	.byte	0x00, 0xf5, 0x21, 0x00


	//----- nvinfo : EIATTR_KPARAM_INFO
	.align		4
.L_257:
        /*0058*/ 	.byte	0x04, 0x17
        /*005a*/ 	.short	(.L_259 - .L_258)
.L_258:
        /*005c*/ 	.word	0x00000000
        /*0060*/ 	.short	0x0000
        /*0062*/ 	.short	0x0000
        /*0064*/ 	.byte	0x00, 0xf5, 0x21, 0x00


	//----- nvinfo : EIATTR_SPARSE_MMA_MASK
	.align		4
.L_259:
        /*0068*/ 	.byte	0x03, 0x50
        /*006a*/ 	.short	0x0000


	//----- nvinfo : EIATTR_MAXREG_COUNT
	.align		4
        /*006c*/ 	.byte	0x03, 0x1b
        /*006e*/ 	.short	0x00ff


	//----- nvinfo : EIATTR_MERCURY_ISA_VERSION
	.align		4
        /*0070*/ 	.byte	0x03, 0x5f
        /*0072*/ 	.short	0x0101


	//----- nvinfo : EIATTR_VRC_CTA_INIT_COUNT
	.align		4
        /*0074*/ 	.byte	0x02, 0x4a
	.zero		1
	.zero		1


	//----- nvinfo : EIATTR_EXIT_INSTR_OFFSETS
	.align		4
        /*0078*/ 	.byte	0x04, 0x1c
        /*007a*/ 	.short	(.L_261 - .L_260)


	//   ....[0]....
.L_260:
        /*007c*/ 	.word	0x00001830


	//   ....[1]....
        /*0080*/ 	.word	0x00001860


	//----- nvinfo : EIATTR_CRS_STACK_SIZE
	.align		4
.L_261:
        /*0084*/ 	.byte	0x04, 0x1e
        /*0086*/ 	.short	(.L_263 - .L_262)
.L_262:
        /*0088*/ 	.word	0x00000000


	//----- nvinfo : EIATTR_CBANK_PARAM_SIZE
	.align		4
.L_263:
        /*008c*/ 	.byte	0x03, 0x19
        /*008e*/ 	.short	0x002c


	//----- nvinfo : EIATTR_PARAM_CBANK
	.align		4
        /*0090*/ 	.byte	0x04, 0x0a
        /*0092*/ 	.short	(.L_265 - .L_264)
	.align		4
.L_264:
        /*0094*/ 	.word	index@(.nv.constant0._Z24compare_multi_buffer_qkvPfS_S_S_mi)
        /*0098*/ 	.short	0x0380
        /*009a*/ 	.short	0x002c


	//----- nvinfo : EIATTR_SW_WAR
	.align		4
.L_265:
        /*009c*/ 	.byte	0x04, 0x36
        /*009e*/ 	.short	(.L_267 - .L_266)
.L_266:
        /*00a0*/ 	.word	0x00000008
.L_267:


//--------------------- .nv.info._Z24compare_single_buffer_3xPfS_mi --------------------------
	.section	.nv.info._Z24compare_single_buffer_3xPfS_mi,"",@"SHT_CUDA_INFO"
	.sectionflags	@""
	.align	4


	//----- nvinfo : EIATTR_CUDA_API_VERSION
	.align		4
        /*0000*/ 	.byte	0x04, 0x37
        /*0002*/ 	.short	(.L_269 - .L_268)
.L_268:
        /*0004*/ 	.word	0x00000082


	//----- nvinfo : EIATTR_KPARAM_INFO
	.align		4
.L_269:
        /*0008*/ 	.byte	0x04, 0x17
        /*000a*/ 	.short	(.L_271 - .L_270)
.L_270:
        /*000c*/ 	.word	0x00000000
        /*0010*/ 	.short	0x0003
        /*0012*/ 	.short	0x0018
        /*0014*/ 	.byte	0x00, 0xf0, 0x11, 0x00


	//----- nvinfo : EIATTR_KPARAM_INFO
	.align		4
.L_271:
        /*0018*/ 	.byte	0x04, 0x17
        /*001a*/ 	.short	(.L_273 - .L_272)
.L_272:
        /*001c*/ 	.word	0x00000000
        /*0020*/ 	.short	0x0002
        /*0022*/ 	.short	0x0010
        /*0024*/ 	.byte	0x00, 0xf0, 0x21, 0x00


	//----- nvinfo : EIATTR_KPARAM_INFO
	.align		4
.L_273:
        /*0028*/ 	.byte	0x04, 0x17
        /*002a*/ 	.short	(.L_275 - .L_274)
.L_274:
        /*002c*/ 	.word	0x00000000
        /*0030*/ 	.short	0x0001
        /*0032*/ 	.short	0x0008
        /*0034*/ 	.byte	0x00, 0xf5, 0x21, 0x00


	//----- nvinfo : EIATTR_KPARAM_INFO
	.align		4
.L_275:
        /*0038*/ 	.byte	0x04, 0x17
        /*003a*/ 	.short	(.L_277 - .L_276)
.L_276:
        /*003c*/ 	.word	0x00000000
        /*0040*/ 	.short	0x0000
        /*0042*/ 	.short	0x0000
        /*0044*/ 	.byte	0x00, 0xf5, 0x21, 0x00


	//----- nvinfo : EIATTR_SPARSE_MMA_MASK
	.align		4
.L_277:
        /*0048*/ 	.byte	0x03, 0x50
        /*004a*/ 	.short	0x0000


	//----- nvinfo : EIATTR_MAXREG_COUNT
	.align		4
        /*004c*/ 	.byte	0x03, 0x1b
        /*004e*/ 	.short	0x00ff


	//----- nvinfo : EIATTR_MERCURY_ISA_VERSION
	.align		4
        /*0050*/ 	.byte	0x03, 0x5f
        /*0052*/ 	.short	0x0101


	//----- nvinfo : EIATTR_VRC_CTA_INIT_COUNT
	.align		4
        /*0054*/ 	.byte	0x02, 0x4a
	.zero		1
	.zero		1


	//----- nvinfo : EIATTR_EXIT_INSTR_OFFSETS
	.align		4
        /*0058*/ 	.byte	0x04, 0x1c
        /*005a*/ 	.short	(.L_279 - .L_278)


	//   ....[0]....
.L_278:
        /*005c*/ 	.word	0x00004a20


	//   ....[1]....
        /*0060*/ 	.word	0x00004a50


	//----- nvinfo : EIATTR_CRS_STACK_SIZE
	.align		4
.L_279:
        /*0064*/ 	.byte	0x04, 0x1e
        /*0066*/ 	.short	(.L_281 - .L_280)
.L_280:
        /*0068*/ 	.word	0x00000000


	//----- nvinfo : EIATTR_CBANK_PARAM_SIZE
	.align		4
.L_281:
        /*006c*/ 	.byte	0x03, 0x19
        /*006e*/ 	.short	0x001c


	//----- nvinfo : EIATTR_PARAM_CBANK
	.align		4
        /*0070*/ 	.byte	0x04, 0x0a
        /*0072*/ 	.short	(.L_283 - .L_282)
	.align		4
.L_282:
        /*0074*/ 	.word	index@(.nv.constant0._Z24compare_single_buffer_3xPfS_mi)
        /*0078*/ 	.short	0x0380
        /*007a*/ 	.short	0x001c


	//----- nvinfo : EIATTR_SW_WAR
	.align		4
.L_283:
        /*007c*/ 	.byte	0x04, 0x36
        /*007e*/ 	.short	(.L_285 - .L_284)
.L_284:
        /*0080*/ 	.word	0x00000008
.L_285:


//--------------------- .nv.info._Z23compare_cross_partitionPfS_mim --------------------------
	.section	.nv.info._Z23compare_cross_partitionPfS_mim,"",@"SHT_CUDA_INFO"
	.sectionflags	@""
	.align	4


	//----- nvinfo : EIATTR_CUDA_API_VERSION
	.align		4
        /*0000*/ 	.byte	0x04, 0x37
        /*0002*/ 	.short	(.L_287 - .L_286)
.L_286:
        /*0004*/ 	.word	0x00000082


	//----- nvinfo : EIATTR_KPARAM_INFO
	.align		4
.L_287:
        /*0008*/ 	.byte	0x04, 0x17
        /*000a*/ 	.short	(.L_289 - .L_288)
.L_288:
        /*000c*/ 	.word	0x00000000
        /*0010*/ 	.short	0x0004
        /*0012*/ 	.short	0x0020
        /*0014*/ 	.byte	0x00, 0xf0, 0x21, 0x00


	//----- nvinfo : EIATTR_KPARAM_INFO
	.align		4
.L_289:
        /*0018*/ 	.byte	0x04, 0x17
        /*001a*/ 	.short	(.L_291 - .L_290)
.L_290:
        /*001c*/ 	.word	0x00000000
        /*0020*/ 	.short	0x0003
        /*0022*/ 	.short	0x0018
        /*0024*/ 	.byte	0x00, 0xf0, 0x11, 0x00


	//----- nvinfo : EIATTR_KPARAM_INFO
	.align		4
.L_291:
        /*0028*/ 	.byte	0x04, 0x17
        /*002a*/ 	.short	(.L_293 - .L_292)
.L_292:
        /*002c*/ 	.word	0x00000000
        /*0030*/ 	.short	0x0002
        /*0032*/ 	.short	0x0010
        /*0034*/ 	.byte	0x00, 0xf0, 0x21, 0x00


	//----- nvinfo : EIATTR_KPARAM_INFO
	.align		4
.L_293:
        /*0038*/ 	.byte	0x04, 0x17
        /*003a*/ 	.short	(.L_295 - .L_294)
.L_294:
        /*003c*/ 	.word	0x00000000
        /*0040*/ 	.short	0x0001
        /*0042*/ 	.short	0x0008
        /*0044*/ 	.byte	0x00, 0xf5, 0x21, 0x00


	//----- nvinfo : EIATTR_KPARAM_INFO
	.align		4
.L_295:
        /*0048*/ 	.byte	0x04, 0x17
        /*004a*/ 	.short	(.L_297 - .L_296)
.L_296:
        /*004c*/ 	.word	0x00000000
        /*0050*/ 	.short	0x0000
        /*0052*/ 	.short	0x0000
        /*0054*/ 	.byte	0x00, 0xf5, 0x21, 0x00


	//----- nvinfo : EIATTR_SPARSE_MMA_MASK
	.align		4
.L_297:
        /*0058*/ 	.byte	0x03, 0x50
        /*005a*/ 	.short	0x0000


	//----- nvinfo : EIATTR_MAXREG_COUNT
	.align		4
        /*005c*/ 	.byte	0x03, 0x1b
        /*005e*/ 	.short	0x00ff


	//----- nvinfo : EIATTR_MERCURY_ISA_VERSION
	.align		4
        /*0060*/ 	.byte	0x03, 0x5f
        /*0062*/ 	.short	0x0101


	//----- nvinfo : EIATTR_VRC_CTA_INIT_COUNT
	.align		4
        /*0064*/ 	.byte	0x02, 0x4a
	.zero		1
	.zero		1


	//----- nvinfo : EIATTR_EXIT_INSTR_OFFSETS
	.align		4
        /*0068*/ 	.byte	0x04, 0x1c
        /*006a*/ 	.short	(.L_299 - .L_298)


	//   ....[0]....
.L_298:
        /*006c*/ 	.word	0x00001520


	//   ....[1]....
        /*0070*/ 	.word	0x00001550


	//----- nvinfo : EIATTR_CRS_STACK_SIZE
	.align		4
.L_299:
        /*0074*/ 	.byte	0x04, 0x1e
        /*0076*/ 	.short	(.L_301 - .L_300)
.L_300:
        /*0078*/ 	.word	0x00000000


	//----- nvinfo : EIATTR_CBANK_PARAM_SIZE
	.align		4
.L_301:
        /*007c*/ 	.byte	0x03, 0x19
        /*007e*/ 	.short	0x0028


	//----- nvinfo : EIATTR_PARAM_CBANK
	.align		4
        /*0080*/ 	.byte	0x04, 0x0a
        /*0082*/ 	.short	(.L_303 - .L_302)
	.align		4
.L_302:
        /*0084*/ 	.word	index@(.nv.constant0._Z23compare_cross_partitionPfS_mim)
        /*0088*/ 	.short	0x0380
        /*008a*/ 	.short	0x0028


	//----- nvinfo : EIATTR_SW_WAR
	.align		4
.L_303:
        /*008c*/ 	.byte	0x04, 0x36
        /*008e*/ 	.short	(.L_305 - .L_304)
.L_304:
        /*0090*/ 	.word	0x00000008
.L_305:


//--------------------- .nv.info._Z20compare_local_accessPfS_mi --------------------------
	.section	.nv.info._Z20compare_local_accessPfS_mi,"",@"SHT_CUDA_INFO"
	.sectionflags	@""
	.align	4


	//----- nvinfo : EIATTR_CUDA_API_VERSION
	.align		4
        /*0000*/ 	.byte	0x04, 0x37
        /*0002*/ 	.short	(.L_307 - .L_306)
.L_306:
        /*0004*/ 	.word	0x00000082


	//----- nvinfo : EIATTR_KPARAM_INFO
	.align		4
.L_307:
        /*0008*/ 	.byte	0x04, 0x17
        /*000a*/ 	.short	(.L_309 - .L_308)
.L_308:
        /*000c*/ 	.word	0x00000000
        /*0010*/ 	.short	0x0003
        /*0012*/ 	.short	0x0018
        /*0014*/ 	.byte	0x00, 0xf0, 0x11, 0x00


	//----- nvinfo : EIATTR_KPARAM_INFO
	.align		4
.L_309:
        /*0018*/ 	.byte	0x04, 0x17
        /*001a*/ 	.short	(.L_311 - .L_310)
.L_310:
        /*001c*/ 	.word	0x00000000
        /*0020*/ 	.short	0x0002
        /*0022*/ 	.short	0x0010
        /*0024*/ 	.byte	0x00, 0xf0, 0x21, 0x00


	//----- nvinfo : EIATTR_KPARAM_INFO
	.align		4
.L_311:
        /*0028*/ 	.byte	0x04, 0x17
        /*002a*/ 	.short	(.L_313 - .L_312)
.L_312:
        /*002c*/ 	.word	0x00000000
        /*0030*/ 	.short	0x0001
        /*0032*/ 	.short	0x0008
        /*0034*/ 	.byte	0x00, 0xf5, 0x21, 0x00


	//----- nvinfo : EIATTR_KPARAM_INFO
	.align		4
.L_313:
        /*0038*/ 	.byte	0x04, 0x17
        /*003a*/ 	.short	(.L_315 - .L_314)
.L_314:
        /*003c*/ 	.word	0x00000000
        /*0040*/ 	.short	0x0000
        /*0042*/ 	.short	0x0000
        /*0044*/ 	.byte	0x00, 0xf5, 0x21, 0x00


	//----- nvinfo : EIATTR_SPARSE_MMA_MASK
	.align		4
.L_315:
        /*0048*/ 	.byte	0x03, 0x50
        /*004a*/ 	.short	0x0000


	//----- nvinfo : EIATTR_MAXREG_COUNT
	.align		4
        /*004c*/ 	.byte	0x03, 0x1b
        /*004e*/ 	.short	0x00ff


	//----- nvinfo : EIATTR_MERCURY_ISA_VERSION
	.align		4
        /*0050*/ 	.byte	0x03, 0x5f
        /*0052*/ 	.short	0x0101


	//----- nvinfo : EIATTR_VRC_CTA_INIT_COUNT
	.align		4
        /*0054*/ 	.byte	0x02, 0x4a
	.zero		1
	.zero		1


	//----- nvinfo : EIATTR_EXIT_INSTR_OFFSETS
	.align		4
        /*0058*/ 	.byte	0x04, 0x1c
        /*005a*/ 	.short	(.L_317 - .L_316)


	//   ....[0]....
.L_316:
        /*005c*/ 	.word	0x00000d90


	//   ....[1]....
        /*0060*/ 	.word	0x00000dc0


	//----- nvinfo : EIATTR_CRS_STACK_SIZE
	.align		4
.L_317:
        /*0064*/ 	.byte	0x04, 0x1e
        /*0066*/ 	.short	(.L_319 - .L_318)
.L_318:
        /*0068*/ 	.word	0x00000000


	//----- nvinfo : EIATTR_CBANK_PARAM_SIZE
	.align		4
.L_319:
        /*006c*/ 	.byte	0x03, 0x19
        /*006e*/ 	.short	0x001c


	//----- nvinfo : EIATTR_PARAM_CBANK
	.align		4
        /*0070*/ 	.byte	0x04, 0x0a
        /*0072*/ 	.short	(.L_321 - .L_320)
	.align		4
.L_320:
        /*0074*/ 	.word	index@(.nv.constant0._Z20compare_local_accessPfS_mi)
        /*0078*/ 	.short	0x0380
        /*007a*/ 	.short	0x001c


	//----- nvinfo : EIATTR_SW_WAR
	.align		4
.L_321:
        /*007c*/ 	.byte	0x04, 0x36
        /*007e*/ 	.short	(.L_323 - .L_322)
.L_322:
        /*0080*/ 	.word	0x00000008
.L_323:


//--------------------- .nv.info._Z21bandwidth_stress_testPfmS_ --------------------------
	.section	.nv.info._Z21bandwidth_stress_testPfmS_,"",@"SHT_CUDA_INFO"
	.sectionflags	@""
	.align	4


	//----- nvinfo : EIATTR_CUDA_API_VERSION
	.align		4
        /*0000*/ 	.byte	0x04, 0x37
        /*0002*/ 	.short	(.L_325 - .L_324)
.L_324:
        /*0004*/ 	.word	0x00000082


	//----- nvinfo : EIATTR_KPARAM_INFO
	.align		4
.L_325:
        /*0008*/ 	.byte	0x04, 0x17
        /*000a*/ 	.short	(.L_327 - .L_326)
.L_326:
        /*000c*/ 	.word	0x00000000
        /*0010*/ 	.short	0x0002
        /*0012*/ 	.short	0x0010
        /*0014*/ 	.byte	0x00, 0xf5, 0x21, 0x00


	//----- nvinfo : EIATTR_KPARAM_INFO
	.align		4
.L_327:
        /*0018*/ 	.byte	0x04, 0x17
        /*001a*/ 	.short	(.L_329 - .L_328)
.L_328:
        /*001c*/ 	.word	0x00000000
        /*0020*/ 	.short	0x0001
        /*0022*/ 	.short	0x0008
        /*0024*/ 	.byte	0x00, 0xf0, 0x21, 0x00


	//----- nvinfo : EIATTR_KPARAM_INFO
	.align		4
.L_329:
        /*0028*/ 	.byte	0x04, 0x17
        /*002a*/ 	.short	(.L_331 - .L_330)
.L_330:
        /*002c*/ 	.word	0x00000000
        /*0030*/ 	.short	0x0000
        /*0032*/ 	.short	0x0000
        /*0034*/ 	.byte	0x00, 0xf5, 0x21, 0x00


	//----- nvinfo : EIATTR_SPARSE_MMA_MASK
	.align		4
.L_331:
        /*0038*/ 	.byte	0x03, 0x50
        /*003a*/ 	.short	0x0000


	//----- nvinfo : EIATTR_MAXREG_COUNT
	.align		4
        /*003c*/ 	.byte	0x03, 0x1b
        /*003e*/ 	.short	0x00ff


	//----- nvinfo : EIATTR_MERCURY_ISA_VERSION
	.align		4
        /*0040*/ 	.byte	0x03, 0x5f
        /*0042*/ 	.short	0x0101


	//----- nvinfo : EIATTR_VRC_CTA_INIT_COUNT
	.align		4
        /*0044*/ 	.byte	0x02, 0x4a
	.zero		1
	.zero		1


	//----- nvinfo : EIATTR_EXIT_INSTR_OFFSETS
	.align		4
        /*0048*/ 	.byte	0x04, 0x1c
        /*004a*/ 	.short	(.L_333 - .L_332)


	//   ....[0]....
.L_332:
        /*004c*/ 	.word	0x000009f0


	//   ....[1]....
        /*0050*/ 	.word	0x00000a20


	//----- nvinfo : EIATTR_CRS_STACK_SIZE
	.align		4
.L_333:
        /*0054*/ 	.byte	0x04, 0x1e
        /*0056*/ 	.short	(.L_335 - .L_334)
.L_334:
        /*0058*/ 	.word	0x00000000


	//----- nvinfo : EIATTR_CBANK_PARAM_SIZE
	.align		4
.L_335:
        /*005c*/ 	.byte	0x03, 0x19
        /*005e*/ 	.short	0x0018


	//----- nvinfo : EIATTR_PARAM_CBANK
	.align		4
        /*0060*/ 	.byte	0x04, 0x0a
        /*0062*/ 	.short	(.L_337 - .L_336)
	.align		4
.L_336:
        /*0064*/ 	.word	index@(.nv.constant0._Z21bandwidth_stress_testPfmS_)
        /*0068*/ 	.short	0x0380
        /*006a*/ 	.short	0x0018


	//----- nvinfo : EIATTR_SW_WAR
	.align		4
.L_337:
        /*006c*/ 	.byte	0x04, 0x36
        /*006e*/ 	.short	(.L_339 - .L_338)
.L_338:
        /*0070*/ 	.word	0x00000008
.L_339:


//--------------------- .nv.info._Z22bandwidth_cross_regionPfmmS_ --------------------------
	.section	.nv.info._Z22bandwidth_cross_regionPfmmS_,"",@"SHT_CUDA_INFO"
	.sectionflags	@""
	.align	4


	//----- nvinfo : EIATTR_CUDA_API_VERSION
	.align		4
        /*0000*/ 	.byte	0x04, 0x37
        /*0002*/ 	.short	(.L_341 - .L_340)
.L_340:
        /*0004*/ 	.word	0x00000082


	//----- nvinfo : EIATTR_KPARAM_INFO
	.align		4
.L_341:
        /*0008*/ 	.byte	0x04, 0x17
        /*000a*/ 	.short	(.L_343 - .L_342)
.L_342:
        /*000c*/ 	.word	0x00000000
        /*0010*/ 	.short	0x0003
        /*0012*/ 	.short	0x0018
        /*0014*/ 	.byte	0x00, 0xf5, 0x21, 0x00


	//----- nvinfo : EIATTR_KPARAM_INFO
	.align		4
.L_343:
        /*0018*/ 	.byte	0x04, 0x17
        /*001a*/ 	.short	(.L_345 - .L_344)
.L_344:
        /*001c*/ 	.word	0x00000000
        /*0020*/ 	.short	0x0002
        /*0022*/ 	.short	0x0010
        /*0024*/ 	.byte	0x00, 0xf0, 0x21, 0x00


	//----- nvinfo : EIATTR_KPARAM_INFO
	.align		4
.L_345:
        /*0028*/ 	.byte	0x04, 0x17
        /*002a*/ 	.short	(.L_347 - .L_346)
.L_346:
        /*002c*/ 	.word	0x00000000
        /*0030*/ 	.short	0x0001
        /*0032*/ 	.short	0x0008
        /*0034*/ 	.byte	0x00, 0xf0, 0x21, 0x00


	//----- nvinfo : EIATTR_KPARAM_INFO
	.align		4
.L_347:
        /*0038*/ 	.byte	0x04, 0x17
        /*003a*/ 	.short	(.L_349 - .L_348)
.L_348:
        /*003c*/ 	.word	0x00000000
        /*0040*/ 	.short	0x0000
        /*0042*/ 	.short	0x0000
        /*0044*/ 	.byte	0x00, 0xf5, 0x21, 0x00


	//----- nvinfo : EIATTR_SPARSE_MMA_MASK
	.align		4
.L_349:
        /*0048*/ 	.byte	0x03, 0x50
        /*004a*/ 	.short	0x0000


	//----- nvinfo : EIATTR_MAXREG_COUNT
	.align		4
        /*004c*/ 	.byte	0x03, 0x1b
        /*004e*/ 	.short	0x00ff


	//----- nvinfo : EIATTR_MERCURY_ISA_VERSION
	.align		4
        /*0050*/ 	.byte	0x03, 0x5f
        /*0052*/ 	.short	0x0101


	//----- nvinfo : EIATTR_VRC_CTA_INIT_COUNT
	.align		4
        /*0054*/ 	.byte	0x02, 0x4a
	.zero		1
	.zero		1


	//----- nvinfo : EIATTR_EXIT_INSTR_OFFSETS
	.align		4
        /*0058*/ 	.byte	0x04, 0x1c
        /*005a*/ 	.short	(.L_351 - .L_350)


	//   ....[0]....
.L_350:
        /*005c*/ 	.word	0x00000b10


	//   ....[1]....
        /*0060*/ 	.word	0x00000b40


	//----- nvinfo : EIATTR_CRS_STACK_SIZE
	.align		4
.L_351:
        /*0064*/ 	.byte	0x04, 0x1e
        /*0066*/ 	.short	(.L_353 - .L_352)
.L_352:
        /*0068*/ 	.word	0x00000000


	//----- nvinfo : EIATTR_CBANK_PARAM_SIZE
	.align		4
.L_353:
        /*006c*/ 	.byte	0x03, 0x19
        /*006e*/ 	.short	0x0020


	//----- nvinfo : EIATTR_PARAM_CBANK
	.align		4
        /*0070*/ 	.byte	0x04, 0x0a
        /*0072*/ 	.short	(.L_355 - .L_354)
	.align		4
.L_354:
        /*0074*/ 	.word	index@(.nv.constant0._Z22bandwidth_cross_regionPfmmS_)
        /*0078*/ 	.short	0x0380
        /*007a*/ 	.short	0x0020


	//----- nvinfo : EIATTR_SW_WAR
	.align		4
.L_355:
        /*007c*/ 	.byte	0x04, 0x36
        /*007e*/ 	.short	(.L_357 - .L_356)
.L_356:
        /*0080*/ 	.word	0x00000008
.L_357:


//--------------------- .nv.info._Z15bandwidth_localPfmS_ --------------------------
	.section	.nv.info._Z15bandwidth_localPfmS_,"",@"SHT_CUDA_INFO"
	.sectionflags	@""
	.align	4


	//----- nvinfo : EIATTR_CUDA_API_VERSION
	.align		4
        /*0000*/ 	.byte	0x04, 0x37
        /*0002*/ 	.short	(.L_359 - .L_358)
.L_358:
        /*0004*/ 	.word	0x00000082


	//----- nvinfo : EIATTR_KPARAM_INFO
	.align		4
.L_359:
        /*0008*/ 	.byte	0x04, 0x17
        /*000a*/ 	.short	(.L_361 - .L_360)
.L_360:
        /*000c*/ 	.word	0x00000000
        /*0010*/ 	.short	0x0002
        /*0012*/ 	.short	0x0010
        /*0014*/ 	.byte	0x00, 0xf5, 0x21, 0x00


	//----- nvinfo : EIATTR_KPARAM_INFO
	.align		4
.L_361:
        /*0018*/ 	.byte	0x04, 0x17
        /*001a*/ 	.short	(.L_363 - .L_362)
.L_362:
        /*001c*/ 	.word	0x00000000
        /*0020*/ 	.short	0x0001
        /*0022*/ 	.short	0x0008
        /*0024*/ 	.byte	0x00, 0xf0, 0x21, 0x00


	//----- nvinfo : EIATTR_KPARAM_INFO
	.align		4
.L_363:
        /*0028*/ 	.byte	0x04, 0x17
        /*002a*/ 	.short	(.L_365 - .L_364)
.L_364:
        /*002c*/ 	.word	0x00000000
        /*0030*/ 	.short	0x0000
        /*0032*/ 	.short	0x0000
        /*0034*/ 	.byte	0x00, 0xf5, 0x21, 0x00


	//----- nvinfo : EIATTR_SPARSE_MMA_MASK
	.align		4
.L_365:
        /*0038*/ 	.byte	0x03, 0x50
        /*003a*/ 	.short	0x0000


	//----- nvinfo : EIATTR_MAXREG_COUNT
	.align		4
        /*003c*/ 	.byte	0x03, 0x1b
        /*003e*/ 	.short	0x00ff


	//----- nvinfo : EIATTR_MERCURY_ISA_VERSION
	.align		4
        /*0040*/ 	.byte	0x03, 0x5f
        /*0042*/ 	.short	0x0101


	//----- nvinfo : EIATTR_VRC_CTA_INIT_COUNT
	.align		4
        /*0044*/ 	.byte	0x02, 0x4a
	.zero		1
	.zero		1


	//----- nvinfo : EIATTR_EXIT_INSTR_OFFSETS
	.align		4
        /*0048*/ 	.byte	0x04, 0x1c
        /*004a*/ 	.short	(.L_367 - .L_366)


	//   ....[0]....
.L_366:
        /*004c*/ 	.word	0x000001e0


	//   ....[1]....
        /*0050*/ 	.word	0x00000210


	//----- nvinfo : EIATTR_CRS_STACK_SIZE
	.align		4
.L_367:
        /*0054*/ 	.byte	0x04, 0x1e
        /*0056*/ 	.short	(.L_369 - .L_368)
.L_368:
        /*0058*/ 	.word	0x00000000


	//----- nvinfo : EIATTR_CBANK_PARAM_SIZE
	.align		4
.L_369:
        /*005c*/ 	.byte	0x03, 0x19
        /*005e*/ 	.short	0x0018


	//----- nvinfo : EIATTR_PARAM_CBANK
	.align		4
        /*0060*/ 	.byte	0x04, 0x0a
        /*0062*/ 	.short	(.L_371 - .L_370)
	.align		4
.L_370:
        /*0064*/ 	.word	index@(.nv.constant0._Z15bandwidth_localPfmS_)
        /*0068*/ 	.short	0x0380
        /*006a*/ 	.short	0x0018


	//----- nvinfo : EIATTR_SW_WAR
	.align		4
.L_371:
        /*006c*/ 	.byte	0x04, 0x36
        /*006e*/ 	.short	(.L_373 - .L_372)
.L_372:
        /*0070*/ 	.word	0x00000008
.L_373:


//--------------------- .nv.info._Z18quad_buffer_accessPfS_S_S_mS_ --------------------------
	.section	.nv.info._Z18quad_buffer_accessPfS_S_S_mS_,"",@"SHT_CUDA_INFO"
	.sectionflags	@""
	.align	4


	//----- nvinfo : EIATTR_CUDA_API_VERSION
	.align		4
        /*0000*/ 	.byte	0x04, 0x37
        /*0002*/ 	.short	(.L_375 - .L_374)
.L_374:
        /*0004*/ 	.word	0x00000082


	//----- nvinfo : EIATTR_KPARAM_INFO
	.align		4
.L_375:
        /*0008*/ 	.byte	0x04, 0x17
        /*000a*/ 	.short	(.L_377 - .L_376)
.L_376:
        /*000c*/ 	.word	0x00000000
        /*0010*/ 	.short	0x0005
        /*0012*/ 	.short	0x0028
        /*0014*/ 	.byte	0x00, 0xf5, 0x21, 0x00


	//----- nvinfo : EIATTR_KPARAM_INFO
	.align		4
.L_377:
        /*0018*/ 	.byte	0x04, 0x17
        /*001a*/ 	.short	(.L_379 - .L_378)
.L_378:
        /*001c*/ 	.word	0x00000000
        /*0020*/ 	.short	0x0004
        /*0022*/ 	.short	0x0020
        /*0024*/ 	.byte	0x00, 0xf0, 0x21, 0x00


	//----- nvinfo : EIATTR_KPARAM_INFO
	.align		4
.L_379:
        /*0028*/ 	.byte	0x04, 0x17
        /*002a*/ 	.short	(.L_381 - .L_380)
.L_380:
        /*002c*/ 	.word	0x00000000
        /*0030*/ 	.short	0x0003
        /*0032*/ 	.short	0x0018
        /*0034*/ 	.byte	0x00, 0xf5, 0x21, 0x00


	//----- nvinfo : EIATTR_KPARAM_INFO
	.align		4
.L_381:
        /*0038*/ 	.byte	0x04, 0x17
        /*003a*/ 	.short	(.L_383 - .L_382)
.L_382:
        /*003c*/ 	.word	0x00000000
        /*0040*/ 	.short	0x0002
        /*0042*/ 	.short	0x0010
        /*0044*/ 	.byte	0x00, 0xf5, 0x21, 0x00


	//----- nvinfo : EIATTR_KPARAM_INFO
	.align		4
.L_383:
        /*0048*/ 	.byte	0x04, 0x17
        /*004a*/ 	.short	(.L_385 - .L_384)
.L_384:
        /*004c*/ 	.word	0x00000000
        /*0050*/ 	.short	0x0001
        /*0052*/ 	.short	0x0008
        /*0054*/ 	.byte	0x00, 0xf5, 0x21, 0x00


	//----- nvinfo : EIATTR_KPARAM_INFO
	.align		4
.L_385:
        /*0058*/ 	.byte	0x04, 0x17
        /*005a*/ 	.short	(.L_387 - .L_386)
.L_386:
        /*005c*/ 	.word	0x00000000
        /*0060*/ 	.short	0x0000
        /*0062*/ 	.short	0x0000
        /*0064*/ 	.byte	0x00, 0xf5, 0x21, 0x00


	//----- nvinfo : EIATTR_SPARSE_MMA_MASK
	.align		4
.L_387:
        /*0068*/ 	.byte	0x03, 0x50
        /*006a*/ 	.short	0x0000


	//----- nvinfo : EIATTR_MAXREG_COUNT
	.align		4
        /*006c*/ 	.byte	0x03, 0x1b
        /*006e*/ 	.short	0x00ff


	//----- nvinfo : EIATTR_MERCURY_ISA_VERSION
	.align		4
        /*0070*/ 	.byte	0x03, 0x5f
        /*0072*/ 	.short	0x0101


	//----- nvinfo : EIATTR_VRC_CTA_INIT_COUNT
	.align		4
        /*0074*/ 	.byte	0x02, 0x4a
	.zero		1
	.zero		1


	//----- nvinfo : EIATTR_EXIT_INSTR_OFFSETS
	.align		4
        /*0078*/ 	.byte	0x04, 0x1c
        /*007a*/ 	.short	(.L_389 - .L_388)


	//   ....[0]....
.L_388:
        /*007c*/ 	.word	0x00000d50


	//   ....[1]....
        /*0080*/ 	.word	0x00000d80


	//----- nvinfo : EIATTR_CRS_STACK_SIZE
	.align		4
.L_389:
        /*0084*/ 	.byte	0x04, 0x1e
        /*0086*/ 	.short	(.L_391 - .L_390)
.L_390:
        /*0088*/ 	.word	0x00000000


	//----- nvinfo : EIATTR_CBANK_PARAM_SIZE
	.align		4
.L_391:
        /*008c*/ 	.byte	0x03, 0x19
        /*008e*/ 	.short	0x0030


	//----- nvinfo : EIATTR_PARAM_CBANK
	.align		4
        /*0090*/ 	.byte	0x04, 0x0a
        /*0092*/ 	.short	(.L_393 - .L_392)
	.align		4
.L_392:
        /*0094*/ 	.word	index@(.nv.constant0._Z18quad_buffer_accessPfS_S_S_mS_)
        /*0098*/ 	.short	0x0380
        /*009a*/ 	.short	0x0030


	//----- nvinfo : EIATTR_SW_WAR
	.align		4
.L_393:
        /*009c*/ 	.byte	0x04, 0x36
        /*009e*/ 	.short	(.L_395 - .L_394)
.L_394:
        /*00a0*/ 	.word	0x00000008
.L_395:


//--------------------- .nv.info._Z20triple_buffer_accessPfS_S_mS_ --------------------------
	.section	.nv.info._Z20triple_buffer_accessPfS_S_mS_,"",@"SHT_CUDA_INFO"
	.sectionflags	@""
	.align	4


	//----- nvinfo : EIATTR_CUDA_API_VERSION
	.align		4
        /*0000*/ 	.byte	0x04, 0x37
        /*0002*/ 	.short	(.L_397 - .L_396)
.L_396:
        /*0004*/ 	.word	0x00000082


	//----- nvinfo : EIATTR_KPARAM_INFO
	.align		4
.L_397:
        /*0008*/ 	.byte	0x04, 0x17
        /*000a*/ 	.short	(.L_399 - .L_398)
.L_398:
        /*000c*/ 	.word	0x00000000
        /*0010*/ 	.short	0x0004
        /*0012*/ 	.short	0x0020
        /*0014*/ 	.byte	0x00, 0xf5, 0x21, 0x00


	//----- nvinfo : EIATTR_KPARAM_INFO
	.align		4
.L_399:
        /*0018*/ 	.byte	0x04, 0x17
        /*001a*/ 	.short	(.L_401 - .L_400)
.L_400:
        /*001c*/ 	.word	0x00000000
        /*0020*/ 	.short	0x0003
        /*0022*/ 	.short	0x0018
        /*0024*/ 	.byte	0x00, 0xf0, 0x21, 0x00


	//----- nvinfo : EIATTR_KPARAM_INFO
	.align		4
.L_401:
        /*0028*/ 	.byte	0x04, 0x17
        /*002a*/ 	.short	(.L_403 - .L_402)
.L_402:
        /*002c*/ 	.word	0x00000000
        /*0030*/ 	.short	0x0002
        /*0032*/ 	.short	0x0010
        /*0034*/ 	.byte	0x00, 0xf5, 0x21, 0x00


	//----- nvinfo : EIATTR_KPARAM_INFO
	.align		4
.L_403:
        /*0038*/ 	.byte	0x04, 0x17
        /*003a*/ 	.short	(.L_405 - .L_404)
.L_404:
        /*003c*/ 	.word	0x00000000
        /*0040*/ 	.short	0x0001
        /*0042*/ 	.short	0x0008
        /*0044*/ 	.byte	0x00, 0xf5, 0x21, 0x00


	//----- nvinfo : EIATTR_KPARAM_INFO
	.align		4
.L_405:
        /*0048*/ 	.byte	0x04, 0x17
        /*004a*/ 	.short	(.L_407 - .L_406)
.L_406:
        /*004c*/ 	.word	0x00000000
        /*0050*/ 	.short	0x0000
        /*0052*/ 	.short	0x0000
        /*0054*/ 	.byte	0x00, 0xf5, 0x21, 0x00


	//----- nvinfo : EIATTR_SPARSE_MMA_MASK
	.align		4
.L_407:
        /*0058*/ 	.byte	0x03, 0x50
        /*005a*/ 	.short	0x0000


	//----- nvinfo : EIATTR_MAXREG_COUNT
	.align		4
        /*005c*/ 	.byte	0x03, 0x1b
        /*005e*/ 	.short	0x00ff


	//----- nvinfo : EIATTR_MERCURY_ISA_VERSION
	.align		4
        /*0060*/ 	.byte	0x03, 0x5f
        /*0062*/ 	.short	0x0101


	//----- nvinfo : EIATTR_VRC_CTA_INIT_COUNT
	.align		4
        /*0064*/ 	.byte	0x02, 0x4a
	.zero		1
	.zero		1


	//----- nvinfo : EIATTR_EXIT_INSTR_OFFSETS
	.align		4
        /*0068*/ 	.byte	0x04, 0x1c
        /*006a*/ 	.short	(.L_409 - .L_408)


	//   ....[0]....
.L_408:
        /*006c*/ 	.word	0x00000c50


	//   ....[1]....
        /*0070*/ 	.word	0x00000c80


	//----- nvinfo : EIATTR_CRS_STACK_SIZE
	.align		4
.L_409:
        /*0074*/ 	.byte	0x04, 0x1e
        /*0076*/ 	.short	(.L_411 - .L_410)
.L_410:
        /*0078*/ 	.word	0x00000000


	//----- nvinfo : EIATTR_CBANK_PARAM_SIZE
	.align		4
.L_411:
        /*007c*/ 	.byte	0x03, 0x19
        /*007e*/ 	.short	0x0028


	//----- nvinfo : EIATTR_PARAM_CBANK
	.align		4
        /*0080*/ 	.byte	0x04, 0x0a
        /*0082*/ 	.short	(.L_413 - .L_412)
	.align		4
.L_412:
        /*0084*/ 	.word	index@(.nv.constant0._Z20triple_buffer_accessPfS_S_mS_)
        /*0088*/ 	.short	0x0380
        /*008a*/ 	.short	0x0028


	//----- nvinfo : EIATTR_SW_WAR
	.align		4
.L_413:
        /*008c*/ 	.byte	0x04, 0x36
        /*008e*/ 	.short	(.L_415 - .L_414)
.L_414:
        /*0090*/ 	.word	0x00000008
.L_415:


//--------------------- .nv.info._Z18dual_buffer_accessPfS_mS_ --------------------------
	.section	.nv.info._Z18dual_buffer_accessPfS_mS_,"",@"SHT_CUDA_INFO"
	.sectionflags	@""
	.align	4


	//----- nvinfo : EIATTR_CUDA_API_VERSION
	.align		4
        /*0000*/ 	.byte	0x04, 0x37
        /*0002*/ 	.short	(.L_417 - .L_416)
.L_416:
        /*0004*/ 	.word	0x00000082


	//----- nvinfo : EIATTR_KPARAM_INFO
	.align		4
.L_417:
        /*0008*/ 	.byte	0x04, 0x17
        /*000a*/ 	.short	(.L_419 - .L_418)
.L_418:
        /*000c*/ 	.word	0x00000000
        /*0010*/ 	.short	0x0003
        /*0012*/ 	.short	0x0018
        /*0014*/ 	.byte	0x00, 0xf5, 0x21, 0x00


	//----- nvinfo : EIATTR_KPARAM_INFO
	.align		4
.L_419:
        /*0018*/ 	.byte	0x04, 0x17
        /*001a*/ 	.short	(.L_421 - .L_420)
.L_420:
        /*001c*/ 	.word	0x00000000
        /*0020*/ 	.short	0x0002
        /*0022*/ 	.short	0x0010
        /*0024*/ 	.byte	0x00, 0xf0, 0x21, 0x00


	//----- nvinfo : EIATTR_KPARAM_INFO
	.align		4
.L_421:
        /*0028*/ 	.byte	0x04, 0x17
        /*002a*/ 	.short	(.L_423 - .L_422)
.L_422:
        /*002c*/ 	.word	0x00000000
        /*0030*/ 	.short	0x0001
        /*0032*/ 	.short	0x0008
        /*0034*/ 	.byte	0x00, 0xf5, 0x21, 0x00


	//----- nvinfo : EIATTR_KPARAM_INFO
	.align		4
.L_423:
        /*0038*/ 	.byte	0x04, 0x17
        /*003a*/ 	.short	(.L_425 - .L_424)
.L_424:
        /*003c*/ 	.word	0x00000000
        /*0040*/ 	.short	0x0000
        /*0042*/ 	.short	0x0000
        /*0044*/ 	.byte	0x00, 0xf5, 0x21, 0x00


	//----- nvinfo : EIATTR_SPARSE_MMA_MASK
	.align		4
.L_425:
        /*0048*/ 	.byte	0x03, 0x50
        /*004a*/ 	.short	0x0000


	//----- nvinfo : EIATTR_MAXREG_COUNT
	.align		4
        /*004c*/ 	.byte	0x03, 0x1b
        /*004e*/ 	.short	0x00ff


	//----- nvinfo : EIATTR_MERCURY_ISA_VERSION
	.align		4
        /*0050*/ 	.byte	0x03, 0x5f
        /*0052*/ 	.short	0x0101


	//----- nvinfo : EIATTR_VRC_CTA_INIT_COUNT
	.align		4
        /*0054*/ 	.byte	0x02, 0x4a
	.zero		1
	.zero		1


	//----- nvinfo : EIATTR_EXIT_INSTR_OFFSETS
	.align		4
        /*0058*/ 	.byte	0x04, 0x1c
        /*005a*/ 	.short	(.L_427 - .L_426)


	//   ....[0]....
.L_426:
        /*005c*/ 	.word	0x00000b40


	//   ....[1]....
        /*0060*/ 	.word	0x00000b70


	//----- nvinfo : EIATTR_CRS_STACK_SIZE
	.align		4
.L_427:
        /*0064*/ 	.byte	0x04, 0x1e
        /*0066*/ 	.short	(.L_429 - .L_428)
.L_428:
        /*0068*/ 	.word	0x00000000


	//----- nvinfo : EIATTR_CBANK_PARAM_SIZE
	.align		4
.L_429:
        /*006c*/ 	.byte	0x03, 0x19
        /*006e*/ 	.short	0x0020


	//----- nvinfo : EIATTR_PARAM_CBANK
	.align		4
        /*0070*/ 	.byte	0x04, 0x0a
        /*0072*/ 	.short	(.L_431 - .L_430)
	.align		4
.L_430:
        /*0074*/ 	.word	index@(.nv.constant0._Z18dual_buffer_accessPfS_mS_)
        /*0078*/ 	.short	0x0380
        /*007a*/ 	.short	0x0020


	//----- nvinfo : EIATTR_SW_WAR
	.align		4
.L_431:
        /*007c*/ 	.byte	0x04, 0x36
        /*007e*/ 	.short	(.L_433 - .L_432)
.L_432:
        /*0080*/ 	.word	0x00000008
.L_433:


//--------------------- .nv.info._Z20single_buffer_accessPfmS_ --------------------------
	.section	.nv.info._Z20single_buffer_accessPfmS_,"",@"SHT_CUDA_INFO"
	.sectionflags	@""
	.align	4


	//----- nvinfo : EIATTR_CUDA_API_VERSION
	.align		4
        /*0000*/ 	.byte	0x04, 0x37
        /*0002*/ 	.short	(.L_435 - .L_434)
.L_434:
        /*0004*/ 	.word	0x00000082


	//----- nvinfo : EIATTR_KPARAM_INFO
	.align		4
.L_435:
        /*0008*/ 	.byte	0x04, 0x17
        /*000a*/ 	.short	(.L_437 - .L_436)
.L_436:
        /*000c*/ 	.word	0x00000000
        /*0010*/ 	.short	0x0002
        /*0012*/ 	.short	0x0010
        /*0014*/ 	.byte	0x00, 0xf5, 0x21, 0x00


	//----- nvinfo : EIATTR_KPARAM_INFO
	.align		4
.L_437:
        /*0018*/ 	.byte	0x04, 0x17
        /*001a*/ 	.short	(.L_439 - .L_438)
.L_438:
        /*001c*/ 	.word	0x00000000
        /*0020*/ 	.short	0x0001
        /*0022*/ 	.short	0x0008
        /*0024*/ 	.byte	0x00, 0xf0, 0x21, 0x00


	//----- nvinfo : EIATTR_KPARAM_INFO
	.align		4
.L_439:
        /*0028*/ 	.byte	0x04, 0x17
        /*002a*/ 	.short	(.L_441 - .L_440)
.L_440:
        /*002c*/ 	.word	0x00000000
        /*0030*/ 	.short	0x0000
        /*0032*/ 	.short	0x0000
        /*0034*/ 	.byte	0x00, 0xf5, 0x21, 0x00


	//----- nvinfo : EIATTR_SPARSE_MMA_MASK
	.align		4
.L_441:
        /*0038*/ 	.byte	0x03, 0x50
        /*003a*/ 	.short	0x0000


	//----- nvinfo : EIATTR_MAXREG_COUNT
	.align		4
        /*003c*/ 	.byte	0x03, 0x1b
        /*003e*/ 	.short	0x00ff


	//----- nvinfo : EIATTR_MERCURY_ISA_VERSION
	.align		4
        /*0040*/ 	.byte	0x03, 0x5f
        /*0042*/ 	.short	0x0101


	//----- nvinfo : EIATTR_VRC_CTA_INIT_COUNT
	.align		4
        /*0044*/ 	.byte	0x02, 0x4a
	.zero		1
	.zero		1


	//----- nvinfo : EIATTR_EXIT_INSTR_OFFSETS
	.align		4
        /*0048*/ 	.byte	0x04, 0x1c
        /*004a*/ 	.short	(.L_443 - .L_442)


	//   ....[0]....
.L_442:
        /*004c*/ 	.word	0x000009c0


	//   ....[1]....
        /*0050*/ 	.word	0x000009f0


	//----- nvinfo : EIATTR_CRS_STACK_SIZE
	.align		4
.L_443:
        /*0054*/ 	.byte	0x04, 0x1e
        /*0056*/ 	.short	(.L_445 - .L_444)
.L_444:
        /*0058*/ 	.word	0x00000000


	//----- nvinfo : EIATTR_CBANK_PARAM_SIZE
	.align		4
.L_445:
        /*005c*/ 	.byte	0x03, 0x19
        /*005e*/ 	.short	0x0018


	//----- nvinfo : EIATTR_PARAM_CBANK
	.align		4
        /*0060*/ 	.byte	0x04, 0x0a
        /*0062*/ 	.short	(.L_447 - .L_446)
	.align		4
.L_446:
        /*0064*/ 	.word	index@(.nv.constant0._Z20single_buffer_accessPfmS_)
        /*0068*/ 	.short	0x0380
        /*006a*/ 	.short	0x0018


	//----- nvinfo : EIATTR_SW_WAR
	.align		4
.L_447:
        /*006c*/ 	.byte	0x04, 0x36
        /*006e*/ 	.short	(.L_449 - .L_448)
.L_448:
        /*0070*/ 	.word	0x00000008
.L_449:


//--------------------- .nv.info._Z17effective_l2_testPfmiS_ --------------------------
	.section	.nv.info._Z17effective_l2_testPfmiS_,"",@"SHT_CUDA_INFO"
	.sectionflags	@""
	.align	4


	//----- nvinfo : EIATTR_CUDA_API_VERSION
	.align		4
        /*0000*/ 	.byte	0x04, 0x37
        /*0002*/ 	.short	(.L_451 - .L_450)
.L_450:
        /*0004*/ 	.word	0x00000082


	//----- nvinfo : EIATTR_KPARAM_INFO
	.align		4
.L_451:
        /*0008*/ 	.byte	0x04, 0x17
        /*000a*/ 	.short	(.L_453 - .L_452)
.L_452:
        /*000c*/ 	.word	0x00000000
        /*0010*/ 	.short	0x0003
        /*0012*/ 	.short	0x0018
        /*0014*/ 	.byte	0x00, 0xf5, 0x21, 0x00


	//----- nvinfo : EIATTR_KPARAM_INFO
	.align		4
.L_453:
        /*0018*/ 	.byte	0x04, 0x17
        /*001a*/ 	.short	(.L_455 - .L_454)
.L_454:
        /*001c*/ 	.word	0x00000000
        /*0020*/ 	.short	0x0002
        /*0022*/ 	.short	0x0010
        /*0024*/ 	.byte	0x00, 0xf0, 0x11, 0x00


	//----- nvinfo : EIATTR_KPARAM_INFO
	.align		4
.L_455:
        /*0028*/ 	.byte	0x04, 0x17
        /*002a*/ 	.short	(.L_457 - .L_456)
.L_456:
        /*002c*/ 	.word	0x00000000
        /*0030*/ 	.short	0x0001
        /*0032*/ 	.short	0x0008
        /*0034*/ 	.byte	0x00, 0xf0, 0x21, 0x00


	//----- nvinfo : EIATTR_KPARAM_INFO
	.align		4
.L_457:
        /*0038*/ 	.byte	0x04, 0x17
        /*003a*/ 	.short	(.L_459 - .L_458)
.L_458:
        /*003c*/ 	.word	0x00000000
        /*0040*/ 	.short	0x0000
        /*0042*/ 	.short	0x0000
        /*0044*/ 	.byte	0x00, 0xf5, 0x21, 0x00


	//----- nvinfo : EIATTR_SPARSE_MMA_MASK
	.align		4
.L_459:
        /*0048*/ 	.byte	0x03, 0x50
        /*004a*/ 	.short	0x0000


	//----- nvinfo : EIATTR_MAXREG_COUNT
	.align		4
        /*004c*/ 	.byte	0x03, 0x1b
        /*004e*/ 	.short	0x00ff


	//----- nvinfo : EIATTR_MERCURY_ISA_VERSION
	.align		4
        /*0050*/ 	.byte	0x03, 0x5f
        /*0052*/ 	.short	0x0101


	//----- nvinfo : EIATTR_VRC_CTA_INIT_COUNT
	.align		4
        /*0054*/ 	.byte	0x02, 0x4a
	.zero		1
	.zero		1


	//----- nvinfo : EIATTR_EXIT_INSTR_OFFSETS
	.align		4
        /*0058*/ 	.byte	0x04, 0x1c
        /*005a*/ 	.short	(.L_461 - .L_460)


	//   ....[0]....
.L_460:
        /*005c*/ 	.word	0x00000260


	//   ....[1]....
        /*0060*/ 	.word	0x00000290


	//----- nvinfo : EIATTR_CRS_STACK_SIZE
	.align		4
.L_461:
        /*0064*/ 	.byte	0x04, 0x1e
        /*0066*/ 	.short	(.L_463 - .L_462)
.L_462:
        /*0068*/ 	.word	0x00000000


	//----- nvinfo : EIATTR_CBANK_PARAM_SIZE
	.align		4
.L_463:
        /*006c*/ 	.byte	0x03, 0x19
        /*006e*/ 	.short	0x0020


	//----- nvinfo : EIATTR_PARAM_CBANK
	.align		4
        /*0070*/ 	.byte	0x04, 0x0a
        /*0072*/ 	.short	(.L_465 - .L_464)
	.align		4
.L_464:
        /*0074*/ 	.word	index@(.nv.constant0._Z17effective_l2_testPfmiS_)
        /*0078*/ 	.short	0x0380
        /*007a*/ 	.short	0x0020


	//----- nvinfo : EIATTR_SW_WAR
	.align		4
.L_465:
        /*007c*/ 	.byte	0x04, 0x36
        /*007e*/ 	.short	(.L_467 - .L_466)
.L_466:
        /*0080*/ 	.word	0x00000008
.L_467:


//--------------------- .nv.info._Z18latency_under_loadPfmmPm --------------------------
	.section	.nv.info._Z18latency_under_loadPfmmPm,"",@"SHT_CUDA_INFO"
	.sectionflags	@""
	.align	4


	//----- nvinfo : EIATTR_CUDA_API_VERSION
	.align		4
        /*0000*/ 	.byte	0x04, 0x37
        /*0002*/ 	.short	(.L_469 - .L_468)
.L_468:
        /*0004*/ 	.word	0x00000082


	//----- nvinfo : EIATTR_KPARAM_INFO
	.align		4
.L_469:
        /*0008*/ 	.byte	0x04, 0x17
        /*000a*/ 	.short	(.L_471 - .L_470)
.L_470:
        /*000c*/ 	.word	0x00000000
        /*0010*/ 	.short	0x0003
        /*0012*/ 	.short	0x0018
        /*0014*/ 	.byte	0x00, 0xf5, 0x21, 0x00


	//----- nvinfo : EIATTR_KPARAM_INFO
	.align		4
.L_471:
        /*0018*/ 	.byte	0x04, 0x17
        /*001a*/ 	.short	(.L_473 - .L_472)
.L_472:
        /*001c*/ 	.word	0x00000000
        /*0020*/ 	.short	0x0002
        /*0022*/ 	.short	0x0010
        /*0024*/ 	.byte	0x00, 0xf0, 0x21, 0x00


	//----- nvinfo : EIATTR_KPARAM_INFO
	.align		4
.L_473:
        /*0028*/ 	.byte	0x04, 0x17
        /*002a*/ 	.short	(.L_475 - .L_474)
.L_474:
        /*002c*/ 	.word	0x00000000
        /*0030*/ 	.short	0x0001
        /*0032*/ 	.short	0x0008
        /*0034*/ 	.byte	0x00, 0xf0, 0x21, 0x00


	//----- nvinfo : EIATTR_KPARAM_INFO
	.align		4
.L_475:
        /*0038*/ 	.byte	0x04, 0x17
        /*003a*/ 	.short	(.L_477 - .L_476)
.L_476:
        /*003c*/ 	.word	0x00000000
        /*0040*/ 	.short	0x0000
        /*0042*/ 	.short	0x0000
        /*0044*/ 	.byte	0x00, 0xf5, 0x21, 0x00


	//----- nvinfo : EIATTR_SPARSE_MMA_MASK
	.align		4
.L_477:
        /*0048*/ 	.byte	0x03, 0x50
        /*004a*/ 	.short	0x0000


	//----- nvinfo : EIATTR_MAXREG_COUNT
	.align		4
        /*004c*/ 	.byte	0x03, 0x1b
        /*004e*/ 	.short	0x00ff


	//----- nvinfo : EIATTR_MERCURY_ISA_VERSION
	.align		4
        /*0050*/ 	.byte	0x03, 0x5f
        /*0052*/ 	.short	0x0101


	//----- nvinfo : EIATTR_VRC_CTA_INIT_COUNT
	.align		4
        /*0054*/ 	.byte	0x02, 0x4a
	.zero		1
	.zero		1


	//----- nvinfo : EIATTR_EXIT_INSTR_OFFSETS
	.align		4
        /*0058*/ 	.byte	0x04, 0x1c
        /*005a*/ 	.short	(.L_479 - .L_478)


	//   ....[0]....
.L_478:
        /*005c*/ 	.word	0x00000b80


	//   ....[1]....
        /*0060*/ 	.word	0x00000bc0


	//----- nvinfo : EIATTR_CRS_STACK_SIZE
	.align		4
.L_479:
        /*0064*/ 	.byte	0x04, 0x1e
        /*0066*/ 	.short	(.L_481 - .L_480)
.L_480:
        /*0068*/ 	.word	0x00000000


	//----- nvinfo : EIATTR_CBANK_PARAM_SIZE
	.align		4
.L_481:
        /*006c*/ 	.byte	0x03, 0x19
        /*006e*/ 	.short	0x0020


	//----- nvinfo : EIATTR_PARAM_CBANK
	.align		4
        /*0070*/ 	.byte	0x04, 0x0a
        /*0072*/ 	.short	(.L_483 - .L_482)
	.align		4
.L_482:
        /*0074*/ 	.word	index@(.nv.constant0._Z18latency_under_loadPfmmPm)
        /*0078*/ 	.short	0x0380
        /*007a*/ 	.short	0x0020


	//----- nvinfo : EIATTR_SW_WAR
	.align		4
.L_483:
        /*007c*/ 	.byte	0x04, 0x36
        /*007e*/ 	.short	(.L_485 - .L_484)
.L_484:
        /*0080*/ 	.word	0x00000008
.L_485:


//--------------------- .nv.info._Z21latency_pointer_chasePmmS_S_ --------------------------
	.section	.nv.info._Z21latency_pointer_chasePmmS_S_,"",@"SHT_CUDA_INFO"
	.sectionflags	@""
	.align	4


	//----- nvinfo : EIATTR_CUDA_API_VERSION
	.align		4
        /*0000*/ 	.byte	0x04, 0x37
        /*0002*/ 	.short	(.L_487 - .L_486)
.L_486:
        /*0004*/ 	.word	0x00000082


	//----- nvinfo : EIATTR_KPARAM_INFO
	.align		4
.L_487:
        /*0008*/ 	.byte	0x04, 0x17
        /*000a*/ 	.short	(.L_489 - .L_488)
.L_488:
        /*000c*/ 	.word	0x00000000
        /*0010*/ 	.short	0x0003
        /*0012*/ 	.short	0x0018
        /*0014*/ 	.byte	0x00, 0xf5, 0x21, 0x00


	//----- nvinfo : EIATTR_KPARAM_INFO
	.align		4
.L_489:
        /*0018*/ 	.byte	0x04, 0x17
        /*001a*/ 	.short	(.L_491 - .L_490)
.L_490:
        /*001c*/ 	.word	0x00000000
        /*0020*/ 	.short	0x0002
        /*0022*/ 	.short	0x0010
        /*0024*/ 	.byte	0x00, 0xf5, 0x21, 0x00


	//----- nvinfo : EIATTR_KPARAM_INFO
	.align		4
.L_491:
        /*0028*/ 	.byte	0x04, 0x17
        /*002a*/ 	.short	(.L_493 - .L_492)
.L_492:
        /*002c*/ 	.word	0x00000000
        /*0030*/ 	.short	0x0001
        /*0032*/ 	.short	0x0008
        /*0034*/ 	.byte	0x00, 0xf0, 0x21, 0x00


	//----- nvinfo : EIATTR_KPARAM_INFO
	.align		4
.L_493:
        /*0038*/ 	.byte	0x04, 0x17
        /*003a*/ 	.short	(.L_495 - .L_494)
.L_494:
        /*003c*/ 	.word	0x00000000
        /*0040*/ 	.short	0x0000
        /*0042*/ 	.short	0x0000
        /*0044*/ 	.byte	0x00, 0xf5, 0x21, 0x00


	//----- nvinfo : EIATTR_SPARSE_MMA_MASK
	.align		4
.L_495:
        /*0048*/ 	.byte	0x03, 0x50
        /*004a*/ 	.short	0x0000


	//----- nvinfo : EIATTR_MAXREG_COUNT
	.align		4
        /*004c*/ 	.byte	0x03, 0x1b
        /*004e*/ 	.short	0x00ff


	//----- nvinfo : EIATTR_MERCURY_ISA_VERSION
	.align		4
        /*0050*/ 	.byte	0x03, 0x5f
        /*0052*/ 	.short	0x0101


	//----- nvinfo : EIATTR_VRC_CTA_INIT_COUNT
	.align		4
        /*0054*/ 	.byte	0x02, 0x4a
	.zero		1
	.zero		1


	//----- nvinfo : EIATTR_EXIT_INSTR_OFFSETS
	.align		4
        /*0058*/ 	.byte	0x04, 0x1c
        /*005a*/ 	.short	(.L_497 - .L_496)


	//   ....[0]....
.L_496:
        /*005c*/ 	.word	0x00000040


	//   ....[1]....
        /*0060*/ 	.word	0x00000ae0


	//----- nvinfo : EIATTR_CRS_STACK_SIZE
	.align		4
.L_497:
        /*0064*/ 	.byte	0x04, 0x1e
        /*0066*/ 	.short	(.L_499 - .L_498)
.L_498:
        /*0068*/ 	.word	0x00000000


	//----- nvinfo : EIATTR_CBANK_PARAM_SIZE
	.align		4
.L_499:
        /*006c*/ 	.byte	0x03, 0x19
        /*006e*/ 	.short	0x0020


	//----- nvinfo : EIATTR_PARAM_CBANK
	.align		4
        /*0070*/ 	.byte	0x04, 0x0a
        /*0072*/ 	.short	(.L_501 - .L_500)
	.align		4
.L_500:
        /*0074*/ 	.word	index@(.nv.constant0._Z21latency_pointer_chasePmmS_S_)
        /*0078*/ 	.short	0x0380
        /*007a*/ 	.short	0x0020


	//----- nvinfo : EIATTR_SW_WAR
	.align		4
.L_501:
        /*007c*/ 	.byte	0x04, 0x36
        /*007e*/ 	.short	(.L_503 - .L_502)
.L_502:
        /*0080*/ 	.word	0x00000008
.L_503:


//--------------------- .nv.info._Z13random_accessPfmjS_ --------------------------
	.section	.nv.info._Z13random_accessPfmjS_,"",@"SHT_CUDA_INFO"
	.sectionflags	@""
	.align	4


	//----- nvinfo : EIATTR_CUDA_API_VERSION
	.align		4
        /*0000*/ 	.byte	0x04, 0x37
        /*0002*/ 	.short	(.L_505 - .L_504)
.L_504:
        /*0004*/ 	.word	0x00000082


	//----- nvinfo : EIATTR_KPARAM_INFO
	.align		4
.L_505:
        /*0008*/ 	.byte	0x04, 0x17
        /*000a*/ 	.short	(.L_507 - .L_506)
.L_506:
        /*000c*/ 	.word	0x00000000
        /*0010*/ 	.short	0x0003
        /*0012*/ 	.short	0x0018
        /*0014*/ 	.byte	0x00, 0xf5, 0x21, 0x00


	//----- nvinfo : EIATTR_KPARAM_INFO
	.align		4
.L_507:
        /*0018*/ 	.byte	0x04, 0x17
        /*001a*/ 	.short	(.L_509 - .L_508)
.L_508:
        /*001c*/ 	.word	0x00000000
        /*0020*/ 	.short	0x0002
        /*0022*/ 	.short	0x0010
        /*0024*/ 	.byte	0x00, 0xf0, 0x11, 0x00


	//----- nvinfo : EIATTR_KPARAM_INFO
	.align		4
.L_509:
        /*0028*/ 	.byte	0x04, 0x17
        /*002a*/ 	.short	(.L_511 - .L_510)
.L_510:
        /*002c*/ 	.word	0x00000000
        /*0030*/ 	.short	0x0001
        /*0032*/ 	.short	0x0008
        /*0034*/ 	.byte	0x00, 0xf0, 0x21, 0x00


	//----- nvinfo : EIATTR_KPARAM_INFO
	.align		4
.L_511:
        /*0038*/ 	.byte	0x04, 0x17
        /*003a*/ 	.short	(.L_513 - .L_512)
.L_512:
        /*003c*/ 	.word	0x00000000
        /*0040*/ 	.short	0x0000
        /*0042*/ 	.short	0x0000
        /*0044*/ 	.byte	0x00, 0xf5, 0x21, 0x00


	//----- nvinfo : EIATTR_SPARSE_MMA_MASK
	.align		4
.L_513:
        /*0048*/ 	.byte	0x03, 0x50
        /*004a*/ 	.short	0x0000


	//----- nvinfo : EIATTR_MAXREG_COUNT
	.align		4
        /*004c*/ 	.byte	0x03, 0x1b
        /*004e*/ 	.short	0x00ff


	//----- nvinfo : EIATTR_MERCURY_ISA_VERSION
	.align		4
        /*0050*/ 	.byte	0x03, 0x5f
        /*0052*/ 	.short	0x0101


	//----- nvinfo : EIATTR_VRC_CTA_INIT_COUNT
	.align		4
        /*0054*/ 	.byte	0x02, 0x4a
	.zero		1
	.zero		1


	//----- nvinfo : EIATTR_EXIT_INSTR_OFFSETS
	.align		4
        /*0058*/ 	.byte	0x04, 0x1c
        /*005a*/ 	.short	(.L_515 - .L_514)


	//   ....[0]....
.L_514:
        /*005c*/ 	.word	0x00000950


	//   ....[1]....
        /*0060*/ 	.word	0x00000980


	//----- nvinfo : EIATTR_CRS_STACK_SIZE
	.align		4
.L_515:
        /*0064*/ 	.byte	0x04, 0x1e
        /*0066*/ 	.short	(.L_517 - .L_516)
.L_516:
        /*0068*/ 	.word	0x00000000


	//----- nvinfo : EIATTR_CBANK_PARAM_SIZE
	.align		4
.L_517:
        /*006c*/ 	.byte	0x03, 0x19
        /*006e*/ 	.short	0x0020


	//----- nvinfo : EIATTR_PARAM_CBANK
	.align		4
        /*0070*/ 	.byte	0x04, 0x0a
        /*0072*/ 	.short	(.L_519 - .L_518)
	.align		4
.L_518:
        /*0074*/ 	.word	index@(.nv.constant0._Z13random_accessPfmjS_)
        /*0078*/ 	.short	0x0380
        /*007a*/ 	.short	0x0020


	//----- nvinfo : EIATTR_SW_WAR
	.align		4
.L_519:
        /*007c*/ 	.byte	0x04, 0x36
        /*007e*/ 	.short	(.L_521 - .L_520)
.L_520:
        /*0080*/ 	.word	0x00000008
.L_521:


//--------------------- .nv.info._Z14strided_accessPfmmS_ --------------------------
	.section	.nv.info._Z14strided_accessPfmmS_,"",@"SHT_CUDA_INFO"
	.sectionflags	@""
	.align	4


	//----- nvinfo : EIATTR_CUDA_API_VERSION
	.align		4
        /*0000*/ 	.byte	0x04, 0x37
        /*0002*/ 	.short	(.L_523 - .L_522)
.L_522:
        /*0004*/ 	.word	0x00000082


	//----- nvinfo : EIATTR_KPARAM_INFO
	.align		4
.L_523:
        /*0008*/ 	.byte	0x04, 0x17
        /*000a*/ 	.short	(.L_525 - .L_524)
.L_524:
        /*000c*/ 	.word	0x00000000
        /*0010*/ 	.short	0x0003
        /*0012*/ 	.short	0x0018
        /*0014*/ 	.byte	0x00, 0xf5, 0x21, 0x00


	//----- nvinfo : EIATTR_KPARAM_INFO
	.align		4
.L_525:
        /*0018*/ 	.byte	0x04, 0x17
        /*001a*/ 	.short	(.L_527 - .L_526)
.L_526:
        /*001c*/ 	.word	0x00000000
        /*0020*/ 	.short	0x0002
        /*0022*/ 	.short	0x0010
        /*0024*/ 	.byte	0x00, 0xf0, 0x21, 0x00


	//----- nvinfo : EIATTR_KPARAM_INFO
	.align		4
.L_527:
        /*0028*/ 	.byte	0x04, 0x17
        /*002a*/ 	.short	(.L_529 - .L_528)
.L_528:
        /*002c*/ 	.word	0x00000000
        /*0030*/ 	.short	0x0001
        /*0032*/ 	.short	0x0008
        /*0034*/ 	.byte	0x00, 0xf0, 0x21, 0x00


	//----- nvinfo : EIATTR_KPARAM_INFO
	.align		4
.L_529:
        /*0038*/ 	.byte	0x04, 0x17
        /*003a*/ 	.short	(.L_531 - .L_530)
.L_530:
        /*003c*/ 	.word	0x00000000
        /*0040*/ 	.short	0x0000
        /*0042*/ 	.short	0x0000
        /*0044*/ 	.byte	0x00, 0xf5, 0x21, 0x00


	//----- nvinfo : EIATTR_SPARSE_MMA_MASK
	.align		4
.L_531:
        /*0048*/ 	.byte	0x03, 0x50
        /*004a*/ 	.short	0x0000


	//----- nvinfo : EIATTR_MAXREG_COUNT
	.align		4
        /*004c*/ 	.byte	0x03, 0x1b
        /*004e*/ 	.short	0x00ff


	//----- nvinfo : EIATTR_MERCURY_ISA_VERSION
	.align		4
        /*0050*/ 	.byte	0x03, 0x5f
        /*0052*/ 	.short	0x0101


	//----- nvinfo : EIATTR_VRC_CTA_INIT_COUNT
	.align		4
        /*0054*/ 	.byte	0x02, 0x4a
	.zero		1
	.zero		1


	//----- nvinfo : EIATTR_EXIT_INSTR_OFFSETS
	.align		4
        /*0058*/ 	.byte	0x04, 0x1c
        /*005a*/ 	.short	(.L_533 - .L_532)


	//   ....[0]....
.L_532:
        /*005c*/ 	.word	0x00000b50


	//   ....[1]....
        /*0060*/ 	.word	0x00000b80


	//----- nvinfo : EIATTR_CRS_STACK_SIZE
	.align		4
.L_533:
        /*0064*/ 	.byte	0x04, 0x1e
        /*0066*/ 	.short	(.L_535 - .L_534)
.L_534:
        /*0068*/ 	.word	0x00000000


	//----- nvinfo : EIATTR_CBANK_PARAM_SIZE
	.align		4
.L_535:
        /*006c*/ 	.byte	0x03, 0x19
        /*006e*/ 	.short	0x0020


	//----- nvinfo : EIATTR_PARAM_CBANK
	.align		4
        /*0070*/ 	.byte	0x04, 0x0a
        /*0072*/ 	.short	(.L_537 - .L_536)
	.align		4
.L_536:
        /*0074*/ 	.word	index@(.nv.constant0._Z14strided_accessPfmmS_)
        /*0078*/ 	.short	0x0380
        /*007a*/ 	.short	0x0020


	//----- nvinfo : EIATTR_SW_WAR
	.align		4
.L_537:
        /*007c*/ 	.byte	0x04, 0x36
        /*007e*/ 	.short	(.L_539 - .L_538)
.L_538:
        /*0080*/ 	.word	0x00000008
.L_539:


//--------------------- .nv.info._Z16coalesced_accessPfmS_ --------------------------
	.section	.nv.info._Z16coalesced_accessPfmS_,"",@"SHT_CUDA_INFO"
	.sectionflags	@""
	.align	4


	//----- nvinfo : EIATTR_CUDA_API_VERSION
	.align		4
        /*0000*/ 	.byte	0x04, 0x37
        /*0002*/ 	.short	(.L_541 - .L_540)
.L_540:
        /*0004*/ 	.word	0x00000082


	//----- nvinfo : EIATTR_KPARAM_INFO
	.align		4
.L_541:
        /*0008*/ 	.byte	0x04, 0x17
        /*000a*/ 	.short	(.L_543 - .L_542)
.L_542:
        /*000c*/ 	.word	0x00000000
        /*0010*/ 	.short	0x0002
        /*0012*/ 	.short	0x0010
        /*0014*/ 	.byte	0x00, 0xf5, 0x21, 0x00


	//----- nvinfo : EIATTR_KPARAM_INFO
	.align		4
.L_543:
        /*0018*/ 	.byte	0x04, 0x17
        /*001a*/ 	.short	(.L_545 - .L_544)
.L_544:
        /*001c*/ 	.word	0x00000000
        /*0020*/ 	.short	0x0001
        /*0022*/ 	.short	0x0008
        /*0024*/ 	.byte	0x00, 0xf0, 0x21, 0x00


	//----- nvinfo : EIATTR_KPARAM_INFO
	.align		4
.L_545:
        /*0028*/ 	.byte	0x04, 0x17
        /*002a*/ 	.short	(.L_547 - .L_546)
.L_546:
        /*002c*/ 	.word	0x00000000
        /*0030*/ 	.short	0x0000
        /*0032*/ 	.short	0x0000
        /*0034*/ 	.byte	0x00, 0xf5, 0x21, 0x00


	//----- nvinfo : EIATTR_SPARSE_MMA_MASK
	.align		4
.L_547:
        /*0038*/ 	.byte	0x03, 0x50
        /*003a*/ 	.short	0x0000


	//----- nvinfo : EIATTR_MAXREG_COUNT
	.align		4
        /*003c*/ 	.byte	0x03, 0x1b
        /*003e*/ 	.short	0x00ff


	//----- nvinfo : EIATTR_MERCURY_ISA_VERSION
	.align		4
        /*0040*/ 	.byte	0x03, 0x5f
        /*0042*/ 	.short	0x0101


	//----- nvinfo : EIATTR_VRC_CTA_INIT_COUNT
	.align		4
        /*0044*/ 	.byte	0x02, 0x4a
	.zero		1
	.zero		1


	//----- nvinfo : EIATTR_EXIT_INSTR_OFFSETS
	.align		4
        /*0048*/ 	.byte	0x04, 0x1c
        /*004a*/ 	.short	(.L_549 - .L_548)


	//   ....[0]....
.L_548:
        /*004c*/ 	.word	0x000009e0


	//   ....[1]....
        /*0050*/ 	.word	0x00000a10


	//----- nvinfo : EIATTR_CRS_STACK_SIZE
	.align		4
.L_549:
        /*0054*/ 	.byte	0x04, 0x1e
        /*0056*/ 	.short	(.L_551 - .L_550)
.L_550:
        /*0058*/ 	.word	0x00000000


	//----- nvinfo : EIATTR_CBANK_PARAM_SIZE
	.align		4
.L_551:
        /*005c*/ 	.byte	0x03, 0x19
        /*005e*/ 	.short	0x0018


	//----- nvinfo : EIATTR_PARAM_CBANK
	.align		4
        /*0060*/ 	.byte	0x04, 0x0a
        /*0062*/ 	.short	(.L_553 - .L_552)
	.align		4
.L_552:
        /*0064*/ 	.word	index@(.nv.constant0._Z16coalesced_accessPfmS_)
        /*0068*/ 	.short	0x0380
        /*006a*/ 	.short	0x0018


	//----- nvinfo : EIATTR_SW_WAR
	.align		4
.L_553:
        /*006c*/ 	.byte	0x04, 0x36
        /*006e*/ 	.short	(.L_555 - .L_554)
.L_554:
        /*0070*/ 	.word	0x00000008
.L_555:


//--------------------- .nv.info._Z11offset_testPfmmS_ --------------------------
	.section	.nv.info._Z11offset_testPfmmS_,"",@"SHT_CUDA_INFO"
	.sectionflags	@""
	.align	4


	//----- nvinfo : EIATTR_CUDA_API_VERSION
	.align		4
        /*0000*/ 	.byte	0x04, 0x37
        /*0002*/ 	.short	(.L_557 - .L_556)
.L_556:
        /*0004*/ 	.word	0x00000082


	//----- nvinfo : EIATTR_KPARAM_INFO
	.align		4
.L_557:
        /*0008*/ 	.byte	0x04, 0x17
        /*000a*/ 	.short	(.L_559 - .L_558)
.L_558:
        /*000c*/ 	.word	0x00000000
        /*0010*/ 	.short	0x0003
        /*0012*/ 	.short	0x0018
        /*0014*/ 	.byte	0x00, 0xf5, 0x21, 0x00


	//----- nvinfo : EIATTR_KPARAM_INFO
	.align		4
.L_559:
        /*0018*/ 	.byte	0x04, 0x17
        /*001a*/ 	.short	(.L_561 - .L_560)
.L_560:
        /*001c*/ 	.word	0x00000000
        /*0020*/ 	.short	0x0002
        /*0022*/ 	.short	0x0010
        /*0024*/ 	.byte	0x00, 0xf0, 0x21, 0x00


	//----- nvinfo : EIATTR_KPARAM_INFO
	.align		4
.L_561:
        /*0028*/ 	.byte	0x04, 0x17
        /*002a*/ 	.short	(.L_563 - .L_562)
.L_562:
        /*002c*/ 	.word	0x00000000
        /*0030*/ 	.short	0x0001
        /*0032*/ 	.short	0x0008
        /*0034*/ 	.byte	0x00, 0xf0, 0x21, 0x00


	//----- nvinfo : EIATTR_KPARAM_INFO
	.align		4
.L_563:
        /*0038*/ 	.byte	0x04, 0x17
        /*003a*/ 	.short	(.L_565 - .L_564)
.L_564:
        /*003c*/ 	.word	0x00000000
        /*0040*/ 	.short	0x0000
        /*0042*/ 	.short	0x0000
        /*0044*/ 	.byte	0x00, 0xf5, 0x21, 0x00


	//----- nvinfo : EIATTR_SPARSE_MMA_MASK
	.align		4
.L_565:
        /*0048*/ 	.byte	0x03, 0x50
        /*004a*/ 	.short	0x0000


	//----- nvinfo : EIATTR_MAXREG_COUNT
	.align		4
        /*004c*/ 	.byte	0x03, 0x1b
        /*004e*/ 	.short	0x00ff


	//----- nvinfo : EIATTR_MERCURY_ISA_VERSION
	.align		4
        /*0050*/ 	.byte	0x03, 0x5f
        /*0052*/ 	.short	0x0101


	//----- nvinfo : EIATTR_VRC_CTA_INIT_COUNT
	.align		4
        /*0054*/ 	.byte	0x02, 0x4a
	.zero		1
	.zero		1


	//----- nvinfo : EIATTR_EXIT_INSTR_OFFSETS
	.align		4
        /*0058*/ 	.byte	0x04, 0x1c
        /*005a*/ 	.short	(.L_567 - .L_566)


	//   ....[0]....
.L_566:
        /*005c*/ 	.word	0x00000a10


	//   ....[1]....
        /*0060*/ 	.word	0x00000a40


	//----- nvinfo : EIATTR_CRS_STACK_SIZE
	.align		4
.L_567:
        /*0064*/ 	.byte	0x04, 0x1e
        /*0066*/ 	.short	(.L_569 - .L_568)
.L_568:
        /*0068*/ 	.word	0x00000000


	//----- nvinfo : EIATTR_CBANK_PARAM_SIZE
	.align		4
.L_569:
        /*006c*/ 	.byte	0x03, 0x19
        /*006e*/ 	.short	0x0020


	//----- nvinfo : EIATTR_PARAM_CBANK
	.align		4
        /*0070*/ 	.byte	0x04, 0x0a
        /*0072*/ 	.short	(.L_571 - .L_570)
	.align		4
.L_570:
        /*0074*/ 	.word	index@(.nv.constant0._Z11offset_testPfmmS_)
        /*0078*/ 	.short	0x0380
        /*007a*/ 	.short	0x0020


	//----- nvinfo : EIATTR_SW_WAR
	.align		4
.L_571:
        /*007c*/ 	.byte	0x04, 0x36
        /*007e*/ 	.short	(.L_573 - .L_572)
.L_572:
        /*0080*/ 	.word	0x00000008
.L_573:


//--------------------- .nv.info._Z22concurrent_diff_regionPfmmS_Pm --------------------------
	.section	.nv.info._Z22concurrent_diff_regionPfmmS_Pm,"",@"SHT_CUDA_INFO"
	.sectionflags	@""
	.align	4


	//----- nvinfo : EIATTR_CUDA_API_VERSION
	.align		4
        /*0000*/ 	.byte	0x04, 0x37
        /*0002*/ 	.short	(.L_575 - .L_574)
.L_574:
        /*0004*/ 	.word	0x00000082


	//----- nvinfo : EIATTR_KPARAM_INFO
	.align		4
.L_575:
        /*0008*/ 	.byte	0x04, 0x17
        /*000a*/ 	.short	(.L_577 - .L_576)
.L_576:
        /*000c*/ 	.word	0x00000000
        /*0010*/ 	.short	0x0004
        /*0012*/ 	.short	0x0020
        /*0014*/ 	.byte	0x00, 0xf5, 0x21, 0x00


	//----- nvinfo : EIATTR_KPARAM_INFO
	.align		4
.L_577:
        /*0018*/ 	.byte	0x04, 0x17
        /*001a*/ 	.short	(.L_579 - .L_578)
.L_578:
        /*001c*/ 	.word	0x00000000
        /*0020*/ 	.short	0x0003
        /*0022*/ 	.short	0x0018
        /*0024*/ 	.byte	0x00, 0xf5, 0x21, 0x00


	//----- nvinfo : EIATTR_KPARAM_INFO
	.align		4
.L_579:
        /*0028*/ 	.byte	0x04, 0x17
        /*002a*/ 	.short	(.L_581 - .L_580)
.L_580:
        /*002c*/ 	.word	0x00000000
        /*0030*/ 	.short	0x0002
        /*0032*/ 	.short	0x0010
        /*0034*/ 	.byte	0x00, 0xf0, 0x21, 0x00


	//----- nvinfo : EIATTR_KPARAM_INFO
	.align		4
.L_581:
        /*0038*/ 	.byte	0x04, 0x17
        /*003a*/ 	.short	(.L_583 - .L_582)
.L_582:
        /*003c*/ 	.word	0x00000000
        /*0040*/ 	.short	0x0001
        /*0042*/ 	.short	0x0008
        /*0044*/ 	.byte	0x00, 0xf0, 0x21, 0x00


	//----- nvinfo : EIATTR_KPARAM_INFO
	.align		4
.L_583:
        /*0048*/ 	.byte	0x04, 0x17
        /*004a*/ 	.short	(.L_585 - .L_584)
.L_584:
        /*004c*/ 	.word	0x00000000
        /*0050*/ 	.short	0x0000
        /*0052*/ 	.short	0x0000
        /*0054*/ 	.byte	0x00, 0xf5, 0x21, 0x00


	//----- nvinfo : EIATTR_SPARSE_MMA_MASK
	.align		4
.L_585:
        /*0058*/ 	.byte	0x03, 0x50
        /*005a*/ 	.short	0x0000


	//----- nvinfo : EIATTR_MAXREG_COUNT
	.align		4
        /*005c*/ 	.byte	0x03, 0x1b
        /*005e*/ 	.short	0x00ff


	//----- nvinfo : EIATTR_NUM_BARRIERS
	.align		4
        /*0060*/ 	.byte	0x02, 0x4c
        /*0062*/ 	.byte	0x01
	.zero		1


	//----- nvinfo : EIATTR_MERCURY_ISA_VERSION
	.align		4
        /*0064*/ 	.byte	0x03, 0x5f
        /*0066*/ 	.short	0x0101


	//----- nvinfo : EIATTR_VRC_CTA_INIT_COUNT
	.align		4
        /*0068*/ 	.byte	0x02, 0x4a
	.zero		1
	.zero		1


	//----- nvinfo : EIATTR_EXIT_INSTR_OFFSETS
	.align		4
        /*006c*/ 	.byte	0x04, 0x1c
        /*006e*/ 	.short	(.L_587 - .L_586)


	//   ....[0]....
.L_586:
        /*0070*/ 	.word	0x00000b90


	//   ....[1]....
        /*0074*/ 	.word	0x00000bc0


	//----- nvinfo : EIATTR_CRS_STACK_SIZE
	.align		4
.L_587:
        /*0078*/ 	.byte	0x04, 0x1e
        /*007a*/ 	.short	(.L_589 - .L_588)
.L_588:
        /*007c*/ 	.word	0x00000000


	//----- nvinfo : EIATTR_CBANK_PARAM_SIZE
	.align		4
.L_589:
        /*0080*/ 	.byte	0x03, 0x19
        /*0082*/ 	.short	0x0028


	//----- nvinfo : EIATTR_PARAM_CBANK
	.align		4
        /*0084*/ 	.byte	0x04, 0x0a
        /*0086*/ 	.short	(.L_591 - .L_590)
	.align		4
.L_590:
        /*0088*/ 	.word	index@(.nv.constant0._Z22concurrent_diff_regionPfmmS_Pm)
        /*008c*/ 	.short	0x0380
        /*008e*/ 	.short	0x0028


	//----- nvinfo : EIATTR_SW_WAR
	.align		4
.L_591:
        /*0090*/ 	.byte	0x04, 0x36
        /*0092*/ 	.short	(.L_593 - .L_592)
.L_592:
        /*0094*/ 	.word	0x00000008
.L_593:


//--------------------- .nv.info._Z22concurrent_same_regionPfmS_Pm --------------------------
	.section	.nv.info._Z22concurrent_same_regionPfmS_Pm,"",@"SHT_CUDA_INFO"
	.sectionflags	@""
	.align	4


	//----- nvinfo : EIATTR_CUDA_API_VERSION
	.align		4
        /*0000*/ 	.byte	0x04, 0x37
        /*0002*/ 	.short	(.L_595 - .L_594)
.L_594:
        /*0004*/ 	.word	0x00000082


	//----- nvinfo : EIATTR_KPARAM_INFO
	.align		4
.L_595:
        /*0008*/ 	.byte	0x04, 0x17
        /*000a*/ 	.short	(.L_597 - .L_596)
.L_596:
        /*000c*/ 	.word	0x00000000
        /*0010*/ 	.short	0x0003
        /*0012*/ 	.short	0x0018
        /*0014*/ 	.byte	0x00, 0xf5, 0x21, 0x00


	//----- nvinfo : EIATTR_KPARAM_INFO
	.align		4
.L_597:
        /*0018*/ 	.byte	0x04, 0x17
        /*001a*/ 	.short	(.L_599 - .L_598)
.L_598:
        /*001c*/ 	.word	0x00000000
        /*0020*/ 	.short	0x0002
        /*0022*/ 	.short	0x0010
        /*0024*/ 	.byte	0x00, 0xf5, 0x21, 0x00


	//----- nvinfo : EIATTR_KPARAM_INFO
	.align		4
.L_599:
        /*0028*/ 	.byte	0x04, 0x17
        /*002a*/ 	.short	(.L_601 - .L_600)
.L_600:
        /*002c*/ 	.word	0x00000000
        /*0030*/ 	.short	0x0001
        /*0032*/ 	.short	0x0008
        /*0034*/ 	.byte	0x00, 0xf0, 0x21, 0x00


	//----- nvinfo : EIATTR_KPARAM_INFO
	.align		4
.L_601:
        /*0038*/ 	.byte	0x04, 0x17
        /*003a*/ 	.short	(.L_603 - .L_602)
.L_602:
        /*003c*/ 	.word	0x00000000
        /*0040*/ 	.short	0x0000
        /*0042*/ 	.short	0x0000
        /*0044*/ 	.byte	0x00, 0xf5, 0x21, 0x00


	//----- nvinfo : EIATTR_SPARSE_MMA_MASK
	.align		4
.L_603:
        /*0048*/ 	.byte	0x03, 0x50
        /*004a*/ 	.short	0x0000


	//----- nvinfo : EIATTR_MAXREG_COUNT
	.align		4
        /*004c*/ 	.byte	0x03, 0x1b
        /*004e*/ 	.short	0x00ff


	//----- nvinfo : EIATTR_NUM_BARRIERS
	.align		4
        /*0050*/ 	.byte	0x02, 0x4c
        /*0052*/ 	.byte	0x01
	.zero		1


	//----- nvinfo : EIATTR_MERCURY_ISA_VERSION
	.align		4
        /*0054*/ 	.byte	0x03, 0x5f
        /*0056*/ 	.short	0x0101


	//----- nvinfo : EIATTR_VRC_CTA_INIT_COUNT
	.align		4
        /*0058*/ 	.byte	0x02, 0x4a
	.zero		1
	.zero		1


	//----- nvinfo : EIATTR_EXIT_INSTR_OFFSETS
	.align		4
        /*005c*/ 	.byte	0x04, 0x1c
        /*005e*/ 	.short	(.L_605 - .L_604)


	//   ....[0]....
.L_604:
        /*0060*/ 	.word	0x00000b40


	//   ....[1]....
        /*0064*/ 	.word	0x00000b70


	//----- nvinfo : EIATTR_CRS_STACK_SIZE
	.align		4
.L_605:
        /*0068*/ 	.byte	0x04, 0x1e
        /*006a*/ 	.short	(.L_607 - .L_606)
.L_606:
        /*006c*/ 	.word	0x00000000


	//----- nvinfo : EIATTR_CBANK_PARAM_SIZE
	.align		4
.L_607:
        /*0070*/ 	.byte	0x03, 0x19
        /*0072*/ 	.short	0x0020


	//----- nvinfo : EIATTR_PARAM_CBANK
	.align		4
        /*0074*/ 	.byte	0x04, 0x0a
        /*0076*/ 	.short	(.L_609 - .L_608)
	.align		4
.L_608:
        /*0078*/ 	.word	index@(.nv.constant0._Z22concurrent_same_regionPfmS_Pm)
        /*007c*/ 	.short	0x0380
        /*007e*/ 	.short	0x0020


	//----- nvinfo : EIATTR_SW_WAR
	.align		4
.L_609:
        /*0080*/ 	.byte	0x04, 0x36
        /*0082*/ 	.short	(.L_611 - .L_610)
.L_610:
        /*0084*/ 	.word	0x00000008
.L_611:


//--------------------- .nv.info._Z19two_regions_alt_100PfmmS_ --------------------------
	.section	.nv.info._Z19two_regions_alt_100PfmmS_,"",@"SHT_CUDA_INFO"
	.sectionflags	@""
	.align	4


	//----- nvinfo : EIATTR_CUDA_API_VERSION
	.align		4
        /*0000*/ 	.byte	0x04, 0x37
        /*0002*/ 	.short	(.L_613 - .L_612)
.L_612:
        /*0004*/ 	.word	0x00000082


	//----- nvinfo : EIATTR_KPARAM_INFO
	.align		4
.L_613:
        /*0008*/ 	.byte	0x04, 0x17
        /*000a*/ 	.short	(.L_615 - .L_614)
.L_614:
        /*000c*/ 	.word	0x00000000
        /*0010*/ 	.short	0x0003
        /*0012*/ 	.short	0x0018
        /*0014*/ 	.byte	0x00, 0xf5, 0x21, 0x00


	//----- nvinfo : EIATTR_KPARAM_INFO
	.align		4
.L_615:
        /*0018*/ 	.byte	0x04, 0x17
        /*001a*/ 	.short	(.L_617 - .L_616)
.L_616:
        /*001c*/ 	.word	0x00000000
        /*0020*/ 	.short	0x0002
        /*0022*/ 	.short	0x0010
        /*0024*/ 	.byte	0x00, 0xf0, 0x21, 0x00


	//----- nvinfo : EIATTR_KPARAM_INFO
	.align		4
.L_617:
        /*0028*/ 	.byte	0x04, 0x17
        /*002a*/ 	.short	(.L_619 - .L_618)
.L_618:
        /*002c*/ 	.word	0x00000000
        /*0030*/ 	.short	0x0001
        /*0032*/ 	.short	0x0008
        /*0034*/ 	.byte	0x00, 0xf0, 0x21, 0x00


	//----- nvinfo : EIATTR_KPARAM_INFO
	.align		4
.L_619:
        /*0038*/ 	.byte	0x04, 0x17
        /*003a*/ 	.short	(.L_621 - .L_620)
.L_620:
        /*003c*/ 	.word	0x00000000
        /*0040*/ 	.short	0x0000
        /*0042*/ 	.short	0x0000
        /*0044*/ 	.byte	0x00, 0xf5, 0x21, 0x00


	//----- nvinfo : EIATTR_SPARSE_MMA_MASK
	.align		4
.L_621:
        /*0048*/ 	.byte	0x03, 0x50
        /*004a*/ 	.short	0x0000


	//----- nvinfo : EIATTR_MAXREG_COUNT
	.align		4
        /*004c*/ 	.byte	0x03, 0x1b
        /*004e*/ 	.short	0x00ff


	//----- nvinfo : EIATTR_MERCURY_ISA_VERSION
	.align		4
        /*0050*/ 	.byte	0x03, 0x5f
        /*0052*/ 	.short	0x0101


	//----- nvinfo : EIATTR_VRC_CTA_INIT_COUNT
	.align		4
        /*0054*/ 	.byte	0x02, 0x4a
	.zero		1
	.zero		1


	//----- nvinfo : EIATTR_EXIT_INSTR_OFFSETS
	.align		4
        /*0058*/ 	.byte	0x04, 0x1c
        /*005a*/ 	.short	(.L_623 - .L_622)


	//   ....[0]....
.L_622:
        /*005c*/ 	.word	0x00000d50


	//   ....[1]....
        /*0060*/ 	.word	0x00000d80


	//----- nvinfo : EIATTR_CRS_STACK_SIZE
	.align		4
.L_623:
        /*0064*/ 	.byte	0x04, 0x1e
        /*0066*/ 	.short	(.L_625 - .L_624)
.L_624:
        /*0068*/ 	.word	0x00000000


	//----- nvinfo : EIATTR_CBANK_PARAM_SIZE
	.align		4
.L_625:
        /*006c*/ 	.byte	0x03, 0x19
        /*006e*/ 	.short	0x0020


	//----- nvinfo : EIATTR_PARAM_CBANK
	.align		4
        /*0070*/ 	.byte	0x04, 0x0a
        /*0072*/ 	.short	(.L_627 - .L_626)
	.align		4
.L_626:
        /*0074*/ 	.word	index@(.nv.constant0._Z19two_regions_alt_100PfmmS_)
        /*0078*/ 	.short	0x0380
        /*007a*/ 	.short	0x0020


	//----- nvinfo : EIATTR_SW_WAR
	.align		4
.L_627:
        /*007c*/ 	.byte	0x04, 0x36
        /*007e*/ 	.short	(.L_629 - .L_628)
.L_628:
        /*0080*/ 	.word	0x00000008
.L_629:


//--------------------- .nv.info._Z18two_regions_alt_10PfmmS_ --------------------------
	.section	.nv.info._Z18two_regions_alt_10PfmmS_,"",@"SHT_CUDA_INFO"
	.sectionflags	@""
	.align	4


	//----- nvinfo : EIATTR_CUDA_API_VERSION
	.align		4
        /*0000*/ 	.byte	0x04, 0x37
        /*0002*/ 	.short	(.L_631 - .L_630)
.L_630:
        /*0004*/ 	.word	0x00000082


	//----- nvinfo : EIATTR_KPARAM_INFO
	.align		4
.L_631:
        /*0008*/ 	.byte	0x04, 0x17
        /*000a*/ 	.short	(.L_633 - .L_632)
.L_632:
        /*000c*/ 	.word	0x00000000
        /*0010*/ 	.short	0x0003
        /*0012*/ 	.short	0x0018
        /*0014*/ 	.byte	0x00, 0xf5, 0x21, 0x00


	//----- nvinfo : EIATTR_KPARAM_INFO
	.align		4
.L_633:
        /*0018*/ 	.byte	0x04, 0x17
        /*001a*/ 	.short	(.L_635 - .L_634)
.L_634:
        /*001c*/ 	.word	0x00000000
        /*0020*/ 	.short	0x0002
        /*0022*/ 	.short	0x0010
        /*0024*/ 	.byte	0x00, 0xf0, 0x21, 0x00


	//----- nvinfo : EIATTR_KPARAM_INFO
	.align		4
.L_635:
        /*0028*/ 	.byte	0x04, 0x17
        /*002a*/ 	.short	(.L_637 - .L_636)
.L_636:
        /*002c*/ 	.word	0x00000000
        /*0030*/ 	.short	0x0001
        /*0032*/ 	.short	0x0008
        /*0034*/ 	.byte	0x00, 0xf0, 0x21, 0x00


	//----- nvinfo : EIATTR_KPARAM_INFO
	.align		4
.L_637:
        /*0038*/ 	.byte	0x04, 0x17
        /*003a*/ 	.short	(.L_639 - .L_638)
.L_638:
        /*003c*/ 	.word	0x00000000
        /*0040*/ 	.short	0x0000
        /*0042*/ 	.short	0x0000
        /*0044*/ 	.byte	0x00, 0xf5, 0x21, 0x00


	//----- nvinfo : EIATTR_SPARSE_MMA_MASK
	.align		4
.L_639:
        /*0048*/ 	.byte	0x03, 0x50
        /*004a*/ 	.short	0x0000


	//----- nvinfo : EIATTR_MAXREG_COUNT
	.align		4
        /*004c*/ 	.byte	0x03, 0x1b
        /*004e*/ 	.short	0x00ff


	//----- nvinfo : EIATTR_MERCURY_ISA_VERSION
	.align		4
        /*0050*/ 	.byte	0x03, 0x5f
        /*0052*/ 	.short	0x0101


	//----- nvinfo : EIATTR_VRC_CTA_INIT_COUNT
	.align		4
        /*0054*/ 	.byte	0x02, 0x4a
	.zero		1
	.zero		1


	//----- nvinfo : EIATTR_EXIT_INSTR_OFFSETS
	.align		4
        /*0058*/ 	.byte	0x04, 0x1c
        /*005a*/ 	.short	(.L_641 - .L_640)


	//   ....[0]....
.L_640:
        /*005c*/ 	.word	0x00000cd0


	//   ....[1]....
        /*0060*/ 	.word	0x00000d00


	//----- nvinfo : EIATTR_CRS_STACK_SIZE
	.align		4
.L_641:
        /*0064*/ 	.byte	0x04, 0x1e
        /*0066*/ 	.short	(.L_643 - .L_642)
.L_642:
        /*0068*/ 	.word	0x00000000


	//----- nvinfo : EIATTR_CBANK_PARAM_SIZE
	.align		4
.L_643:
        /*006c*/ 	.byte	0x03, 0x19
        /*006e*/ 	.short	0x0020


	//----- nvinfo : EIATTR_PARAM_CBANK
	.align		4
        /*0070*/ 	.byte	0x04, 0x0a
        /*0072*/ 	.short	(.L_645 - .L_644)
	.align		4
.L_644:
        /*0074*/ 	.word	index@(.nv.constant0._Z18two_regions_alt_10PfmmS_)
        /*0078*/ 	.short	0x0380
        /*007a*/ 	.short	0x0020


	//----- nvinfo : EIATTR_SW_WAR
	.align		4
.L_645:
        /*007c*/ 	.byte	0x04, 0x36
        /*007e*/ 	.short	(.L_647 - .L_646)
.L_646:
        /*0080*/ 	.word	0x00000008
.L_647:


//--------------------- .nv.info._Z17two_regions_alt_1PfmmS_ --------------------------
	.section	.nv.info._Z17two_regions_alt_1PfmmS_,"",@"SHT_CUDA_INFO"
	.sectionflags	@""
	.align	4


	//----- nvinfo : EIATTR_CUDA_API_VERSION
	.align		4
        /*0000*/ 	.byte	0x04, 0x37
        /*0002*/ 	.short	(.L_649 - .L_648)
.L_648:
        /*0004*/ 	.word	0x00000082


	//----- nvinfo : EIATTR_KPARAM_INFO
	.align		4
.L_649:
        /*0008*/ 	.byte	0x04, 0x17
        /*000a*/ 	.short	(.L_651 - .L_650)
.L_650:
        /*000c*/ 	.word	0x00000000
        /*0010*/ 	.short	0x0003
        /*0012*/ 	.short	0x0018
        /*0014*/ 	.byte	0x00, 0xf5, 0x21, 0x00


	//----- nvinfo : EIATTR_KPARAM_INFO
	.align		4
.L_651:
        /*0018*/ 	.byte	0x04, 0x17
        /*001a*/ 	.short	(.L_653 - .L_652)
.L_652:
        /*001c*/ 	.word	0x00000000
        /*0020*/ 	.short	0x0002
        /*0022*/ 	.short	0x0010
        /*0024*/ 	.byte	0x00, 0xf0, 0x21, 0x00


	//----- nvinfo : EIATTR_KPARAM_INFO
	.align		4
.L_653:
        /*0028*/ 	.byte	0x04, 0x17
        /*002a*/ 	.short	(.L_655 - .L_654)
.L_654:
        /*002c*/ 	.word	0x00000000
        /*0030*/ 	.short	0x0001
        /*0032*/ 	.short	0x0008
        /*0034*/ 	.byte	0x00, 0xf0, 0x21, 0x00


	//----- nvinfo : EIATTR_KPARAM_INFO
	.align		4
.L_655:
        /*0038*/ 	.byte	0x04, 0x17
        /*003a*/ 	.short	(.L_657 - .L_656)
.L_656:
        /*003c*/ 	.word	0x00000000
        /*0040*/ 	.short	0x0000
        /*0042*/ 	.short	0x0000
        /*0044*/ 	.byte	0x00, 0xf5, 0x21, 0x00


	//----- nvinfo : EIATTR_SPARSE_MMA_MASK
	.align		4
.L_657:
        /*0048*/ 	.byte	0x03, 0x50
        /*004a*/ 	.short	0x0000


	//----- nvinfo : EIATTR_MAXREG_COUNT
	.align		4
        /*004c*/ 	.byte	0x03, 0x1b
        /*004e*/ 	.short	0x00ff


	//----- nvinfo : EIATTR_MERCURY_ISA_VERSION
	.align		4
        /*0050*/ 	.byte	0x03, 0x5f
        /*0052*/ 	.short	0x0101


	//----- nvinfo : EIATTR_VRC_CTA_INIT_COUNT
	.align		4
        /*0054*/ 	.byte	0x02, 0x4a
	.zero		1
	.zero		1


	//----- nvinfo : EIATTR_EXIT_INSTR_OFFSETS
	.align		4
        /*0058*/ 	.byte	0x04, 0x1c
        /*005a*/ 	.short	(.L_659 - .L_658)


	//   ....[0]....
.L_658:
        /*005c*/ 	.word	0x00000a10


	//   ....[1]....
        /*0060*/ 	.word	0x00000a40


	//----- nvinfo : EIATTR_CRS_STACK_SIZE
	.align		4
.L_659:
        /*0064*/ 	.byte	0x04, 0x1e
        /*0066*/ 	.short	(.L_661 - .L_660)
.L_660:
        /*0068*/ 	.word	0x00000000


	//----- nvinfo : EIATTR_CBANK_PARAM_SIZE
	.align		4
.L_661:
        /*006c*/ 	.byte	0x03, 0x19
        /*006e*/ 	.short	0x0020


	//----- nvinfo : EIATTR_PARAM_CBANK
	.align		4
        /*0070*/ 	.byte	0x04, 0x0a
        /*0072*/ 	.short	(.L_663 - .L_662)
	.align		4
.L_662:
        /*0074*/ 	.word	index@(.nv.constant0._Z17two_regions_alt_1PfmmS_)
        /*0078*/ 	.short	0x0380
        /*007a*/ 	.short	0x0020


	//----- nvinfo : EIATTR_SW_WAR
	.align		4
.L_663:
        /*007c*/ 	.byte	0x04, 0x36
        /*007e*/ 	.short	(.L_665 - .L_664)
.L_664:
        /*0080*/ 	.word	0x00000008
.L_665:


//--------------------- .nv.info._Z13single_regionPfmS_ --------------------------
	.section	.nv.info._Z13single_regionPfmS_,"",@"SHT_CUDA_INFO"
	.sectionflags	@""
	.align	4


	//----- nvinfo : EIATTR_CUDA_API_VERSION
	.align		4
        /*0000*/ 	.byte	0x04, 0x37
        /*0002*/ 	.short	(.L_667 - .L_666)
.L_666:
        /*0004*/ 	.word	0x00000082


	//----- nvinfo : EIATTR_KPARAM_INFO
	.align		4
.L_667:
        /*0008*/ 	.byte	0x04, 0x17
        /*000a*/ 	.short	(.L_669 - .L_668)
.L_668:
        /*000c*/ 	.word	0x00000000
        /*0010*/ 	.short	0x0002
        /*0012*/ 	.short	0x0010
        /*0014*/ 	.byte	0x00, 0xf5, 0x21, 0x00


	//----- nvinfo : EIATTR_KPARAM_INFO
	.align		4
.L_669:
        /*0018*/ 	.byte	0x04, 0x17
        /*001a*/ 	.short	(.L_671 - .L_670)
.L_670:
        /*001c*/ 	.word	0x00000000
        /*0020*/ 	.short	0x0001
        /*0022*/ 	.short	0x0008
        /*0024*/ 	.byte	0x00, 0xf0, 0x21, 0x00


	//----- nvinfo : EIATTR_KPARAM_INFO
	.align		4
.L_671:
        /*0028*/ 	.byte	0x04, 0x17
        /*002a*/ 	.short	(.L_673 - .L_672)
.L_672:
        /*002c*/ 	.word	0x00000000
        /*0030*/ 	.short	0x0000
        /*0032*/ 	.short	0x0000
        /*0034*/ 	.byte	0x00, 0xf5, 0x21, 0x00


	//----- nvinfo : EIATTR_SPARSE_MMA_MASK
	.align		4
.L_673:
        /*0038*/ 	.byte	0x03, 0x50
        /*003a*/ 	.short	0x0000


	//----- nvinfo : EIATTR_MAXREG_COUNT
	.align		4
        /*003c*/ 	.byte	0x03, 0x1b
        /*003e*/ 	.short	0x00ff


	//----- nvinfo : EIATTR_MERCURY_ISA_VERSION
	.align		4
        /*0040*/ 	.byte	0x03, 0x5f
        /*0042*/ 	.short	0x0101


	//----- nvinfo : EIATTR_VRC_CTA_INIT_COUNT
	.align		4
        /*0044*/ 	.byte	0x02, 0x4a
	.zero		1
	.zero		1


	//----- nvinfo : EIATTR_EXIT_INSTR_OFFSETS
	.align		4
        /*0048*/ 	.byte	0x04, 0x1c
        /*004a*/ 	.short	(.L_675 - .L_674)


	//   ....[0]....
.L_674:
        /*004c*/ 	.word	0x000009c0


	//   ....[1]....
        /*0050*/ 	.word	0x000009f0


	//----- nvinfo : EIATTR_CRS_STACK_SIZE
	.align		4
.L_675:
        /*0054*/ 	.byte	0x04, 0x1e
        /*0056*/ 	.short	(.L_677 - .L_676)
.L_676:
        /*0058*/ 	.word	0x00000000


	//----- nvinfo : EIATTR_CBANK_PARAM_SIZE
	.align		4
.L_677:
        /*005c*/ 	.byte	0x03, 0x19
        /*005e*/ 	.short	0x0018


	//----- nvinfo : EIATTR_PARAM_CBANK
	.align		4
        /*0060*/ 	.byte	0x04, 0x0a
        /*0062*/ 	.short	(.L_679 - .L_678)
	.align		4
.L_678:
        /*0064*/ 	.word	index@(.nv.constant0._Z13single_regionPfmS_)
        /*0068*/ 	.short	0x0380
        /*006a*/ 	.short	0x0018


	//----- nvinfo : EIATTR_SW_WAR
	.align		4
.L_679:
        /*006c*/ 	.byte	0x04, 0x36
        /*006e*/ 	.short	(.L_681 - .L_680)
.L_680:
        /*0070*/ 	.word	0x00000008
.L_681:


//--------------------- .nv.info._Z14footprint_testPfmS_ --------------------------
	.section	.nv.info._Z14footprint_testPfmS_,"",@"SHT_CUDA_INFO"
	.sectionflags	@""
	.align	4


	//----- nvinfo : EIATTR_CUDA_API_VERSION
	.align		4
        /*0000*/ 	.byte	0x04, 0x37
        /*0002*/ 	.short	(.L_683 - .L_682)
.L_682:
        /*0004*/ 	.word	0x00000082


	//----- nvinfo : EIATTR_KPARAM_INFO
	.align		4
.L_683:
        /*0008*/ 	.byte	0x04, 0x17
        /*000a*/ 	.short	(.L_685 - .L_684)
.L_684:
        /*000c*/ 	.word	0x00000000
        /*0010*/ 	.short	0x0002
        /*0012*/ 	.short	0x0010
        /*0014*/ 	.byte	0x00, 0xf5, 0x21, 0x00


	//----- nvinfo : EIATTR_KPARAM_INFO
	.align		4
.L_685:
        /*0018*/ 	.byte	0x04, 0x17
        /*001a*/ 	.short	(.L_687 - .L_686)
.L_686:
        /*001c*/ 	.word	0x00000000
        /*0020*/ 	.short	0x0001
        /*0022*/ 	.short	0x0008
        /*0024*/ 	.byte	0x00, 0xf0, 0x21, 0x00


	//----- nvinfo : EIATTR_KPARAM_INFO
	.align		4
.L_687:
        /*0028*/ 	.byte	0x04, 0x17
        /*002a*/ 	.short	(.L_689 - .L_688)
.L_688:
        /*002c*/ 	.word	0x00000000
        /*0030*/ 	.short	0x0000
        /*0032*/ 	.short	0x0000
        /*0034*/ 	.byte	0x00, 0xf5, 0x21, 0x00


	//----- nvinfo : EIATTR_SPARSE_MMA_MASK
	.align		4
.L_689:
        /*0038*/ 	.byte	0x03, 0x50
        /*003a*/ 	.short	0x0000


	//----- nvinfo : EIATTR_MAXREG_COUNT
	.align		4
        /*003c*/ 	.byte	0x03, 0x1b
        /*003e*/ 	.short	0x00ff


	//----- nvinfo : EIATTR_MERCURY_ISA_VERSION
	.align		4
        /*0040*/ 	.byte	0x03, 0x5f
        /*0042*/ 	.short	0x0101


	//----- nvinfo : EIATTR_VRC_CTA_INIT_COUNT
	.align		4
        /*0044*/ 	.byte	0x02, 0x4a
	.zero		1
	.zero		1


	//----- nvinfo : EIATTR_EXIT_INSTR_OFFSETS
	.align		4
        /*0048*/ 	.byte	0x04, 0x1c
        /*004a*/ 	.short	(.L_691 - .L_690)


	//   ....[0]....
.L_690:
        /*004c*/ 	.word	0x000009c0


	//   ....[1]....
        /*0050*/ 	.word	0x000009f0


	//----- nvinfo : EIATTR_CRS_STACK_SIZE
	.align		4
.L_691:
        /*0054*/ 	.byte	0x04, 0x1e
        /*0056*/ 	.short	(.L_693 - .L_692)
.L_692:
        /*0058*/ 	.word	0x00000000


	//----- nvinfo : EIATTR_CBANK_PARAM_SIZE
	.align		4
.L_693:
        /*005c*/ 	.byte	0x03, 0x19
        /*005e*/ 	.short	0x0018


	//----- nvinfo : EIATTR_PARAM_CBANK
	.align		4
        /*0060*/ 	.byte	0x04, 0x0a
        /*0062*/ 	.short	(.L_695 - .L_694)
	.align		4
.L_694:
        /*0064*/ 	.word	index@(.nv.constant0._Z14footprint_testPfmS_)
        /*0068*/ 	.short	0x0380
        /*006a*/ 	.short	0x0018


	//----- nvinfo : EIATTR_SW_WAR
	.align		4
.L_695:
        /*006c*/ 	.byte	0x04, 0x36
        /*006e*/ 	.short	(.L_697 - .L_696)
.L_696:
        /*0070*/ 	.word	0x00000008
.L_697:


//--------------------- .nv.callgraph             --------------------------
	.section	.nv.callgraph,"",@"SHT_CUDA_CALLGRAPH"
	.align	4
	.sectionentsize	8
	.align		4
        /*0000*/ 	.word	0x00000000
	.align		4
        /*0004*/ 	.word	0xffffffff
	.align		4
        /*0008*/ 	.word	0x00000000
	.align		4
        /*000c*/ 	.word	0xfffffffe
	.align		4
        /*0010*/ 	.word	0x00000000
	.align		4
        /*0014*/ 	.word	0xfffffffd
	.align		4
        /*0018*/ 	.word	0x00000000
	.align		4
        /*001c*/ 	.word	0xfffffffc


//--------------------- .text._Z14flush_l2_cachePfm --------------------------
	.section	.text._Z14flush_l2_cachePfm,"ax",@progbits
	.align	128
        .global         _Z14flush_l2_cachePfm
        .type           _Z14flush_l2_cachePfm,@function
        .size           _Z14flush_l2_cachePfm,(.L_x_478 - _Z14flush_l2_cachePfm)
        .other          _Z14flush_l2_cachePfm,@"STO_CUDA_ENTRY STV_DEFAULT"
_Z14flush_l2_cachePfm:
.text._Z14flush_l2_cachePfm:
[----:B------:R-:W-:Y:S01]  /*0000*/  LDC R1, c[0x0][0x37c] ;  /* 0x0000df00ff017b82 */ /* 0x000fe20000000800 */
[----:B------:R-:W0:Y:S07]  /*0010*/  S2R R3, SR_TID.X ;  /* 0x0000000000037919 */ /* 0x000e2e0000002100 */
[----:B------:R-:W0:Y:S01]  /*0020*/  S2UR UR4, SR_CTAID.X ;  /* 0x00000000000479c3 */ /* 0x000e220000002500 */
[----:B------:R-:W1:Y:S07]  /*0030*/  LDCU.64 UR8, c[0x0][0x388] ;  /* 0x00007100ff0877ac */ /* 0x000e6e0008000a00 */
[----:B------:R-:W0:Y:S02]  /*0040*/  LDC R2, c[0x0][0x360] ;  /* 0x0000d800ff027b82 */ /* 0x000e240000000800 */
[----:B0-----:R-:W-:-:S05]  /*0050*/  IMAD R0, R2, UR4, R3 ;  /* 0x0000000402007c24 */ /* 0x001fca000f8e0203 */
[----:B-1----:R-:W-:Y:S02]  /*0060*/  ISETP.GE.U32.AND P0, PT, R0, UR8, PT ;  /* 0x0000000800007c0c */ /* 0x002fe4000bf06070 */
[----:B------:R-:W-:-:S04]  /*0070*/  SHF.R.S32.HI R3, RZ, 0x1f, R0 ;  /* 0x0000001fff037819 */ /* 0x000fc80000011400 */
[----:B------:R-:W-:-:S13]  /*0080*/  ISETP.GE.U32.AND.EX P0, PT, R3, UR9, PT, P0 ;  /* 0x0000000903007c0c */ /* 0x000fda000bf06100 */
[----:B------:R-:W-:Y:S05]  /*0090*/  @P0 EXIT ;  /* 0x000000000000094d */ /* 0x000fea0003800000 */
[----:B------:R-:W0:Y:S01]  /*00a0*/  LDCU UR4, c[0x0][0x370] ;  /* 0x00006e00ff0477ac */ /* 0x000e220008000800 */
[----:B------:R-:W-:Y:S01]  /*00b0*/  BSSY.RECONVERGENT B0, `(.L_x_0) ;  /* 0x0000010000007945 */ /* 0x000fe20003800200 */
[----:B------:R-:W-:Y:S02]  /*00c0*/  IMAD.MOV.U32 R5, RZ, RZ, R0 ;  /* 0x000000ffff057224 */ /* 0x000fe400078e0000 */
[----:B------:R-:W-:Y:S01]  /*00d0*/  IMAD.MOV.U32 R6, RZ, RZ, R3 ;  /* 0x000000ffff067224 */ /* 0x000fe200078e0003 */
[----:B------:R-:W1:Y:S01]  /*00e0*/  LDCU.64 UR6, c[0x0][0x358] ;  /* 0x00006b00ff0677ac */ /* 0x000e620008000a00 */
[----:B------:R-:W-:Y:S01]  /*00f0*/  IMAD.MOV.U32 R4, RZ, RZ, RZ ;  /* 0x000000ffff047224 */ /* 0x000fe200078e00ff */
[----:B------:R-:W2:Y:S01]  /*0100*/  LDCU.64 UR10, c[0x0][0x380] ;  /* 0x00007000ff0a77ac */ /* 0x000ea20008000a00 */
[----:B0-----:R-:W-:-:S07]  /*0110*/  IMAD R0, R2, UR4, RZ ;  /* 0x0000000402007c24 */ /* 0x001fce000f8e02ff */
.L_x_1:
[----:B--2---:R-:W-:-:S04]  /*0120*/  LEA R2, P0, R5, UR10, 0x2 ;  /* 0x0000000a05027c11 */ /* 0x004fc8000f8010ff */
[----:B------:R-:W-:-:S06]  /*0130*/  LEA.HI.X R3, R5, UR11, R6, 0x2, P0 ;  /* 0x0000000b05037c11 */ /* 0x000fcc00080f1406 */
[----:B-1----:R-:W2:Y:S01]  /*0140*/  LDG.E R3, desc[UR6][R2.64] ;  /* 0x0000000602037981 */ /* 0x002ea2000c1e1900 */
[----:B------:R-:W-:-:S04]  /*0150*/  IADD3 R5, P0, PT, R0, R5, RZ ;  /* 0x0000000500057210 */ /* 0x000fc80007f1e0ff */
[----:B------:R-:W-:Y:S02]  /*0160*/  LEA.HI.X.SX32 R6, R0, R6, 0x1, P0 ;  /* 0x0000000600067211 */ /* 0x000fe400000f0eff */
[----:B------:R-:W-:-:S04]  /*0170*/  ISETP.GE.U32.AND P0, PT, R5, UR8, PT ;  /* 0x0000000805007c0c */ /* 0x000fc8000bf06070 */
[----:B------:R-:W-:Y:S01]  /*0180*/  ISETP.GE.U32.AND.EX P0, PT, R6, UR9, PT, P0 ;  /* 0x0000000906007c0c */ /* 0x000fe2000bf06100 */
[----:B--2---:R-:W-:-:S12]  /*0190*/  FADD R4, R3, R4 ;  /* 0x0000000403047221 */ /* 0x004fd80000000000 */
[----:B------:R-:W-:Y:S05]  /*01a0*/  @!P0 BRA `(.L_x_1) ;  /* 0xfffffffc00dc8947 */ /* 0x000fea000383ffff */
[----:B------:R-:W-:Y:S05]  /*01b0*/  BSYNC.RECONVERGENT B0 ;  /* 0x0000000000007941 */ /* 0x000fea0003800200 */
.L_x_0:
[----:B------:R-:W-:-:S13]  /*01c0*/  FSETP.NEU.AND P0, PT, R4, -999999, PT ;  /* 0xc97423f00400780b */ /* 0x000fda0003f0d000 */
[----:B------:R-:W-:Y:S05]  /*01d0*/  @P0 EXIT ;  /* 0x000000000000094d */ /* 0x000fea0003800000 */
[----:B------:R-:W0:Y:S01]  /*01e0*/  LDC.64 R2, c[0x0][0x380] ;  /* 0x0000e000ff027b82 */ /* 0x000e220000000a00 */
[----:B------:R-:W-:-:S05]  /*01f0*/  IMAD.MOV.U32 R5, RZ, RZ, -0x368bdc10 ;  /* 0xc97423f0ff057424 */ /* 0x000fca00078e00ff */
[----:B0-----:R-:W-:Y:S01]  /*0200*/  STG.E desc[UR6][R2.64], R5 ;  /* 0x0000000502007986 */ /* 0x001fe2000c101906 */
[----:B------:R-:W-:Y:S05]  /*0210*/  EXIT ;  /* 0x000000000000794d */ /* 0x000fea0003800000 */
.L_x_2:
[----:B------:R-:W-:-:S00]  /*0220*/  BRA `(.L_x_2) ;  /* 0xfffffffc00fc7947 */ /* 0x000fc0000383ffff */
[----:B------:R-:W-:-:S00]  /*0230*/  NOP ;  /* 0x0000000000007918 */ /* 0x000fc00000000000 */
        /* <DEDUP_REMOVED lines=12> */
.L_x_478:


//--------------------- .text._Z27compare_random_index_accessPfPiS_mi --------------------------
	.section	.text._Z27compare_random_index_accessPfPiS_mi,"ax",@progbits
	.align	128
        .global         _Z27compare_random_index_accessPfPiS_mi
        .type           _Z27compare_random_index_accessPfPiS_mi,@function
        .size           _Z27compare_random_index_accessPfPiS_mi,(.L_x_453 - _Z27compare_random_index_accessPfPiS_mi)
        .other          _Z27compare_random_index_accessPfPiS_mi,@"STO_CUDA_ENTRY STV_DEFAULT"
_Z27compare_random_index_accessPfPiS_mi:
.text._Z27compare_random_index_accessPfPiS_mi:
[----:B------:R-:W-:Y:S08]  /*0000*/  LDC R1, c[0x0][0x37c] ;  /* 0x0000df00ff017b82 */ /* 0x000ff00000000800 */
[----:B------:R-:W0:Y:S01]  /*0010*/  LDC R2, c[0x0][0x360] ;  /* 0x0000d800ff027b82 */ /* 0x000e220000000800 */
[----:B------:R-:W0:Y:S01]  /*0020*/  LDCU UR5, c[0x0][0x370] ;  /* 0x00006e00ff0577ac */ /* 0x000e220008000800 */
[----:B------:R-:W1:Y:S01]  /*0030*/  S2R R5, SR_TID.X ;  /* 0x0000000000057919 */ /* 0x000e620000002100 */
[----:B------:R-:W2:Y:S05]  /*0040*/  LDCU UR6, c[0x0][0x39c] ;  /* 0x00007380ff0677ac */ /* 0x000eaa0008000800 */
[----:B------:R-:W1:Y:S01]  /*0050*/  S2UR UR4, SR_CTAID.X ;  /* 0x00000000000479c3 */ /* 0x000e620000002500 */
[----:B0-----:R-:W-:-:S05]  /*0060*/  IMAD R0, R2, UR5, RZ ;  /* 0x0000000502007c24 */ /* 0x001fca000f8e02ff */
[----:B------:R-:W-:-:S04]  /*0070*/  SHF.R.S32.HI R3, RZ, 0x1f, R0 ;  /* 0x0000001fff037819 */ /* 0x000fc80000011400 */
[----:B--2---:R-:W-:Y:S01]  /*0080*/  LOP3.LUT R4, R3, UR6, RZ, 0xfc, !PT ;  /* 0x0000000603047c12 */ /* 0x004fe2000f8efcff */
[----:B-1----:R-:W-:-:S03]  /*0090*/  IMAD R2, R2, UR4, R5 ;  /* 0x0000000402027c24 */ /* 0x002fc6000f8e0205 */
[----:B------:R-:W-:-:S13]  /*00a0*/  ISETP.NE.U32.AND P0, PT, R4, RZ, PT ;  /* 0x000000ff0400720c */ /* 0x000fda0003f05070 */
[----:B------:R-:W-:Y:S05]  /*00b0*/  @P0 BRA `(.L_x_3) ;  /* 0x0000000000540947 */ /* 0x000fea0003800000 */
[----:B------:R-:W0:Y:S01]  /*00c0*/  I2F.U32.RP R6, R0 ;  /* 0x0000000000067306 */ /* 0x000e220000209000 */
[----:B------:R-:W1:Y:S01]  /*00d0*/  LDCU UR4, c[0x0][0x398] ;  /* 0x00007300ff0477ac */ /* 0x000e620008000800 */
[----:B------:R-:W-:Y:S02]  /*00e0*/  IADD3 R7, PT, PT, RZ, -R0, RZ ;  /* 0x80000000ff077210 */ /* 0x000fe40007ffe0ff */
[----:B------:R-:W-:Y:S02]  /*00f0*/  ISETP.NE.U32.AND P2, PT, R0, RZ, PT ;  /* 0x000000ff0000720c */ /* 0x000fe40003f45070 */
[----:B------:R-:W-:Y:S02]  /*0100*/  MOV R13, RZ ;  /* 0x000000ff000d7202 */ /* 0x000fe40000000f00 */
[----:B0-----:R-:W0:Y:S02]  /*0110*/  MUFU.RCP R6, R6 ;  /* 0x0000000600067308 */ /* 0x001e240000001000 */
[----:B0-----:R-:W-:-:S06]  /*0120*/  IADD3 R4, PT, PT, R6, 0xffffffe, RZ ;  /* 0x0ffffffe06047810 */ /* 0x001fcc0007ffe0ff */
[----:B------:R0:W2:Y:S02]  /*0130*/  F2I.FTZ.U32.TRUNC.NTZ R5, R4 ;  /* 0x0000000400057305 */ /* 0x0000a4000021f000 */
[----:B0-----:R-:W-:Y:S02]  /*0140*/  HFMA2 R4, -RZ, RZ, 0, 0 ;  /* 0x00000000ff047431 */ /* 0x001fe400000001ff */
[----:B--2---:R-:W-:-:S04]  /*0150*/  IMAD R7, R7, R5, RZ ;  /* 0x0000000507077224 */ /* 0x004fc800078e02ff */
[----:B------:R-:W-:-:S06]  /*0160*/  IMAD.HI.U32 R5, R5, R7, R4 ;  /* 0x0000000705057227 */ /* 0x000fcc00078e0004 */
[----:B-1----:R-:W-:-:S05]  /*0170*/  IMAD.HI.U32 R12, R5, UR4, RZ ;  /* 0x00000004050c7c27 */ /* 0x002fca000f8e00ff */
[----:B------:R-:W-:-:S05]  /*0180*/  IADD3 R5, PT, PT, -R12, RZ, RZ ;  /* 0x000000ff0c057210 */ /* 0x000fca0007ffe1ff */
[----:B------:R-:W-:-:S05]  /*0190*/  IMAD R5, R0, R5, UR4 ;  /* 0x0000000400057e24 */ /* 0x000fca000f8e0205 */
[----:B------:R-:W-:-:S13]  /*01a0*/  ISETP.GE.U32.AND P0, PT, R5, R0, PT ;  /* 0x000000000500720c */ /* 0x000fda0003f06070 */
[----:B------:R-:W-:Y:S02]  /*01b0*/  @P0 IADD3 R5, PT, PT, -R0, R5, RZ ;  /* 0x0000000500050210 */ /* 0x000fe40007ffe1ff */
[----:B------:R-:W-:Y:S02]  /*01c0*/  @P0 IADD3 R12, PT, PT, R12, 0x1, RZ ;  /* 0x000000010c0c0810 */ /* 0x000fe40007ffe0ff */
[----:B------:R-:W-:-:S13]  /*01d0*/  ISETP.GE.U32.AND P1, PT, R5, R0, PT ;  /* 0x000000000500720c */ /* 0x000fda0003f26070 */
[----:B------:R-:W-:Y:S01]  /*01e0*/  @P1 VIADD R12, R12, 0x1 ;  /* 0x000000010c0c1836 */ /* 0x000fe20000000000 */
[----:B------:R-:W-:Y:S01]  /*01f0*/  @!P2 LOP3.LUT R12, RZ, R0, RZ, 0x33, !PT ;  /* 0x00000000ff0ca212 */ /* 0x000fe200078e33ff */
[----:B------:R-:W-:Y:S06]  /*0200*/  BRA `(.L_x_4) ;  /* 0x0000000000087947 */ /* 0x000fec0003800000 */
.L_x_3:
[----:B------:R-:W-:-:S07]  /*0210*/  MOV R4, 0x230 ;  /* 0x0000023000047802 */ /* 0x000fce0000000f00 */
[----:B------:R-:W-:Y:S05]  /*0220*/  CALL.REL.NOINC `($__internal_0_$__cuda_sm20_div_u64) ;  /* 0x0000000c00947944 */ /* 0x000fea0003c00000 */
.L_x_4:
[----:B------:R-:W0:Y:S01]  /*0230*/  LDCU UR4, c[0x0][0x3a0] ;  /* 0x00007400ff0477ac */ /* 0x000e220008000800 */
[----:B------:R-:W-:Y:S01]  /*0240*/  MOV R19, RZ ;  /* 0x000000ff00137202 */ /* 0x000fe20000000f00 */
[----:B------:R-:W1:Y:S01]  /*0250*/  LDCU.64 UR8, c[0x0][0x358] ;  /* 0x00006b00ff0877ac */ /* 0x000e620008000a00 */
[----:B0-----:R-:W-:-:S09]  /*0260*/  UISETP.GE.AND UP0, UPT, UR4, 0x1, UPT ;  /* 0x000000010400788c */ /* 0x001fd2000bf06270 */
[----:B-1----:R-:W-:Y:S05]  /*0270*/  BRA.U !UP0, `(.L_x_5) ;  /* 0x0000000d086c7547 */ /* 0x002fea000b800000 */
[----:B------:R-:W-:Y:S01]  /*0280*/  ISETP.GT.U32.AND P0, PT, R12, 0x1, PT ;  /* 0x000000010c00780c */ /* 0x000fe20003f04070 */
[----:B------:R-:W-:Y:S01]  /*0290*/  HFMA2 R19, -RZ, RZ, 0, 0 ;  /* 0x00000000ff137431 */ /* 0x000fe200000001ff */
[----:B------:R-:W-:Y:S02]  /*02a0*/  UMOV UR4, URZ ;  /* 0x000000ff00047c82 */ /* 0x000fe40008000000 */
[----:B------:R-:W-:-:S04]  /*02b0*/  ISETP.GT.U32.AND.EX P0, PT, R13, RZ, PT, P0 ;  /* 0x000000ff0d00720c */ /* 0x000fc80003f04100 */
[----:B------:R-:W-:Y:S02]  /*02c0*/  SEL R9, R12, 0x1, P0 ;  /* 0x000000010c097807 */ /* 0x000fe40000000000 */
[----:B------:R-:W-:Y:S02]  /*02d0*/  SEL R5, R13, RZ, P0 ;  /* 0x000000ff0d057207 */ /* 0x000fe40000000000 */
[C---:B------:R-:W-:Y:S02]  /*02e0*/  LOP3.LUT R6, R9.reuse, 0xf, RZ, 0xc0, !PT ;  /* 0x0000000f09067812 */ /* 0x040fe400078ec0ff */
[C---:B------:R-:W-:Y:S02]  /*02f0*/  LOP3.LUT R7, R9.reuse, 0xfffffff0, RZ, 0xc0, !PT ;  /* 0xfffffff009077812 */ /* 0x040fe400078ec0ff */
[C---:B------:R-:W-:Y:S02]  /*0300*/  LOP3.LUT R8, R9.reuse, 0x7, RZ, 0xc0, !PT ;  /* 0x0000000709087812 */ /* 0x040fe400078ec0ff */
[----:B------:R-:W-:-:S07]  /*0310*/  LOP3.LUT R9, R9, 0x3, RZ, 0xc0, !PT ;  /* 0x0000000309097812 */ /* 0x000fce00078ec0ff */
.L_x_11:
[----:B------:R-:W0:Y:S01]  /*0320*/  LDCU.64 UR6, c[0x0][0x398] ;  /* 0x00007300ff0677ac */ /* 0x000e220008000a00 */
[----:B------:R-:W1:Y:S01]  /*0330*/  LDCU UR5, c[0x0][0x3a0] ;  /* 0x00007400ff0577ac */ /* 0x000e620008000800 */
[----:B------:R-:W-:Y:S01]  /*0340*/  UIADD3 UR4, UPT, UPT, UR4, 0x1, URZ ;  /* 0x0000000104047890 */ /* 0x000fe2000fffe0ff */
[----:B0-----:R-:W-:-:S04]  /*0350*/  ISETP.GT.U32.AND P0, PT, R0, UR6, PT ;  /* 0x0000000600007c0c */ /* 0x001fc8000bf04070 */
[----:B------:R-:W-:Y:S01]  /*0360*/  ISETP.GT.U32.AND.EX P0, PT, R3, UR7, PT, P0 ;  /* 0x0000000703007c0c */ /* 0x000fe2000bf04100 */
[----:B-1----:R-:W-:-:S12]  /*0370*/  UISETP.NE.AND UP1, UPT, UR4, UR5, UPT ;  /* 0x000000050400728c */ /* 0x002fd8000bf25270 */
[----:B------:R-:W-:Y:S05]  /*0380*/  @P0 BRA `(.L_x_6) ;  /* 0x0000000c00240947 */ /* 0x000fea0003800000 */
[----:B------:R-:W-:Y:S02]  /*0390*/  ISETP.GE.U32.AND P0, PT, R12, 0x10, PT ;  /* 0x000000100c00780c */ /* 0x000fe40003f06070 */
[----:B------:R-:W-:Y:S02]  /*03a0*/  CS2R R10, SRZ ;  /* 0x00000000000a7805 */ /* 0x000fe4000001ff00 */
[----:B------:R-:W-:-:S13]  /*03b0*/  ISETP.GE.U32.AND.EX P0, PT, R13, RZ, PT, P0 ;  /* 0x000000ff0d00720c */ /* 0x000fda0003f06100 */
[----:B------:R-:W-:Y:S05]  /*03c0*/  @!P0 BRA `(.L_x_7) ;  /* 0x0000000400588947 */ /* 0x000fea0003800000 */
[----:B------:R-:W-:Y:S01]  /*03d0*/  MOV R11, R7 ;  /* 0x00000007000b7202 */ /* 0x000fe20000000f00 */
[----:B------:R-:W0:Y:S01]  /*03e0*/  LDCU.64 UR10, c[0x0][0x388] ;  /* 0x00007100ff0a77ac */ /* 0x000e220008000a00 */
[----:B------:R-:W-:Y:S02]  /*03f0*/  MOV R10, R5 ;  /* 0x00000005000a7202 */ /* 0x000fe40000000f00 */
[----:B------:R-:W-:Y:S01]  /*0400*/  SHF.R.S32.HI R4, RZ, 0x1f, R2 ;  /* 0x0000001fff047819 */ /* 0x000fe20000011402 */
[----:B------:R-:W-:Y:S01]  /*0410*/  UMOV UR6, URZ ;  /* 0x000000ff00067c82 */ /* 0x000fe20008000000 */
[----:B------:R-:W-:-:S05]  /*0420*/  UMOV UR7, URZ ;  /* 0x000000ff00077c82 */ /* 0x000fca0008000000 */
.L_x_8:
[----:B------:R-:W-:-:S04]  /*0430*/  IMAD R15, R13, R2, RZ ;  /* 0x000000020d0f7224 */ /* 0x000fc800078e02ff */
[-C--:B------:R-:W-:Y:S02]  /*0440*/  IMAD R17, R4, R12.reuse, R15 ;  /* 0x0000000c04117224 */ /* 0x080fe400078e020f */
[----:B------:R-:W-:-:S04]  /*0450*/  IMAD.WIDE.U32 R14, R2, R12, UR6 ;  /* 0x00000006020e7e25 */ /* 0x000fc8000f8e000c */
[----:B------:R-:W-:Y:S01]  /*0460*/  IMAD.IADD R15, R15, 0x1, R17 ;  /* 0x000000010f0f7824 */ /* 0x000fe200078e0211 */
[----:B0-----:R-:W-:-:S04]  /*0470*/  LEA R28, P0, R14, UR10, 0x2 ;  /* 0x0000000a0e1c7c11 */ /* 0x001fc8000f8010ff */
[----:B------:R-:W-:Y:S02]  /*0480*/  LEA.HI.X R29, R14, UR11, R15, 0x2, P0 ;  /* 0x0000000b0e1d7c11 */ /* 0x000fe400080f140f */
[----:B------:R-:W0:Y:S03]  /*0490*/  LDC.64 R14, c[0x0][0x380] ;  /* 0x0000e000ff0e7b82 */ /* 0x000e260000000a00 */
[----:B------:R-:W0:Y:S04]  /*04a0*/  LDG.E.CONSTANT R21, desc[UR8][R28.64] ;  /* 0x000000081c157981 */ /* 0x000e28000c1e9900 */
[----:B------:R-:W2:Y:S04]  /*04b0*/  LDG.E.CONSTANT R22, desc[UR8][R28.64+0x4] ;  /* 0x000004081c167981 */ /* 0x000ea8000c1e9900 */
[----:B------:R-:W3:Y:S04]  /*04c0*/  LDG.E.CONSTANT R16, desc[UR8][R28.64+0x8] ;  /* 0x000008081c107981 */ /* 0x000ee8000c1e9900 */
[----:B------:R-:W4:Y:S04]  /*04d0*/  LDG.E.CONSTANT R27, desc[UR8][R28.64+0x10] ;  /* 0x000010081c1b7981 */ /* 0x000f28000c1e9900 */
[----:B------:R-:W5:Y:S04]  /*04e0*/  LDG.E.CONSTANT R25, desc[UR8][R28.64+0x14] ;  /* 0x000014081c197981 */ /* 0x000f68000c1e9900 */
[----:B------:R-:W5:Y:S04]  /*04f0*/  LDG.E.CONSTANT R23, desc[UR8][R28.64+0xc] ;  /* 0x00000c081c177981 */ /* 0x000f68000c1e9900 */
[----:B------:R-:W5:Y:S01]  /*0500*/  LDG.E.CONSTANT R17, desc[UR8][R28.64+0x18] ;  /* 0x000018081c117981 */ /* 0x000f62000c1e9900 */
[----:B0-----:R-:W-:-:S05]  /*0510*/  IMAD.WIDE R20, R21, 0x4, R14 ;  /* 0x0000000415147825 */ /* 0x001fca00078e020e */
[----:B------:R2:W5:Y:S02]  /*0520*/  LDG.E.STRONG.GPU R18, desc[UR8][R20.64] ;  /* 0x0000000814127981 */ /* 0x000564000c1ef900 */
[----:B--2---:R-:W-:-:S05]  /*0530*/  IMAD.WIDE R20, R22, 0x4, R14 ;  /* 0x0000000416147825 */ /* 0x004fca00078e020e */
[----:B------:R3:W2:Y:S01]  /*0540*/  LDG.E.STRONG.GPU R24, desc[UR8][R20.64] ;  /* 0x0000000814187981 */ /* 0x0006a2000c1ef900 */
[----:B----4-:R-:W-:-:S04]  /*0550*/  IMAD.WIDE R26, R27, 0x4, R14 ;  /* 0x000000041b1a7825 */ /* 0x010fc800078e020e */
[----:B---3--:R-:W-:-:S06]  /*0560*/  IMAD.WIDE R20, R16, 0x4, R14 ;  /* 0x0000000410147825 */ /* 0x008fcc00078e020e */
[----:B------:R-:W3:Y:S04]  /*0570*/  LDG.E.STRONG.GPU R20, desc[UR8][R20.64] ;  /* 0x0000000814147981 */ /* 0x000ee8000c1ef900 */
[----:B------:R5:W4:Y:S02]  /*0580*/  LDG.E.STRONG.GPU R21, desc[UR8][R26.64] ;  /* 0x000000081a157981 */ /* 0x000b24000c1ef900 */
[--C-:B-----5:R-:W-:Y:S02]  /*0590*/  IMAD.WIDE R26, R25, 0x4, R14.reuse ;  /* 0x00000004191a7825 */ /* 0x120fe400078e020e */
[----:B------:R-:W5:Y:S02]  /*05a0*/  LDG.E.CONSTANT R25, desc[UR8][R28.64+0x1c] ;  /* 0x00001c081c197981 */ /* 0x000f64000c1e9900 */
[----:B------:R-:W-:-:S06]  /*05b0*/  IMAD.WIDE R22, R23, 0x4, R14 ;  /* 0x0000000417167825 */ /* 0x000fcc00078e020e */
[----:B------:R-:W4:Y:S01]  /*05c0*/  LDG.E.STRONG.GPU R23, desc[UR8][R22.64] ;  /* 0x0000000816177981 */ /* 0x000f22000c1ef900 */
[----:B------:R-:W-:-:S06]  /*05d0*/  IMAD.WIDE R16, R17, 0x4, R14 ;  /* 0x0000000411107825 */ /* 0x000fcc00078e020e */
[----:B------:R0:W4:Y:S04]  /*05e0*/  LDG.E.STRONG.GPU R17, desc[UR8][R16.64] ;  /* 0x0000000810117981 */ /* 0x000128000c1ef900 */
[----:B------:R-:W4:Y:S04]  /*05f0*/  LDG.E.STRONG.GPU R22, desc[UR8][R26.64] ;  /* 0x000000081a167981 */ /* 0x000f28000c1ef900 */
[----:B------:R-:W4:Y:S01]  /*0600*/  LDG.E.CONSTANT R27, desc[UR8][R28.64+0x24] ;  /* 0x000024081c1b7981 */ /* 0x000f22000c1e9900 */
[----:B0-----:R-:W-:-:S04]  /*0610*/  FADD R16, R18, R19 ;  /* 0x0000001312107221 */ /* 0x001fc80000000000 */
[----:B--2---:R-:W-:Y:S02]  /*0620*/  FADD R24, R16, R24 ;  /* 0x0000001810187221 */ /* 0x004fe40000000000 */
[----:B------:R-:W2:Y:S02]  /*0630*/  LDG.E.CONSTANT R16, desc[UR8][R28.64+0x2c] ;  /* 0x00002c081c107981 */ /* 0x000ea4000c1e9900 */
[----:B---3--:R-:W-:Y:S02]  /*0640*/  FADD R24, R24, R20 ;  /* 0x0000001418187221 */ /* 0x008fe40000000000 */
[----:B------:R-:W3:Y:S01]  /*0650*/  LDG.E.CONSTANT R20, desc[UR8][R28.64+0x28] ;  /* 0x000028081c147981 */ /* 0x000ee2000c1e9900 */
[----:B-----5:R-:W-:-:S03]  /*0660*/  IMAD.WIDE R18, R25, 0x4, R14 ;  /* 0x0000000419127825 */ /* 0x020fc600078e020e */
[----:B------:R-:W5:Y:S04]  /*0670*/  LDG.E.CONSTANT R25, desc[UR8][R28.64+0x20] ;  /* 0x000020081c197981 */ /* 0x000f68000c1e9900 */
[----:B------:R0:W2:Y:S01]  /*0680*/  LDG.E.STRONG.GPU R18, desc[UR8][R18.64] ;  /* 0x0000000812127981 */ /* 0x0000a2000c1ef900 */
[----:B----4-:R-:W-:-:S04]  /*0690*/  FADD R24, R24, R23 ;  /* 0x0000001718187221 */ /* 0x010fc80000000000 */
[----:B------:R-:W-:Y:S02]  /*06a0*/  FADD R23, R24, R21 ;  /* 0x0000001518177221 */ /* 0x000fe40000000000 */
[----:B------:R-:W4:Y:S02]  /*06b0*/  LDG.E.CONSTANT R21, desc[UR8][R28.64+0x30] ;  /* 0x000030081c157981 */ /* 0x000f24000c1e9900 */
[----:B------:R-:W-:Y:S02]  /*06c0*/  FADD R22, R23, R22 ;  /* 0x0000001617167221 */ /* 0x000fe40000000000 */
[----:B------:R-:W4:Y:S02]  /*06d0*/  LDG.E.CONSTANT R23, desc[UR8][R28.64+0x34] ;  /* 0x000034081c177981 */ /* 0x000f24000c1e9900 */
[----:B0-----:R-:W-:Y:S02]  /*06e0*/  FADD R19, R22, R17 ;  /* 0x0000001116137221 */ /* 0x001fe40000000000 */
[----:B------:R-:W4:Y:S04]  /*06f0*/  LDG.E.CONSTANT R17, desc[UR8][R28.64+0x38] ;  /* 0x000038081c117981 */ /* 0x000f28000c1e9900 */
[----:B------:R-:W4:Y:S01]  /*0700*/  LDG.E.CONSTANT R29, desc[UR8][R28.64+0x3c] ;  /* 0x00003c081c1d7981 */ /* 0x000f22000c1e9900 */
[----:B------:R-:W-:-:S06]  /*0710*/  IMAD.WIDE R26, R27, 0x4, R14 ;  /* 0x000000041b1a7825 */ /* 0x000fcc00078e020e */
[----:B------:R-:W4:Y:S01]  /*0720*/  LDG.E.STRONG.GPU R26, desc[UR8][R26.64] ;  /* 0x000000081a1a7981 */ /* 0x000f22000c1ef900 */
[----:B--2---:R-:W-:Y:S01]  /*0730*/  FADD R24, R19, R18 ;  /* 0x0000001213187221 */ /* 0x004fe20000000000 */
[----:B-----5:R-:W-:-:S05]  /*0740*/  IMAD.WIDE R18, R25, 0x4, R14 ;  /* 0x0000000419127825 */ /* 0x020fca00078e020e */
[----:B------:R3:W2:Y:S02]  /*0750*/  LDG.E.STRONG.GPU R25, desc[UR8][R18.64] ;  /* 0x0000000812197981 */ /* 0x0006a4000c1ef900 */
[----:B---3--:R-:W-:-:S05]  /*0760*/  IMAD.WIDE R18, R20, 0x4, R14 ;  /* 0x0000000414127825 */ /* 0x008fca00078e020e */
[----:B------:R0:W3:Y:S01]  /*0770*/  LDG.E.STRONG.GPU R27, desc[UR8][R18.64] ;  /* 0x00000008121b7981 */ /* 0x0000e2000c1ef900 */
[----:B----4-:R-:W-:-:S04]  /*0780*/  IMAD.WIDE R20, R21, 0x4, R14 ;  /* 0x0000000415147825 */ /* 0x010fc800078e020e */
[--C-:B------:R-:W-:Y:S02]  /*0790*/  IMAD.WIDE R22, R23, 0x4, R14.reuse ;  /* 0x0000000417167825 */ /* 0x100fe400078e020e */
[----:B------:R-:W4:Y:S02]  /*07a0*/  LDG.E.STRONG.GPU R20, desc[UR8][R20.64] ;  /* 0x0000000814147981 */ /* 0x000f24000c1ef900 */
[--C-:B0-----:R-:W-:Y:S02]  /*07b0*/  IMAD.WIDE R18, R16, 0x4, R14.reuse ;  /* 0x0000000410127825 */ /* 0x101fe400078e020e */
[----:B------:R-:W5:Y:S04]  /*07c0*/  LDG.E.STRONG.GPU R22, desc[UR8][R22.64] ;  /* 0x0000000816167981 */ /* 0x000f68000c1ef900 */
[----:B------:R-:W4:Y:S01]  /*07d0*/  LDG.E.STRONG.GPU R18, desc[UR8][R18.64] ;  /* 0x0000000812127981 */ /* 0x000f22000c1ef900 */
[----:B------:R-:W-:-:S04]  /*07e0*/  IMAD.WIDE R16, R17, 0x4, R14 ;  /* 0x0000000411107825 */ /* 0x000fc800078e020e */
[----:B------:R-:W-:Y:S02]  /*07f0*/  IMAD.WIDE R14, R29, 0x4, R14 ;  /* 0x000000041d0e7825 */ /* 0x000fe400078e020e */
[----:B------:R-:W5:Y:S04]  /*0800*/  LDG.E.STRONG.GPU R16, desc[UR8][R16.64] ;  /* 0x0000000810107981 */ /* 0x000f68000c1ef900 */
[----:B------:R-:W5:Y:S01]  /*0810*/  LDG.E.STRONG.GPU R15, desc[UR8][R14.64] ;  /* 0x000000080e0f7981 */ /* 0x000f62000c1ef900 */
[----:B------:R-:W-:-:S04]  /*0820*/  IADD3 R11, P0, PT, R11, -0x10, RZ ;  /* 0xfffffff00b0b7810 */ /* 0x000fc80007f1e0ff */
[----:B------:R-:W-:Y:S02]  /*0830*/  IADD3.X R10, PT, PT, R10, -0x1, RZ, P0, !PT ;  /* 0xffffffff0a0a7810 */ /* 0x000fe400007fe4ff */
[----:B------:R-:W-:-:S04]  /*0840*/  ISETP.NE.U32.AND P0, PT, R11, RZ, PT ;  /* 0x000000ff0b00720c */ /* 0x000fc80003f05070 */
[----:B------:R-:W-:Y:S01]  /*0850*/  ISETP.NE.AND.EX P0, PT, R10, RZ, PT, P0 ;  /* 0x000000ff0a00720c */ /* 0x000fe20003f05300 */
[----:B------:R-:W-:-:S04]  /*0860*/  UIADD3 UR6, UP0, UPT, UR6, 0x10, URZ ;  /* 0x0000001006067890 */ /* 0x000fc8000ff1e0ff */
[----:B------:R-:W-:Y:S01]  /*0870*/  UIADD3.X UR7, UPT, UPT, URZ, UR7, URZ, UP0, !UPT ;  /* 0x00000007ff077290 */ /* 0x000fe200087fe4ff */
[----:B--2---:R-:W-:-:S04]  /*0880*/  FADD R25, R24, R25 ;  /* 0x0000001918197221 */ /* 0x004fc80000000000 */
[----:B------:R-:W-:-:S04]  /*0890*/  FADD R26, R25, R26 ;  /* 0x0000001a191a7221 */ /* 0x000fc80000000000 */
[----:B---3--:R-:W-:-:S04]  /*08a0*/  FADD R27, R26, R27 ;  /* 0x0000001b1a1b7221 */ /* 0x008fc80000000000 */
[----:B----4-:R-:W-:-:S04]  /*08b0*/  FADD R27, R27, R18 ;  /* 0x000000121b1b7221 */ /* 0x010fc80000000000 */
[----:B------:R-:W-:-:S04]  /*08c0*/  FADD R27, R27, R20 ;  /* 0x000000141b1b7221 */ /* 0x000fc80000000000 */
[----:B-----5:R-:W-:-:S04]  /*08d0*/  FADD R27, R27, R22 ;  /* 0x000000161b1b7221 */ /* 0x020fc80000000000 */
[----:B------:R-:W-:-:S04]  /*08e0*/  FADD R16, R27, R16 ;  /* 0x000000101b107221 */ /* 0x000fc80000000000 */
[----:B------:R-:W-:Y:S01]  /*08f0*/  FADD R19, R16, R15 ;  /* 0x0000000f10137221 */ /* 0x000fe20000000000 */
[----:B------:R-:W-:Y:S06]  /*0900*/  @P0 BRA `(.L_x_8) ;  /* 0xfffffff800c80947 */ /* 0x000fec000383ffff */
[----:B------:R-:W-:Y:S02]  /*0910*/  MOV R10, R7 ;  /* 0x00000007000a7202 */ /* 0x000fe40000000f00 */
[----:B------:R-:W-:-:S07]  /*0920*/  MOV R11, R5 ;  /* 0x00000005000b7202 */ /* 0x000fce0000000f00 */
.L_x_7:
[----:B------:R-:W-:-:S04]  /*0930*/  ISETP.NE.U32.AND P0, PT, R6, RZ, PT ;  /* 0x000000ff0600720c */ /* 0x000fc80003f05070 */
[----:B------:R-:W-:-:S13]  /*0940*/  ISETP.NE.AND.EX P0, PT, RZ, RZ, PT, P0 ;  /* 0x000000ffff00720c */ /* 0x000fda0003f05300 */
[----:B------:R-:W-:Y:S05]  /*0950*/  @!P0 BRA `(.L_x_6) ;  /* 0x0000000400b08947 */ /* 0x000fea0003800000 */
[----:B------:R-:W-:Y:S02]  /*0960*/  ISETP.GE.U32.AND P1, PT, R6, 0x8, PT ;  /* 0x000000080600780c */ /* 0x000fe40003f26070 */
[----:B------:R-:W-:Y:S02]  /*0970*/  ISETP.NE.U32.AND P0, PT, R8, RZ, PT ;  /* 0x000000ff0800720c */ /* 0x000fe40003f05070 */
[----:B------:R-:W-:Y:S02]  /*0980*/  ISETP.GE.U32.AND.EX P1, PT, RZ, RZ, PT, P1 ;  /* 0x000000ffff00720c */ /* 0x000fe40003f26110 */
[----:B------:R-:W-:-:S11]  /*0990*/  ISETP.NE.AND.EX P0, PT, RZ, RZ, PT, P0 ;  /* 0x000000ffff00720c */ /* 0x000fd60003f05300 */
[----:B------:R-:W-:Y:S05]  /*09a0*/  @!P1 BRA `(.L_x_9) ;  /* 0x0000000000ac9947 */ /* 0x000fea0003800000 */
[----:B------:R-:W0:Y:S01]  /*09b0*/  LDCU.64 UR6, c[0x0][0x388] ;  /* 0x00007100ff0677ac */ /* 0x000e220008000a00 */
[----:B------:R-:W-:Y:S01]  /*09c0*/  SHF.R.S32.HI R15, RZ, 0x1f, R2 ;  /* 0x0000001fff0f7819 */ /* 0x000fe20000011402 */
[----:B------:R-:W-:Y:S02]  /*09d0*/  IMAD R4, R13, R2, RZ ;  /* 0x000000020d047224 */ /* 0x000fe400078e02ff */
[----:B------:R-:W-:-:S04]  /*09e0*/  IMAD.WIDE.U32 R16, R2, R12, R10 ;  /* 0x0000000c02107225 */ /* 0x000fc800078e000a */
[----:B------:R-:W-:-:S05]  /*09f0*/  IMAD R15, R15, R12, R4 ;  /* 0x0000000c0f0f7224 */ /* 0x000fca00078e0204 */
[----:B------:R-:W-:Y:S02]  /*0a00*/  IADD3 R15, PT, PT, R15, R17, RZ ;  /* 0x000000110f0f7210 */ /* 0x000fe40007ffe0ff */
[----:B0-----:R-:W-:-:S04]  /*0a10*/  LEA R14, P1, R16, UR6, 0x2 ;  /* 0x00000006100e7c11 */ /* 0x001fc8000f8210ff */
[----:B------:R-:W-:-:S05]  /*0a20*/  LEA.HI.X R15, R16, UR7, R15, 0x2, P1 ;  /* 0x00000007100f7c11 */ /* 0x000fca00088f140f */
[----:B------:R-:W2:Y:S04]  /*0a30*/  LDG.E.CONSTANT R17, desc[UR8][R14.64] ;  /* 0x000000080e117981 */ /* 0x000ea8000c1e9900 */
[----:B------:R-:W3:Y:S04]  /*0a40*/  LDG.E.CONSTANT R27, desc[UR8][R14.64+0x4] ;  /* 0x000004080e1b7981 */ /* 0x000ee8000c1e9900 */
[----:B------:R-:W4:Y:S04]  /*0a50*/  LDG.E.CONSTANT R23, desc[UR8][R14.64+0x8] ;  /* 0x000008080e177981 */ /* 0x000f28000c1e9900 */
[----:B------:R-:W5:Y:S04]  /*0a60*/  LDG.E.CONSTANT R20, desc[UR8][R14.64+0xc] ;  /* 0x00000c080e147981 */ /* 0x000f68000c1e9900 */
[----:B------:R-:W5:Y:S04]  /*0a70*/  LDG.E.CONSTANT R21, desc[UR8][R14.64+0x10] ;  /* 0x000010080e157981 */ /* 0x000f68000c1e9900 */
[----:B------:R-:W5:Y:S04]  /*0a80*/  LDG.E.CONSTANT R25, desc[UR8][R14.64+0x14] ;  /* 0x000014080e197981 */ /* 0x000f68000c1e9900 */
[----:B------:R-:W5:Y:S04]  /*0a90*/  LDG.E.CONSTANT R29, desc[UR8][R14.64+0x18] ;  /* 0x000018080e1d7981 */ /* 0x000f68000c1e9900 */
[----:B------:R0:W5:Y:S02]  /*0aa0*/  LDG.E.CONSTANT R4, desc[UR8][R14.64+0x1c] ;  /* 0x00001c080e047981 */ /* 0x000164000c1e9900 */
[----:B0-----:R-:W2:Y:S02]  /*0ab0*/  LDC.64 R14, c[0x0][0x380] ;  /* 0x0000e000ff0e7b82 */ /* 0x001ea40000000a00 */
[----:B--2---:R-:W-:-:S04]  /*0ac0*/  IMAD.WIDE R16, R17, 0x4, R14 ;  /* 0x0000000411107825 */ /* 0x004fc800078e020e */
[--C-:B---3--:R-:W-:Y:S01]  /*0ad0*/  IMAD.WIDE R26, R27, 0x4, R14.reuse ;  /* 0x000000041b1a7825 */ /* 0x108fe200078e020e */
[----:B------:R5:W2:Y:S03]  /*0ae0*/  LDG.E.STRONG.GPU R18, desc[UR8][R16.64] ;  /* 0x0000000810127981 */ /* 0x000aa6000c1ef900 */
[--C-:B----4-:R-:W-:Y:S02]  /*0af0*/  IMAD.WIDE R22, R23, 0x4, R14.reuse ;  /* 0x0000000417167825 */ /* 0x110fe400078e020e */
[----:B------:R-:W3:Y:S04]  /*0b00*/  LDG.E.STRONG.GPU R26, desc[UR8][R26.64] ;  /* 0x000000081a1a7981 */ /* 0x000ee8000c1ef900 */
[----:B------:R-:W4:Y:S01]  /*0b10*/  LDG.E.STRONG.GPU R22, desc[UR8][R22.64] ;  /* 0x0000000816167981 */ /* 0x000f22000c1ef900 */
[----:B-----5:R-:W-:-:S04]  /*0b20*/  IMAD.WIDE R16, R20, 0x4, R14 ;  /* 0x0000000414107825 */ /* 0x020fc800078e020e */
[--C-:B------:R-:W-:Y:S02]  /*0b30*/  IMAD.WIDE R20, R21, 0x4, R14.reuse ;  /* 0x0000000415147825 */ /* 0x100fe400078e020e */
[----:B------:R-:W5:Y:S02]  /*0b40*/  LDG.E.STRONG.GPU R16, desc[UR8][R16.64] ;  /* 0x0000000810107981 */ /* 0x000f64000c1ef900 */
[--C-:B------:R-:W-:Y:S02]  /*0b50*/  IMAD.WIDE R24, R25, 0x4, R14.reuse ;  /* 0x0000000419187825 */ /* 0x100fe400078e020e */
[----:B------:R-:W5:Y:S02]  /*0b60*/  LDG.E.STRONG.GPU R20, desc[UR8][R20.64] ;  /* 0x0000000814147981 */ /* 0x000f64000c1ef900 */
[--C-:B------:R-:W-:Y:S02]  /*0b70*/  IMAD.WIDE R28, R29, 0x4, R14.reuse ;  /* 0x000000041d1c7825 */ /* 0x100fe400078e020e */
[----:B------:R-:W5:Y:S02]  /*0b80*/  LDG.E.STRONG.GPU R24, desc[UR8][R24.64] ;  /* 0x0000000818187981 */ /* 0x000f64000c1ef900 */
[----:B------:R-:W-:-:S02]  /*0b90*/  IMAD.WIDE R14, R4, 0x4, R14 ;  /* 0x00000004040e7825 */ /* 0x000fc400078e020e */
[----:B------:R-:W5:Y:S04]  /*0ba0*/  LDG.E.STRONG.GPU R28, desc[UR8][R28.64] ;  /* 0x000000081c1c7981 */ /* 0x000f68000c1ef900 */
[----:B------:R-:W5:Y:S01]  /*0bb0*/  LDG.E.STRONG.GPU R14, desc[UR8][R14.64] ;  /* 0x000000080e0e7981 */ /* 0x000f62000c1ef900 */
[----:B------:R-:W-:-:S04]  /*0bc0*/  IADD3 R10, P1, PT, R10, 0x8, RZ ;  /* 0x000000080a0a7810 */ /* 0x000fc80007f3e0ff */
[----:B------:R-:W-:Y:S01]  /*0bd0*/  IADD3.X R11, PT, PT, RZ, R11, RZ, P1, !PT ;  /* 0x0000000bff0b7210 */ /* 0x000fe20000ffe4ff */
[----:B--2---:R-:W-:-:S04]  /*0be0*/  FADD R19, R19, R18 ;  /* 0x0000001213137221 */ /* 0x004fc80000000000 */
[----:B---3--:R-:W-:-:S04]  /*0bf0*/  FADD R19, R19, R26 ;  /* 0x0000001a13137221 */ /* 0x008fc80000000000 */
[----:B----4-:R-:W-:-:S04]  /*0c00*/  FADD R19, R19, R22 ;  /* 0x0000001613137221 */ /* 0x010fc80000000000 */
[----:B-----5:R-:W-:-:S04]  /*0c10*/  FADD R19, R19, R16 ;  /* 0x0000001013137221 */ /* 0x020fc80000000000 */
[----:B------:R-:W-:-:S04]  /*0c20*/  FADD R19, R19, R20 ;  /* 0x0000001413137221 */ /* 0x000fc80000000000 */
[----:B------:R-:W-:-:S04]  /*0c30*/  FADD R19, R19, R24 ;  /* 0x0000001813137221 */ /* 0x000fc80000000000 */
[----:B------:R-:W-:-:S04]  /*0c40*/  FADD R19, R19, R28 ;  /* 0x0000001c13137221 */ /* 0x000fc80000000000 */
[----:B------:R-:W-:-:S07]  /*0c50*/  FADD R19, R19, R14 ;  /* 0x0000000e13137221 */ /* 0x000fce0000000000 */
.L_x_9:
        /* <DEDUP_REMOVED lines=8> */
[----:B------:R-:W-:Y:S01]  /*0ce0*/  IMAD R4, R13, R2, RZ ;  /* 0x000000020d047224 */ /* 0x000fe200078e02ff */
[----:B------:R-:W1:Y:S03]  /*0cf0*/  LDC.64 R20, c[0x0][0x380] ;  /* 0x0000e000ff147b82 */ /* 0x000e660000000a00 */
[-C--:B------:R-:W-:Y:S02]  /*0d00*/  IMAD R17, R15, R12.reuse, R4 ;  /* 0x0000000c0f117224 */ /* 0x080fe400078e0204 */
[----:B------:R-:W-:-:S05]  /*0d10*/  IMAD.WIDE.U32 R14, R2, R12, R10 ;  /* 0x0000000c020e7225 */ /* 0x000fca00078e000a */
[----:B------:R-:W-:Y:S02]  /*0d20*/  IADD3 R17, PT, PT, R17, R15, RZ ;  /* 0x0000000f11117210 */ /* 0x000fe40007ffe0ff */
[----:B0-----:R-:W-:-:S04]  /*0d30*/  LEA R24, P1, R14, UR6, 0x2 ;  /* 0x000000060e187c11 */ /* 0x001fc8000f8210ff */
[----:B------:R-:W-:-:S05]  /*0d40*/  LEA.HI.X R25, R14, UR7, R17, 0x2, P1 ;  /* 0x000000070e197c11 */ /* 0x000fca00088f1411 */
[----:B------:R-:W1:Y:S04]  /*0d50*/  LDG.E.CONSTANT R23, desc[UR8][R24.64] ;  /* 0x0000000818177981 */ /* 0x000e68000c1e9900 */
[----:B------:R-:W2:Y:S04]  /*0d60*/  LDG.E.CONSTANT R15, desc[UR8][R24.64+0x4] ;  /* 0x00000408180f7981 */ /* 0x000ea8000c1e9900 */
[----:B------:R-:W3:Y:S04]  /*0d70*/  LDG.E.CONSTANT R17, desc[UR8][R24.64+0x8] ;  /* 0x0000080818117981 */ /* 0x000ee8000c1e9900 */
[----:B------:R-:W4:Y:S01]  /*0d80*/  LDG.E.CONSTANT R27, desc[UR8][R24.64+0xc] ;  /* 0x00000c08181b7981 */ /* 0x000f22000c1e9900 */
[----:B-1----:R-:W-:-:S04]  /*0d90*/  IMAD.WIDE R22, R23, 0x4, R20 ;  /* 0x0000000417167825 */ /* 0x002fc800078e0214 */
[--C-:B--2---:R-:W-:Y:S02]  /*0da0*/  IMAD.WIDE R14, R15, 0x4, R20.reuse ;  /* 0x000000040f0e7825 */ /* 0x104fe400078e0214 */
[----:B------:R-:W2:Y:S02]  /*0db0*/  LDG.E.STRONG.GPU R22, desc[UR8][R22.64] ;  /* 0x0000000816167981 */ /* 0x000ea4000c1ef900 */
[--C-:B---3--:R-:W-:Y:S02]  /*0dc0*/  IMAD.WIDE R16, R17, 0x4, R20.reuse ;  /* 0x0000000411107825 */ /* 0x108fe400078e0214 */
[----:B------:R-:W3:Y:S02]  /*0dd0*/  LDG.E.STRONG.GPU R14, desc[UR8][R14.64] ;  /* 0x000000080e0e7981 */ /* 0x000ee4000c1ef900 */
[----:B----4-:R-:W-:Y:S02]  /*0de0*/  IMAD.WIDE R20, R27, 0x4, R20 ;  /* 0x000000041b147825 */ /* 0x010fe400078e0214 */
[----:B------:R-:W4:Y:S04]  /*0df0*/  LDG.E.STRONG.GPU R16, desc[UR8][R16.64] ;  /* 0x0000000810107981 */ /* 0x000f28000c1ef900 */
[----:B------:R-:W5:Y:S01]  /*0e00*/  LDG.E.STRONG.GPU R20, desc[UR8][R20.64] ;  /* 0x0000000814147981 */ /* 0x000f62000c1ef900 */
[----:B------:R-:W-:-:S05]  /*0e10*/  IADD3 R10, P1, PT, R10, 0x4, RZ ;  /* 0x000000040a0a7810 */ /* 0x000fca0007f3e0ff */
[----:B------:R-:W-:Y:S02]  /*0e20*/  IMAD.X R11, RZ, RZ, R11, P1 ;  /* 0x000000ffff0b7224 */ /* 0x000fe400008e060b */
[----:B--2---:R-:W-:-:S04]  /*0e30*/  FADD R19, R19, R22 ;  /* 0x0000001613137221 */ /* 0x004fc80000000000 */
[----:B---3--:R-:W-:-:S04]  /*0e40*/  FADD R19, R19, R14 ;  /* 0x0000000e13137221 */ /* 0x008fc80000000000 */
[----:B----4-:R-:W-:-:S04]  /*0e50*/  FADD R19, R19, R16 ;  /* 0x0000001013137221 */ /* 0x010fc80000000000 */
[----:B-----5:R-:W-:-:S07]  /*0e60*/  FADD R19, R19, R20 ;  /* 0x0000001413137221 */ /* 0x020fce0000000000 */
.L_x_10:
        /* <DEDUP_REMOVED lines=8> */
[----:B------:R-:W-:Y:S02]  /*0ef0*/  LEA.HI.X R15, R10, UR7, R11, 0x2, P0 ;  /* 0x000000070a0f7c11 */ /* 0x000fe400080f140b */
[----:B------:R-:W0:Y:S03]  /*0f00*/  LDC.64 R10, c[0x0][0x380] ;  /* 0x0000e000ff0a7b82 */ /* 0x000e260000000a00 */
[----:B------:R-:W0:Y:S01]  /*0f10*/  LDG.E.CONSTANT R17, desc[UR8][R14.64] ;  /* 0x000000080e117981 */ /* 0x000e22000c1e9900 */
[----:B------:R-:W-:-:S04]  /*0f20*/  ISETP.NE.U32.AND P0, PT, R9, 0x1, PT ;  /* 0x000000010900780c */ /* 0x000fc80003f05070 */
[----:B------:R-:W-:Y:S01]  /*0f30*/  ISETP.NE.AND.EX P0, PT, RZ, RZ, PT, P0 ;  /* 0x000000ffff00720c */ /* 0x000fe20003f05300 */
[----:B0-----:R-:W-:-:S06]  /*0f40*/  IMAD.WIDE R16, R17, 0x4, R10 ;  /* 0x0000000411107825 */ /* 0x001fcc00078e020a */
[----:B------:R-:W2:Y:S02]  /*0f50*/  LDG.E.STRONG.GPU R16, desc[UR8][R16.64] ;  /* 0x0000000810107981 */ /* 0x000ea4000c1ef900 */
[----:B--2---:R-:W-:-:S04]  /*0f60*/  FADD R19, R19, R16 ;  /* 0x0000001013137221 */ /* 0x004fc80000000000 */
[----:B------:R-:W-:Y:S05]  /*0f70*/  @!P0 BRA `(.L_x_6) ;  /* 0x0000000000288947 */ /* 0x000fea0003800000 */
[----:B------:R-:W-:Y:S01]  /*0f80*/  ISETP.NE.U32.AND P0, PT, R9, 0x2, PT ;  /* 0x000000020900780c */ /* 0x000fe20003f05070 */
[----:B------:R-:W2:Y:S03]  /*0f90*/  LDG.E.CONSTANT R17, desc[UR8][R14.64+0x4] ;  /* 0x000004080e117981 */ /* 0x000ea6000c1e9900 */
[----:B------:R-:W-:-:S13]  /*0fa0*/  ISETP.NE.AND.EX P0, PT, RZ, RZ, PT, P0 ;  /* 0x000000ffff00720c */ /* 0x000fda0003f05300 */
[----:B------:R-:W3:Y:S01]  /*0fb0*/  @P0 LDG.E.CONSTANT R21, desc[UR8][R14.64+0x8] ;  /* 0x000008080e150981 */ /* 0x000ee2000c1e9900 */
[----:B--2---:R-:W-:-:S06]  /*0fc0*/  IMAD.WIDE R16, R17, 0x4, R10 ;  /* 0x0000000411107825 */ /* 0x004fcc00078e020a */
[----:B------:R-:W2:Y:S01]  /*0fd0*/  LDG.E.STRONG.GPU R16, desc[UR8][R16.64] ;  /* 0x0000000810107981 */ /* 0x000ea2000c1ef900 */
[----:B---3--:R-:W-:-:S06]  /*0fe0*/  @P0 IMAD.WIDE R10, R21, 0x4, R10 ;  /* 0x00000004150a0825 */ /* 0x008fcc00078e020a */
[----:B------:R-:W3:Y:S01]  /*0ff0*/  @P0 LDG.E.STRONG.GPU R10, desc[UR8][R10.64] ;  /* 0x000000080a0a0981 */ /* 0x000ee2000c1ef900 */
[----:B--2---:R-:W-:-:S04]  /*1000*/  FADD R19, R19, R16 ;  /* 0x0000001013137221 */ /* 0x004fc80000000000 */
[----:B---3--:R-:W-:-:S07]  /*1010*/  @P0 FADD R19, R19, R10 ;  /* 0x0000000a13130221 */ /* 0x008fce0000000000 */
.L_x_6:
[----:B------:R-:W-:Y:S05]  /*1020*/  BRA.U UP1, `(.L_x_11) ;  /* 0xfffffff101bc7547 */ /* 0x000fea000b83ffff */
.L_x_5:
[----:B------:R-:W-:-:S13]  /*1030*/  ISETP.NE.AND P0, PT, R2, RZ, PT ;  /* 0x000000ff0200720c */ /* 0x000fda0003f05270 */
[----:B------:R-:W-:Y:S05]  /*1040*/  @P0 EXIT ;  /* 0x000000000000094d */ /* 0x000fea0003800000 */
[----:B------:R-:W0:Y:S02]  /*1050*/  LDC.64 R2, c[0x0][0x390] ;  /* 0x0000e400ff027b82 */ /* 0x000e240000000a00 */
[----:B0-----:R-:W-:Y:S01]  /*1060*/  STG.E desc[UR8][R2.64], R19 ;  /* 0x0000001302007986 */ /* 0x001fe2000c101908 */
[----:B------:R-:W-:Y:S05]  /*1070*/  EXIT ;  /* 0x000000000000794d */ /* 0x000fea0003800000 */
        .weak           $__internal_0_$__cuda_sm20_div_u64
        .type           $__internal_0_$__cuda_sm20_div_u64,@function
        .size           $__internal_0_$__cuda_sm20_div_u64,(.L_x_453 - $__internal_0_$__cuda_sm20_div_u64)
$__internal_0_$__cuda_sm20_div_u64:
[----:B------:R-:W-:Y:S02]  /*1080*/  MOV R10, R0 ;  /* 0x00000000000a7202 */ /* 0x000fe40000000f00 */
[----:B------:R-:W-:-:S04]  /*1090*/  MOV R11, R3 ;  /* 0x00000003000b7202 */ /* 0x000fc80000000f00 */
[----:B------:R-:W0:Y:S08]  /*10a0*/  I2F.U64.RP R5, R10 ;  /* 0x0000000a00057312 */ /* 0x000e300000309000 */
[----:B0-----:R-:W0:Y:S02]  /*10b0*/  MUFU.RCP R5, R5 ;  /* 0x0000000500057308 */ /* 0x001e240000001000 */
[----:B0-----:R-:W-:-:S06]  /*10c0*/  IADD3 R6, PT, PT, R5, 0x1ffffffe, RZ ;  /* 0x1ffffffe05067810 */ /* 0x001fcc0007ffe0ff */
[----:B------:R-:W0:Y:S02]  /*10d0*/  F2I.U64.TRUNC R6, R6 ;  /* 0x0000000600067311 */ /* 0x000e24000020d800 */
[----:B0-----:R-:W-:-:S04]  /*10e0*/  IMAD.WIDE.U32 R8, R6, R0, RZ ;  /* 0x0000000006087225 */ /* 0x001fc800078e00ff */
[----:B------:R-:W-:Y:S01]  /*10f0*/  IMAD R9, R6, R3, R9 ;  /* 0x0000000306097224 */ /* 0x000fe200078e0209 */
[----:B------:R-:W-:-:S03]  /*1100*/  IADD3 R13, P0, PT, RZ, -R8, RZ ;  /* 0x80000008ff0d7210 */ /* 0x000fc60007f1e0ff */
[----:B------:R-:W-:Y:S02]  /*1110*/  IMAD R9, R7, R0, R9 ;  /* 0x0000000007097224 */ /* 0x000fe400078e0209 */
[----:B------:R-:W-:-:S03]  /*1120*/  IMAD.HI.U32 R8, R6, R13, RZ ;  /* 0x0000000d06087227 */ /* 0x000fc600078e00ff */
[----:B------:R-:W-:Y:S01]  /*1130*/  IADD3.X R15, PT, PT, RZ, ~R9, RZ, P0, !PT ;  /* 0x80000009ff0f7210 */ /* 0x000fe200007fe4ff */
[----:B------:R-:W-:-:S04]  /*1140*/  IMAD.MOV.U32 R9, RZ, RZ, R6 ;  /* 0x000000ffff097224 */ /* 0x000fc800078e0006 */
[----:B------:R-:W-:-:S04]  /*1150*/  IMAD.WIDE.U32 R8, P0, R6, R15, R8 ;  /* 0x0000000f06087225 */ /* 0x000fc80007800008 */
[C---:B------:R-:W-:Y:S02]  /*1160*/  IMAD R11, R7.reuse, R15, RZ ;  /* 0x0000000f070b7224 */ /* 0x040fe400078e02ff */
[----:B------:R-:W-:-:S04]  /*1170*/  IMAD.HI.U32 R8, P1, R7, R13, R8 ;  /* 0x0000000d07087227 */ /* 0x000fc80007820008 */
[----:B------:R-:W-:Y:S01]  /*1180*/  IMAD.HI.U32 R5, R7, R15, RZ ;  /* 0x0000000f07057227 */ /* 0x000fe200078e00ff */
[----:B------:R-:W-:-:S04]  /*1190*/  IADD3 R9, P2, PT, R11, R8, RZ ;  /* 0x000000080b097210 */ /* 0x000fc80007f5e0ff */
[----:B------:R-:W-:Y:S01]  /*11a0*/  IADD3.X R5, PT, PT, R5, R7, RZ, P0, !PT ;  /* 0x0000000705057210 */ /* 0x000fe200007fe4ff */
[----:B------:R-:W-:-:S03]  /*11b0*/  IMAD.WIDE.U32 R6, R9, R0, RZ ;  /* 0x0000000009067225 */ /* 0x000fc600078e00ff */
[----:B------:R-:W-:Y:S01]  /*11c0*/  IADD3.X R5, PT, PT, RZ, RZ, R5, P2, P1 ;  /* 0x000000ffff057210 */ /* 0x000fe200017e2405 */
[----:B------:R-:W-:Y:S01]  /*11d0*/  IMAD R7, R9, R3, R7 ;  /* 0x0000000309077224 */ /* 0x000fe200078e0207 */
[----:B------:R-:W-:-:S03]  /*11e0*/  IADD3 R11, P0, PT, RZ, -R6, RZ ;  /* 0x80000006ff0b7210 */ /* 0x000fc60007f1e0ff */
[----:B------:R-:W-:Y:S02]  /*11f0*/  IMAD R10, R5, R0, R7 ;  /* 0x00000000050a7224 */ /* 0x000fe400078e0207 */
[----:B------:R-:W0:Y:S01]  /*1200*/  LDC.64 R6, c[0x0][0x398] ;  /* 0x0000e600ff067b82 */ /* 0x000e220000000a00 */
[----:B------:R-:W-:Y:S02]  /*1210*/  IMAD.HI.U32 R8, R9, R11, RZ ;  /* 0x0000000b09087227 */ /* 0x000fe400078e00ff */
[----:B------:R-:W-:-:S05]  /*1220*/  IADD3.X R10, PT, PT, RZ, ~R10, RZ, P0, !PT ;  /* 0x8000000aff0a7210 */ /* 0x000fca00007fe4ff */
[----:B------:R-:W-:-:S04]  /*1230*/  IMAD.WIDE.U32 R8, P0, R9, R10, R8 ;  /* 0x0000000a09087225 */ /* 0x000fc80007800008 */
[C---:B------:R-:W-:Y:S02]  /*1240*/  IMAD R13, R5.reuse, R10, RZ ;  /* 0x0000000a050d7224 */ /* 0x040fe400078e02ff */
[----:B------:R-:W-:-:S04]  /*1250*/  IMAD.HI.U32 R8, P1, R5, R11, R8 ;  /* 0x0000000b05087227 */ /* 0x000fc80007820008 */
[----:B------:R-:W-:Y:S02]  /*1260*/  HFMA2 R9, -RZ, RZ, 0, 0 ;  /* 0x00000000ff097431 */ /* 0x000fe400000001ff */
[----:B------:R-:W-:Y:S01]  /*1270*/  IMAD.HI.U32 R10, R5, R10, RZ ;  /* 0x0000000a050a7227 */ /* 0x000fe200078e00ff */
[----:B------:R-:W-:-:S04]  /*1280*/  IADD3 R11, P2, PT, R13, R8, RZ ;  /* 0x000000080d0b7210 */ /* 0x000fc80007f5e0ff */
[----:B------:R-:W-:Y:S01]  /*1290*/  IADD3.X R5, PT, PT, R10, R5, RZ, P0, !PT ;  /* 0x000000050a057210 */ /* 0x000fe200007fe4ff */
[----:B0-----:R-:W-:-:S03]  /*12a0*/  IMAD.HI.U32 R8, R11, R6, RZ ;  /* 0x000000060b087227 */ /* 0x001fc600078e00ff */
[----:B------:R-:W-:Y:S01]  /*12b0*/  IADD3.X R5, PT, PT, RZ, RZ, R5, P2, P1 ;  /* 0x000000ffff057210 */ /* 0x000fe200017e2405 */
[----:B------:R-:W-:-:S04]  /*12c0*/  IMAD.WIDE.U32 R8, R11, R7, R8 ;  /* 0x000000070b087225 */ /* 0x000fc800078e0008 */
[C---:B------:R-:W-:Y:S02]  /*12d0*/  IMAD R11, R5.reuse, R7, RZ ;  /* 0x00000007050b7224 */ /* 0x040fe400078e02ff */
[----:B------:R-:W-:-:S04]  /*12e0*/  IMAD.HI.U32 R8, P0, R5, R6, R8 ;  /* 0x0000000605087227 */ /* 0x000fc80007800008 */
[----:B------:R-:W-:Y:S01]  /*12f0*/  IMAD.HI.U32 R5, R5, R7, RZ ;  /* 0x0000000705057227 */ /* 0x000fe200078e00ff */
[----:B------:R-:W-:-:S04]  /*1300*/  IADD3 R11, P1, PT, R11, R8, RZ ;  /* 0x000000080b0b7210 */ /* 0x000fc80007f3e0ff */
[----:B------:R-:W-:Y:S01]  /*1310*/  IADD3.X R5, PT, PT, R5, RZ, RZ, P0, !PT ;  /* 0x000000ff05057210 */ /* 0x000fe200007fe4ff */
[----:B------:R-:W-:-:S04]  /*1320*/  IMAD.WIDE.U32 R8, R11, R0, RZ ;  /* 0x000000000b087225 */ /* 0x000fc800078e00ff */
[----:B------:R-:W-:Y:S01]  /*1330*/  IMAD.X R5, RZ, RZ, R5, P1 ;  /* 0x000000ffff057224 */ /* 0x000fe200008e0605 */
[----:B------:R-:W-:Y:S01]  /*1340*/  IADD3 R13, P1, PT, -R8, R6, RZ ;  /* 0x00000006080d7210 */ /* 0x000fe20007f3e1ff */
[----:B------:R-:W-:-:S03]  /*1350*/  IMAD R9, R11, R3, R9 ;  /* 0x000000030b097224 */ /* 0x000fc600078e0209 */
[-C--:B------:R-:W-:Y:S01]  /*1360*/  ISETP.GE.U32.AND P0, PT, R13, R0.reuse, PT ;  /* 0x000000000d00720c */ /* 0x080fe20003f06070 */
[----:B------:R-:W-:-:S05]  /*1370*/  IMAD R6, R5, R0, R9 ;  /* 0x0000000005067224 */ /* 0x000fca00078e0209 */
[----:B------:R-:W-:Y:S02]  /*1380*/  IADD3.X R12, PT, PT, ~R6, R7, RZ, P1, !PT ;  /* 0x00000007060c7210 */ /* 0x000fe40000ffe5ff */
[----:B------:R-:W-:Y:S02]  /*1390*/  IADD3 R7, P2, PT, -R0, R13, RZ ;  /* 0x0000000d00077210 */ /* 0x000fe40007f5e1ff */
[----:B------:R-:W-:Y:S02]  /*13a0*/  IADD3 R6, P1, PT, R11, 0x1, RZ ;  /* 0x000000010b067810 */ /* 0x000fe40007f3e0ff */
[----:B------:R-:W-:Y:S02]  /*13b0*/  ISETP.GE.U32.AND.EX P0, PT, R12, R3, PT, P0 ;  /* 0x000000030c00720c */ /* 0x000fe40003f06100 */
[----:B------:R-:W-:Y:S02]  /*13c0*/  IADD3.X R10, PT, PT, ~R3, R12, RZ, P2, !PT ;  /* 0x0000000c030a7210 */ /* 0x000fe400017fe5ff */
[----:B------:R-:W-:-:S02]  /*13d0*/  IADD3.X R8, PT, PT, RZ, R5, RZ, P1, !PT ;  /* 0x00000005ff087210 */ /* 0x000fc40000ffe4ff */
[----:B------:R-:W-:Y:S02]  /*13e0*/  SEL R7, R7, R13, P0 ;  /* 0x0000000d07077207 */ /* 0x000fe40000000000 */
[----:B------:R-:W-:Y:S02]  /*13f0*/  SEL R11, R6, R11, P0 ;  /* 0x0000000b060b7207 */ /* 0x000fe40000000000 */
[----:B------:R-:W-:Y:S02]  /*1400*/  SEL R10, R10, R12, P0 ;  /* 0x0000000c0a0a7207 */ /* 0x000fe40000000000 */
[----:B------:R-:W-:Y:S02]  /*1410*/  SEL R6, R8, R5, P0 ;  /* 0x0000000508067207 */ /* 0x000fe40000000000 */
[----:B------:R-:W-:Y:S02]  /*1420*/  ISETP.GE.U32.AND P0, PT, R7, R0, PT ;  /* 0x000000000700720c */ /* 0x000fe40003f06070 */
[----:B------:R-:W-:-:S02]  /*1430*/  IADD3 R12, P2, PT, R11, 0x1, RZ ;  /* 0x000000010b0c7810 */ /* 0x000fc40007f5e0ff */
[----:B------:R-:W-:Y:S02]  /*1440*/  ISETP.NE.U32.AND P1, PT, R0, RZ, PT ;  /* 0x000000ff0000720c */ /* 0x000fe40003f25070 */
[----:B------:R-:W-:Y:S02]  /*1450*/  ISETP.GE.U32.AND.EX P0, PT, R10, R3, PT, P0 ;  /* 0x000000030a00720c */ /* 0x000fe40003f06100 */
[----:B------:R-:W-:Y:S02]  /*1460*/  IADD3.X R13, PT, PT, RZ, R6, RZ, P2, !PT ;  /* 0x00000006ff0d7210 */ /* 0x000fe400017fe4ff */
[----:B------:R-:W-:Y:S02]  /*1470*/  MOV R5, 0x0 ;  /* 0x0000000000057802 */ /* 0x000fe40000000f00 */
[----:B------:R-:W-:Y:S02]  /*1480*/  ISETP.NE.AND.EX P1, PT, R3, RZ, PT, P1 ;  /* 0x000000ff0300720c */ /* 0x000fe40003f25310 */
[----:B------:R-:W-:-:S02]  /*1490*/  SEL R12, R12, R11, P0 ;  /* 0x0000000b0c0c7207 */ /* 0x000fc40000000000 */
[----:B------:R-:W-:Y:S02]  /*14a0*/  SEL R13, R13, R6, P0 ;  /* 0x000000060d0d7207 */ /* 0x000fe40000000000 */
[----:B------:R-:W-:Y:S02]  /*14b0*/  SEL R12, R12, 0xffffffff, P1 ;  /* 0xffffffff0c0c7807 */ /* 0x000fe40000800000 */
[----:B------:R-:W-:Y:S01]  /*14c0*/  SEL R13, R13, 0xffffffff, P1 ;  /* 0xffffffff0d0d7807 */ /* 0x000fe20000800000 */
[----:B------:R-:W-:Y:S06]  /*14d0*/  RET.REL.NODEC R4 `(_Z27compare_random_index_accessPfPiS_mi) ;  /* 0xffffffe804c87950 */ /* 0x000fec0003c3ffff */
.L_x_12:
        /* <DEDUP_REMOVED lines=10> */
.L_x_453:


//--------------------- .text._Z24compare_multi_buffer_qkvPfS_S_S_mi --------------------------
	.section	.text._Z24compare_multi_buffer_qkvPfS_S_S_mi,"ax",@progbits
	.align	128
        .global         _Z24compare_multi_buffer_qkvPfS_S_S_mi
        .type           _Z24compare_multi_buffer_qkvPfS_S_S_mi,@function
        .size           _Z24compare_multi_buffer_qkvPfS_S_S_mi,(.L_x_454 - _Z24compare_multi_buffer_qkvPfS_S_S_mi)
        .other          _Z24compare_multi_buffer_qkvPfS_S_S_mi,@"STO_CUDA_ENTRY STV_DEFAULT"
_Z24compare_multi_buffer_qkvPfS_S_S_mi:
.text._Z24compare_multi_buffer_qkvPfS_S_S_mi:
[----:B------:R-:W-:Y:S01]  /*0000*/  LDC R1, c[0x0][0x37c] ;  /* 0x0000df00ff017b82 */ /* 0x000fe20000000800 */
[----:B------:R-:W0:Y:S01]  /*0010*/  S2R R3, SR_TID.X ;  /* 0x0000000000037919 */ /* 0x000e220000002100 */
[----:B------:R-:W1:Y:S06]  /*0020*/  LDCU UR5, c[0x0][0x3a8] ;  /* 0x00007500ff0577ac */ /* 0x000e6c0008000800 */
[----:B------:R-:W0:Y:S01]  /*0030*/  S2UR UR4, SR_CTAID.X ;  /* 0x00000000000479c3 */ /* 0x000e220000002500 */
[----:B------:R-:W-:Y:S01]  /*0040*/  IMAD.MOV.U32 R26, RZ, RZ, RZ ;  /* 0x000000ffff1a7224 */ /* 0x000fe200078e00ff */
[----:B------:R-:W2:Y:S06]  /*0050*/  LDCU.64 UR8, c[0x0][0x358] ;  /* 0x00006b00ff0877ac */ /* 0x000eac0008000a00 */
[----:B------:R-:W0:Y:S01]  /*0060*/  LDC R0, c[0x0][0x360] ;  /* 0x0000d800ff007b82 */ /* 0x000e220000000800 */
[----:B-1----:R-:W-:Y:S01]  /*0070*/  UISETP.GE.AND UP0, UPT, UR5, 0x1, UPT ;  /* 0x000000010500788c */ /* 0x002fe2000bf06270 */
[----:B0-----:R-:W-:-:S08]  /*0080*/  IMAD R0, R0, UR4, R3 ;  /* 0x0000000400007c24 */ /* 0x001fd0000f8e0203 */
[----:B--2---:R-:W-:Y:S05]  /*0090*/  BRA.U !UP0, `(.L_x_13) ;  /* 0x0000001508e07547 */ /* 0x004fea000b800000 */
[----:B------:R-:W-:Y:S01]  /*00a0*/  IMAD.SHL.U32 R2, R0, 0x20, RZ ;  /* 0x0000002000027824 */ /* 0x000fe200078e00ff */
[----:B------:R-:W-:Y:S01]  /*00b0*/  UMOV UR4, URZ ;  /* 0x000000ff00047c82 */ /* 0x000fe20008000000 */
[----:B------:R-:W-:Y:S02]  /*00c0*/  IMAD.MOV.U32 R26, RZ, RZ, RZ ;  /* 0x000000ffff1a7224 */ /* 0x000fe400078e00ff */
[----:B------:R-:W-:-:S07]  /*00d0*/  VIADD R3, R2, 0x6 ;  /* 0x0000000602037836 */ /* 0x000fce0000000000 */
.L_x_39:
[----:B------:R-:W0:Y:S01]  /*00e0*/  LDCU UR5, c[0x0][0x3a8] ;  /* 0x00007500ff0577ac */ /* 0x000e220008000800 */
[C---:B------:R-:W-:Y:S01]  /*00f0*/  IADD3 R4, PT, PT, R2.reuse, 0x3, RZ ;  /* 0x0000000302047810 */ /* 0x040fe20007ffe0ff */
[C---:B------:R-:W-:Y:S01]  /*0100*/  VIADD R5, R2.reuse, 0x5 ;  /* 0x0000000502057836 */ /* 0x040fe20000000000 */
[C---:B------:R-:W-:Y:S01]  /*0110*/  IADD3 R9, PT, PT, R2.reuse, 0x7, RZ ;  /* 0x0000000702097810 */ /* 0x040fe20007ffe0ff */
[----:B------:R-:W-:Y:S01]  /*0120*/  UIADD3 UR4, UPT, UPT, UR4, 0x1, URZ ;  /* 0x0000000104047890 */ /* 0x000fe2000fffe0ff */
[C---:B------:R-:W-:Y:S01]  /*0130*/  VIADD R6, R2.reuse, 0x1 ;  /* 0x0000000102067836 */ /* 0x040fe20000000000 */
[----:B------:R-:W1:Y:S01]  /*0140*/  LDCU UR10, c[0x0][0x3a4] ;  /* 0x00007480ff0a77ac */ /* 0x000e620008000800 */
[C---:B------:R-:W-:Y:S02]  /*0150*/  VIADD R7, R2.reuse, 0x2 ;  /* 0x0000000202077836 */ /* 0x040fe40000000000 */
[----:B------:R-:W-:Y:S01]  /*0160*/  VIADD R8, R2, 0x4 ;  /* 0x0000000402087836 */ /* 0x000fe20000000000 */
[----:B------:R-:W2:Y:S01]  /*0170*/  LDCU UR11, c[0x0][0x3a0] ;  /* 0x00007400ff0b77ac */ /* 0x000ea20008000800 */
[----:B------:R-:W-:-:S02]  /*0180*/  IMAD.MOV.U32 R10, RZ, RZ, R2 ;  /* 0x000000ffff0a7224 */ /* 0x000fc400078e0002 */
[----:B------:R-:W-:Y:S01]  /*0190*/  IMAD.MOV.U32 R11, RZ, RZ, R3 ;  /* 0x000000ffff0b7224 */ /* 0x000fe200078e0003 */
[----:B------:R-:W3:Y:S01]  /*01a0*/  LDCU.64 UR16, c[0x0][0x390] ;  /* 0x00007200ff1077ac */ /* 0x000ee20008000a00 */
[----:B0-----:R-:W-:Y:S01]  /*01b0*/  UISETP.NE.AND UP1, UPT, UR4, UR5, UPT ;  /* 0x000000050400728c */ /* 0x001fe2000bf25270 */
[----:B------:R-:W0:Y:S02]  /*01c0*/  LDCU.128 UR12, c[0x0][0x380] ;  /* 0x00007000ff0c77ac */ /* 0x000e240008000c00 */
[----:B------:R-:W-:-:S08]  /*01d0*/  UMOV UR5, URZ ;  /* 0x000000ff00057c82 */ /* 0x000fd00008000000 */
.L_x_38:
[----:B------:R-:W-:Y:S01]  /*01e0*/  SHF.R.S32.HI R25, RZ, 0x1f, R10 ;  /* 0x0000001fff197819 */ /* 0x000fe2000001140a */
[----:B------:R-:W4:Y:S01]  /*01f0*/  LDCU.64 UR6, c[0x0][0x3a0] ;  /* 0x00007400ff0677ac */ /* 0x000f220008000a00 */
[----:B------:R-:W-:Y:S01]  /*0200*/  BSSY.RECONVERGENT B0, `(.L_x_14) ;  /* 0x0000021000007945 */ /* 0x000fe20003800200 */
[----:B------:R-:W-:Y:S02]  /*0210*/  SHF.R.S32.HI R12, RZ, 0x1f, R6 ;  /* 0x0000001fff0c7819 */ /* 0x000fe40000011406 */
[----:B-1----:R-:W-:Y:S02]  /*0220*/  LOP3.LUT R13, R25, UR10, RZ, 0xfc, !PT ;  /* 0x0000000a190d7c12 */ /* 0x002fe4000f8efcff */
[----:B------:R-:W-:Y:S02]  /*0230*/  SHF.R.S32.HI R18, RZ, 0x1f, R4 ;  /* 0x0000001fff127819 */ /* 0x000fe40000011404 */
[----:B------:R-:W-:Y:S02]  /*0240*/  ISETP.NE.U32.AND P0, PT, R13, RZ, PT ;  /* 0x000000ff0d00720c */ /* 0x000fe40003f05070 */
[----:B------:R-:W-:-:S02]  /*0250*/  SHF.R.S32.HI R13, RZ, 0x1f, R7 ;  /* 0x0000001fff0d7819 */ /* 0x000fc40000011407 */
[----:B------:R-:W-:Y:S02]  /*0260*/  SHF.R.S32.HI R19, RZ, 0x1f, R8 ;  /* 0x0000001fff137819 */ /* 0x000fe40000011408 */
[----:B------:R-:W-:Y:S02]  /*0270*/  SHF.R.S32.HI R20, RZ, 0x1f, R5 ;  /* 0x0000001fff147819 */ /* 0x000fe40000011405 */
[----:B------:R-:W-:Y:S02]  /*0280*/  SHF.R.S32.HI R21, RZ, 0x1f, R11 ;  /* 0x0000001fff157819 */ /* 0x000fe4000001140b */
[----:B------:R-:W-:-:S03]  /*0290*/  SHF.R.S32.HI R22, RZ, 0x1f, R9 ;  /* 0x0000001fff167819 */ /* 0x000fc60000011409 */
[----:B----4-:R-:W-:Y:S05]  /*02a0*/  @P0 BRA `(.L_x_15) ;  /* 0x00000000004c0947 */ /* 0x010fea0003800000 */
[----:B--2---:R-:W1:Y:S01]  /*02b0*/  I2F.U32.RP R16, UR11 ;  /* 0x0000000b00107d06 */ /* 0x004e620008209000 */
[----:B------:R-:W-:-:S07]  /*02c0*/  ISETP.NE.U32.AND P1, PT, RZ, UR11, PT ;  /* 0x0000000bff007c0c */ /* 0x000fce000bf25070 */
[----:B-1----:R-:W1:Y:S02]  /*02d0*/  MUFU.RCP R16, R16 ;  /* 0x0000001000107308 */ /* 0x002e640000001000 */
[----:B-1----:R-:W-:-:S06]  /*02e0*/  VIADD R14, R16, 0xffffffe ;  /* 0x0ffffffe100e7836 */ /* 0x002fcc0000000000 */
[----:B------:R1:W2:Y:S02]  /*02f0*/  F2I.FTZ.U32.TRUNC.NTZ R15, R14 ;  /* 0x0000000e000f7305 */ /* 0x0002a4000021f000 */
[----:B-1----:R-:W-:Y:S02]  /*0300*/  HFMA2 R14, -RZ, RZ, 0, 0 ;  /* 0x00000000ff0e7431 */ /* 0x002fe400000001ff */
[----:B--2---:R-:W-:-:S04]  /*0310*/  IMAD.MOV R17, RZ, RZ, -R15 ;  /* 0x000000ffff117224 */ /* 0x004fc800078e0a0f */
[----:B------:R-:W-:-:S04]  /*0320*/  IMAD R17, R17, UR11, RZ ;  /* 0x0000000b11117c24 */ /* 0x000fc8000f8e02ff */
[----:B------:R-:W-:-:S04]  /*0330*/  IMAD.HI.U32 R15, R15, R17, R14 ;  /* 0x000000110f0f7227 */ /* 0x000fc800078e000e */
[----:B------:R-:W-:Y:S02]  /*0340*/  IMAD.MOV.U32 R17, RZ, RZ, RZ ;  /* 0x000000ffff117224 */ /* 0x000fe400078e00ff */
[----:B------:R-:W-:-:S04]  /*0350*/  IMAD.HI.U32 R15, R15, R10, RZ ;  /* 0x0000000a0f0f7227 */ /* 0x000fc800078e00ff */
[----:B------:R-:W-:-:S04]  /*0360*/  IMAD.MOV R15, RZ, RZ, -R15 ;  /* 0x000000ffff0f7224 */ /* 0x000fc800078e0a0f */
[----:B------:R-:W-:-:S05]  /*0370*/  IMAD R16, R15, UR11, R10 ;  /* 0x0000000b0f107c24 */ /* 0x000fca000f8e020a */
[----:B------:R-:W-:-:S13]  /*0380*/  ISETP.GE.U32.AND P0, PT, R16, UR11, PT ;  /* 0x0000000b10007c0c */ /* 0x000fda000bf06070 */
[----:B------:R-:W-:-:S05]  /*0390*/  @P0 VIADD R16, R16, -UR11 ;  /* 0x8000000b10100c36 */ /* 0x000fca0008000000 */
[----:B------:R-:W-:-:S13]  /*03a0*/  ISETP.GE.U32.AND P0, PT, R16, UR11, PT ;  /* 0x0000000b10007c0c */ /* 0x000fda000bf06070 */
[----:B------:R-:W-:Y:S01]  /*03b0*/  @P0 VIADD R16, R16, -UR11 ;  /* 0x8000000b10100c36 */ /* 0x000fe20008000000 */
[----:B------:R-:W-:Y:S01]  /*03c0*/  @!P1 LOP3.LUT R16, RZ, UR11, RZ, 0x33, !PT ;  /* 0x0000000bff109c12 */ /* 0x000fe2000f8e33ff */
[----:B------:R-:W-:Y:S06]  /*03d0*/  BRA `(.L_x_16) ;  /* 0x00000000000c7947 */ /* 0x000fec0003800000 */
.L_x_15:
[----:B------:R-:W-:Y:S02]  /*03e0*/  MOV R23, R10 ;  /* 0x0000000a00177202 */ /* 0x000fe40000000f00 */
[----:B------:R-:W-:-:S07]  /*03f0*/  MOV R24, 0x410 ;  /* 0x0000041000187802 */ /* 0x000fce0000000f00 */
[----:B0-23--:R-:W-:Y:S05]  /*0400*/  CALL.REL.NOINC `($__internal_1_$__cuda_sm20_rem_u64) ;  /* 0x0000001400187944 */ /* 0x00dfea0003c00000 */
.L_x_16:
[----:B0--3--:R-:W-:Y:S05]  /*0410*/  BSYNC.RECONVERGENT B0 ;  /* 0x0000000000007941 */ /* 0x009fea0003800200 */
.L_x_14:
[C---:B------:R-:W-:Y:S01]  /*0420*/  IMAD.SHL.U32 R14, R16.reuse, 0x4, RZ ;  /* 0x00000004100e7824 */ /* 0x040fe200078e00ff */
[----:B------:R-:W-:-:S04]  /*0430*/  SHF.L.U64.HI R15, R16, 0x2, R17 ;  /* 0x00000002100f7819 */ /* 0x000fc80000010211 */
[C---:B------:R-:W-:Y:S02]  /*0440*/  IADD3 R24, P0, PT, R14.reuse, UR12, RZ ;  /* 0x0000000c0e187c10 */ /* 0x040fe4000ff1e0ff */
[C---:B------:R-:W-:Y:S02]  /*0450*/  IADD3 R16, P1, PT, R14.reuse, UR14, RZ ;  /* 0x0000000e0e107c10 */ /* 0x040fe4000ff3e0ff */
[C---:B------:R-:W-:Y:S02]  /*0460*/  IADD3.X R25, PT, PT, R15.reuse, UR13, RZ, P0, !PT ;  /* 0x0000000d0f197c10 */ /* 0x040fe400087fe4ff */
[----:B------:R-:W-:Y:S02]  /*0470*/  IADD3 R14, P0, PT, R14, UR16, RZ ;  /* 0x000000100e0e7c10 */ /* 0x000fe4000ff1e0ff */
[C---:B------:R-:W-:Y:S02]  /*0480*/  IADD3.X R17, PT, PT, R15.reuse, UR15, RZ, P1, !PT ;  /* 0x0000000f0f117c10 */ /* 0x040fe40008ffe4ff */
[----:B------:R-:W2:Y:S01]  /*0490*/  LDG.E.STRONG.GPU R25, desc[UR8][R24.64] ;  /* 0x0000000818197981 */ /* 0x000ea2000c1ef900 */
[----:B------:R-:W-:-:S03]  /*04a0*/  IADD3.X R15, PT, PT, R15, UR17, RZ, P0, !PT ;  /* 0x000000110f0f7c10 */ /* 0x000fc600087fe4ff */
[----:B------:R-:W3:Y:S04]  /*04b0*/  LDG.E.STRONG.GPU R17, desc[UR8][R16.64] ;  /* 0x0000000810117981 */ /* 0x000ee8000c1ef900 */
[----:B------:R-:W4:Y:S01]  /*04c0*/  LDG.E.STRONG.GPU R15, desc[UR8][R14.64] ;  /* 0x000000080e0f7981 */ /* 0x000f22000c1ef900 */
[----:B------:R-:W-:Y:S01]  /*04d0*/  LOP3.LUT R23, R12, UR10, RZ, 0xfc, !PT ;  /* 0x0000000a0c177c12 */ /* 0x000fe2000f8efcff */
[----:B------:R-:W-:Y:S03]  /*04e0*/  BSSY.RECONVERGENT B0, `(.L_x_17) ;  /* 0x000001d000007945 */ /* 0x000fe60003800200 */
[----:B------:R-:W-:Y:S01]  /*04f0*/  ISETP.NE.U32.AND P0, PT, R23, RZ, PT ;  /* 0x000000ff1700720c */ /* 0x000fe20003f05070 */
[----:B--2---:R-:W-:-:S04]  /*0500*/  FADD R26, R25, R26 ;  /* 0x0000001a191a7221 */ /* 0x004fc80000000000 */
[----:B---3--:R-:W-:-:S04]  /*0510*/  FADD R26, R26, R17 ;  /* 0x000000111a1a7221 */ /* 0x008fc80000000000 */
[----:B----4-:R-:W-:-:S04]  /*0520*/  FADD R26, R26, R15 ;  /* 0x0000000f1a1a7221 */ /* 0x010fc80000000000 */
[----:B------:R-:W-:Y:S05]  /*0530*/  @P0 BRA `(.L_x_18) ;  /* 0x00000000004c0947 */ /* 0x000fea0003800000 */
[----:B------:R-:W0:Y:S01]  /*0540*/  I2F.U32.RP R17, UR11 ;  /* 0x0000000b00117d06 */ /* 0x000e220008209000 */
[----:B------:R-:W-:-:S07]  /*0550*/  ISETP.NE.U32.AND P1, PT, RZ, UR11, PT ;  /* 0x0000000bff007c0c */ /* 0x000fce000bf25070 */
[----:B0-----:R-:W0:Y:S02]  /*0560*/  MUFU.RCP R17, R17 ;  /* 0x0000001100117308 */ /* 0x001e240000001000 */
[----:B0-----:R-:W-:Y:S02]  /*0570*/  VIADD R14, R17, 0xffffffe ;  /* 0x0ffffffe110e7836 */ /* 0x001fe40000000000 */
[----:B------:R-:W-:-:S04]  /*0580*/  IMAD.MOV.U32 R17, RZ, RZ, RZ ;  /* 0x000000ffff117224 */ /* 0x000fc800078e00ff */
[----:B------:R0:W1:Y:S02]  /*0590*/  F2I.FTZ.U32.TRUNC.NTZ R15, R14 ;  /* 0x0000000e000f7305 */ /* 0x000064000021f000 */
[----:B0-----:R-:W-:Y:S02]  /*05a0*/  IMAD.MOV.U32 R14, RZ, RZ, RZ ;  /* 0x000000ffff0e7224 */ /* 0x001fe400078e00ff */
[----:B-1----:R-:W-:-:S04]  /*05b0*/  IMAD.MOV R23, RZ, RZ, -R15 ;  /* 0x000000ffff177224 */ /* 0x002fc800078e0a0f */
[----:B------:R-:W-:-:S04]  /*05c0*/  IMAD R23, R23, UR11, RZ ;  /* 0x0000000b17177c24 */ /* 0x000fc8000f8e02ff */
[----:B------:R-:W-:-:S06]  /*05d0*/  IMAD.HI.U32 R23, R15, R23, R14 ;  /* 0x000000170f177227 */ /* 0x000fcc00078e000e */
[----:B------:R-:W-:-:S05]  /*05e0*/  IMAD.HI.U32 R12, R23, R6, RZ ;  /* 0x00000006170c7227 */ /* 0x000fca00078e00ff */
[----:B------:R-:W-:-:S05]  /*05f0*/  IADD3 R15, PT, PT, -R12, RZ, RZ ;  /* 0x000000ff0c0f7210 */ /* 0x000fca0007ffe1ff */
[----:B------:R-:W-:-:S05]  /*0600*/  IMAD R16, R15, UR11, R6 ;  /* 0x0000000b0f107c24 */ /* 0x000fca000f8e0206 */
[----:B------:R-:W-:-:S13]  /*0610*/  ISETP.GE.U32.AND P0, PT, R16, UR11, PT ;  /* 0x0000000b10007c0c */ /* 0x000fda000bf06070 */
[----:B------:R-:W-:-:S05]  /*0620*/  @P0 VIADD R16, R16, -UR11 ;  /* 0x8000000b10100c36 */ /* 0x000fca0008000000 */
[----:B------:R-:W-:-:S13]  /*0630*/  ISETP.GE.U32.AND P0, PT, R16, UR11, PT ;  /* 0x0000000b10007c0c */ /* 0x000fda000bf06070 */
[----:B------:R-:W-:Y:S01]  /*0640*/  @P0 VIADD R16, R16, -UR11 ;  /* 0x8000000b10100c36 */ /* 0x000fe20008000000 */
[----:B------:R-:W-:Y:S01]  /*0650*/  @!P1 LOP3.LUT R16, RZ, UR11, RZ, 0x33, !PT ;  /* 0x0000000bff109c12 */ /* 0x000fe2000f8e33ff */
[----:B------:R-:W-:Y:S06]  /*0660*/  BRA `(.L_x_19) ;  /* 0x0000000000107947 */ /* 0x000fec0003800000 */
.L_x_18:
[----:B------:R-:W-:Y:S01]  /*0670*/  IMAD.MOV.U32 R25, RZ, RZ, R12 ;  /* 0x000000ffff197224 */ /* 0x000fe200078e000c */
[----:B------:R-:W-:Y:S02]  /*0680*/  MOV R23, R6 ;  /* 0x0000000600177202 */ /* 0x000fe40000000f00 */
[----:B------:R-:W-:-:S07]  /*0690*/  MOV R24, 0x6b0 ;  /* 0x000006b000187802 */ /* 0x000fce0000000f00 */
[----:B------:R-:W-:Y:S05]  /*06a0*/  CALL.REL.NOINC `($__internal_1_$__cuda_sm20_rem_u64) ;  /* 0x0000001000707944 */ /* 0x000fea0003c00000 */
.L_x_19:
[----:B------:R-:W-:Y:S05]  /*06b0*/  BSYNC.RECONVERGENT B0 ;  /* 0x0000000000007941 */ /* 0x000fea0003800200 */
.L_x_17:
[C---:B------:R-:W-:Y:S01]  /*06c0*/  IMAD.SHL.U32 R14, R16.reuse, 0x4, RZ ;  /* 0x00000004100e7824 */ /* 0x040fe200078e00ff */
[----:B------:R-:W-:-:S04]  /*06d0*/  SHF.L.U64.HI R12, R16, 0x2, R17 ;  /* 0x00000002100c7819 */ /* 0x000fc80000010211 */
[C---:B------:R-:W-:Y:S02]  /*06e0*/  IADD3 R24, P0, PT, R14.reuse, UR12, RZ ;  /* 0x0000000c0e187c10 */ /* 0x040fe4000ff1e0ff */
[----:B------:R-:W-:Y:S02]  /*06f0*/  IADD3 R16, P1, PT, R14, UR14, RZ ;  /* 0x0000000e0e107c10 */ /* 0x000fe4000ff3e0ff */
[----:B------:R-:W-:Y:S02]  /*0700*/  IADD3.X R25, PT, PT, R12, UR13, RZ, P0, !PT ;  /* 0x0000000d0c197c10 */ /* 0x000fe400087fe4ff */
        /* <DEDUP_REMOVED lines=32> */
.L_x_21:
[----:B------:R-:W-:Y:S01]  /*0910*/  IMAD.MOV.U32 R25, RZ, RZ, R13 ;  /* 0x000000ffff197224 */ /* 0x000fe200078e000d */
[----:B------:R-:W-:Y:S02]  /*0920*/  MOV R23, R7 ;  /* 0x0000000700177202 */ /* 0x000fe40000000f00 */
[----:B------:R-:W-:-:S07]  /*0930*/  MOV R24, 0x950 ;  /* 0x0000095000187802 */ /* 0x000fce0000000f00 */
[----:B------:R-:W-:Y:S05]  /*0940*/  CALL.REL.NOINC `($__internal_1_$__cuda_sm20_rem_u64) ;  /* 0x0000000c00c87944 */ /* 0x000fea0003c00000 */
.L_x_22:
[----:B------:R-:W-:Y:S05]  /*0950*/  BSYNC.RECONVERGENT B0 ;  /* 0x0000000000007941 */ /* 0x000fea0003800200 */
.L_x_20:
        /* <DEDUP_REMOVED lines=37> */
.L_x_24:
[----:B------:R-:W-:Y:S01]  /*0bb0*/  IMAD.MOV.U32 R25, RZ, RZ, R18 ;  /* 0x000000ffff197224 */ /* 0x000fe200078e0012 */
[----:B------:R-:W-:Y:S02]  /*0bc0*/  MOV R23, R4 ;  /* 0x0000000400177202 */ /* 0x000fe40000000f00 */
[----:B------:R-:W-:-:S07]  /*0bd0*/  MOV R24, 0xbf0 ;  /* 0x00000bf000187802 */ /* 0x000fce0000000f00 */
[----:B------:R-:W-:Y:S05]  /*0be0*/  CALL.REL.NOINC `($__internal_1_$__cuda_sm20_rem_u64) ;  /* 0x0000000c00207944 */ /* 0x000fea0003c00000 */
.L_x_25:
[----:B------:R-:W-:Y:S05]  /*0bf0*/  BSYNC.RECONVERGENT B0 ;  /* 0x0000000000007941 */ /* 0x000fea0003800200 */
.L_x_23:
        /* <DEDUP_REMOVED lines=37> */
.L_x_27:
[----:B------:R-:W-:Y:S01]  /*0e50*/  IMAD.MOV.U32 R25, RZ, RZ, R19 ;  /* 0x000000ffff197224 */ /* 0x000fe200078e0013 */
[----:B------:R-:W-:Y:S02]  /*0e60*/  MOV R23, R8 ;  /* 0x0000000800177202 */ /* 0x000fe40000000f00 */
[----:B------:R-:W-:-:S07]  /*0e70*/  MOV R24, 0xe90 ;  /* 0x00000e9000187802 */ /* 0x000fce0000000f00 */
[----:B------:R-:W-:Y:S05]  /*0e80*/  CALL.REL.NOINC `($__internal_1_$__cuda_sm20_rem_u64) ;  /* 0x0000000800787944 */ /* 0x000fea0003c00000 */
.L_x_28:
[----:B------:R-:W-:Y:S05]  /*0e90*/  BSYNC.RECONVERGENT B0 ;  /* 0x0000000000007941 */ /* 0x000fea0003800200 */
.L_x_26:
        /* <DEDUP_REMOVED lines=21> */
[----:B0-----:R-:W-:Y:S01]  /*0ff0*/  VIADD R14, R17, 0xffffffe ;  /* 0x0ffffffe110e7836 */ /* 0x001fe20000000000 */
[----:B------:R-:W-:-:S05]  /*1000*/  MOV R17, RZ ;  /* 0x000000ff00117202 */ /* 0x000fca0000000f00 */
[----:B------:R0:W1:Y:S02]  /*1010*/  F2I.FTZ.U32.TRUNC.NTZ R15, R14 ;  /* 0x0000000e000f7305 */ /* 0x000064000021f000 */
[----:B0-----:R-:W-:Y:S02]  /*1020*/  HFMA2 R14, -RZ, RZ, 0, 0 ;  /* 0x00000000ff0e7431 */ /* 0x001fe400000001ff */
[----:B-1----:R-:W-:-:S04]  /*1030*/  IMAD.MOV R13, RZ, RZ, -R15 ;  /* 0x000000ffff0d7224 */ /* 0x002fc800078e0a0f */
[----:B------:R-:W-:-:S04]  /*1040*/  IMAD R13, R13, UR11, RZ ;  /* 0x0000000b0d0d7c24 */ /* 0x000fc8000f8e02ff */
[----:B------:R-:W-:-:S06]  /*1050*/  IMAD.HI.U32 R16, R15, R13, R14 ;  /* 0x0000000d0f107227 */ /* 0x000fcc00078e000e */
        /* <DEDUP_REMOVED lines=9> */
.L_x_30:
[----:B------:R-:W-:Y:S01]  /*10f0*/  IMAD.MOV.U32 R25, RZ, RZ, R20 ;  /* 0x000000ffff197224 */ /* 0x000fe200078e0014 */
[----:B------:R-:W-:Y:S01]  /*1100*/  MOV R24, 0x1130 ;  /* 0x0000113000187802 */ /* 0x000fe20000000f00 */
[----:B------:R-:W-:-:S07]  /*1110*/  IMAD.MOV.U32 R23, RZ, RZ, R5 ;  /* 0x000000ffff177224 */ /* 0x000fce00078e0005 */
[----:B------:R-:W-:Y:S05]  /*1120*/  CALL.REL.NOINC `($__internal_1_$__cuda_sm20_rem_u64) ;  /* 0x0000000400d07944 */ /* 0x000fea0003c00000 */
.L_x_31:
[----:B------:R-:W-:Y:S05]  /*1130*/  BSYNC.RECONVERGENT B0 ;  /* 0x0000000000007941 */ /* 0x000fea0003800200 */
.L_x_29:
        /* <DEDUP_REMOVED lines=21> */
[----:B0-----:R-:W-:Y:S01]  /*1290*/  IADD3 R14, PT, PT, R17, 0xffffffe, RZ ;  /* 0x0ffffffe110e7810 */ /* 0x001fe20007ffe0ff */
[----:B------:R-:W-:-:S05]  /*12a0*/  IMAD.MOV.U32 R17, RZ, RZ, RZ ;  /* 0x000000ffff117224 */ /* 0x000fca00078e00ff */
[----:B------:R0:W1:Y:S02]  /*12b0*/  F2I.FTZ.U32.TRUNC.NTZ R15, R14 ;  /* 0x0000000e000f7305 */ /* 0x000064000021f000 */
[----:B0-----:R-:W-:Y:S02]  /*12c0*/  IMAD.MOV.U32 R14, RZ, RZ, RZ ;  /* 0x000000ffff0e7224 */ /* 0x001fe400078e00ff */
[----:B-1----:R-:W-:-:S04]  /*12d0*/  IMAD.MOV R13, RZ, RZ, -R15 ;  /* 0x000000ffff0d7224 */ /* 0x002fc800078e0a0f */
[----:B------:R-:W-:-:S04]  /*12e0*/  IMAD R13, R13, UR11, RZ ;  /* 0x0000000b0d0d7c24 */ /* 0x000fc8000f8e02ff */
[----:B------:R-:W-:-:S06]  /*12f0*/  IMAD.HI.U32 R16, R15, R13, R14 ;  /* 0x0000000d0f107227 */ /* 0x000fcc00078e000e */
[----:B------:R-:W-:-:S04]  /*1300*/  IMAD.HI.U32 R13, R16, R11, RZ ;  /* 0x0000000b100d7227 */ /* 0x000fc800078e00ff */
[----:B------:R-:W-:-:S04]  /*1310*/  IMAD.MOV R16, RZ, RZ, -R13 ;  /* 0x000000ffff107224 */ /* 0x000fc800078e0a0d */
[----:B------:R-:W-:-:S05]  /*1320*/  IMAD R16, R16, UR11, R11 ;  /* 0x0000000b10107c24 */ /* 0x000fca000f8e020b */
[----:B------:R-:W-:-:S13]  /*1330*/  ISETP.GE.U32.AND P0, PT, R16, UR11, PT ;  /* 0x0000000b10007c0c */ /* 0x000fda000bf06070 */
[----:B------:R-:W-:-:S04]  /*1340*/  @P0 IADD3 R16, PT, PT, R16, -UR11, RZ ;  /* 0x8000000b10100c10 */ /* 0x000fc8000fffe0ff */
[----:B------:R-:W-:-:S13]  /*1350*/  ISETP.GE.U32.AND P0, PT, R16, UR11, PT ;  /* 0x0000000b10007c0c */ /* 0x000fda000bf06070 */
[----:B------:R-:W-:Y:S01]  /*1360*/  @P0 VIADD R16, R16, -UR11 ;  /* 0x8000000b10100c36 */ /* 0x000fe20008000000 */
[----:B------:R-:W-:Y:S01]  /*1370*/  @!P1 LOP3.LUT R16, RZ, UR11, RZ, 0x33, !PT ;  /* 0x0000000bff109c12 */ /* 0x000fe2000f8e33ff */
[----:B------:R-:W-:Y:S06]  /*1380*/  BRA `(.L_x_34) ;  /* 0x0000000000107947 */ /* 0x000fec0003800000 */
.L_x_33:
[----:B------:R-:W-:Y:S01]  /*1390*/  IMAD.MOV.U32 R25, RZ, RZ, R21 ;  /* 0x000000ffff197224 */ /* 0x000fe200078e0015 */
[----:B------:R-:W-:Y:S02]  /*13a0*/  MOV R23, R11 ;  /* 0x0000000b00177202 */ /* 0x000fe40000000f00 */
[----:B------:R-:W-:-:S07]  /*13b0*/  MOV R24, 0x13d0 ;  /* 0x000013d000187802 */ /* 0x000fce0000000f00 */
[----:B------:R-:W-:Y:S05]  /*13c0*/  CALL.REL.NOINC `($__internal_1_$__cuda_sm20_rem_u64) ;  /* 0x0000000400287944 */ /* 0x000fea0003c00000 */
.L_x_34:
[----:B------:R-:W-:Y:S05]  /*13d0*/  BSYNC.RECONVERGENT B0 ;  /* 0x0000000000007941 */ /* 0x000fea0003800200 */
.L_x_32:
        /* <DEDUP_REMOVED lines=37> */
.L_x_36:
[----:B------:R-:W-:Y:S01]  /*1630*/  IMAD.MOV.U32 R25, RZ, RZ, R22 ;  /* 0x000000ffff197224 */ /* 0x000fe200078e0016 */
[----:B------:R-:W-:Y:S01]  /*1640*/  MOV R24, 0x1670 ;  /* 0x0000167000187802 */ /* 0x000fe20000000f00 */
[----:B------:R-:W-:-:S07]  /*1650*/  IMAD.MOV.U32 R23, RZ, RZ, R9 ;  /* 0x000000ffff177224 */ /* 0x000fce00078e0009 */
[----:B------:R-:W-:Y:S05]  /*1660*/  CALL.REL.NOINC `($__internal_1_$__cuda_sm20_rem_u64) ;  /* 0x0000000000807944 */ /* 0x000fea0003c00000 */
.L_x_37:
[----:B------:R-:W-:Y:S05]  /*1670*/  BSYNC.RECONVERGENT B0 ;  /* 0x0000000000007941 */ /* 0x000fea0003800200 */
.L_x_35:
        /* <DEDUP_REMOVED lines=11> */
[----:B------:R-:W-:Y:S01]  /*1730*/  UIADD3 UR5, UPT, UPT, UR5, 0x8, URZ ;  /* 0x0000000805057890 */ /* 0x000fe2000fffe0ff */
[----:B------:R-:W-:Y:S01]  /*1740*/  IADD3 R6, PT, PT, R6, 0x8, RZ ;  /* 0x0000000806067810 */ /* 0x000fe20007ffe0ff */
[----:B------:R-:W-:Y:S01]  /*1750*/  VIADD R7, R7, 0x8 ;  /* 0x0000000807077836 */ /* 0x000fe20000000000 */
[----:B------:R-:W-:Y:S01]  /*1760*/  IADD3 R5, PT, PT, R5, 0x8, RZ ;  /* 0x0000000805057810 */ /* 0x000fe20007ffe0ff */
[----:B------:R-:W-:Y:S01]  /*1770*/  UISETP.NE.AND UP0, UPT, UR5, 0x20, UPT ;  /* 0x000000200500788c */ /* 0x000fe2000bf05270 */
[----:B------:R-:W-:-:S02]  /*1780*/  VIADD R4, R4, 0x8 ;  /* 0x0000000804047836 */ /* 0x000fc40000000000 */
[----:B------:R-:W-:Y:S02]  /*1790*/  VIADD R8, R8, 0x8 ;  /* 0x0000000808087836 */ /* 0x000fe40000000000 */
[----:B------:R-:W-:Y:S02]  /*17a0*/  VIADD R11, R11, 0x8 ;  /* 0x000000080b0b7836 */ /* 0x000fe40000000000 */
[----:B------:R-:W-:Y:S02]  /*17b0*/  VIADD R9, R9, 0x8 ;  /* 0x0000000809097836 */ /* 0x000fe40000000000 */
[----:B------:R-:W-:Y:S02]  /*17c0*/  VIADD R10, R10, 0x8 ;  /* 0x000000080a0a7836 */ /* 0x000fe40000000000 */
[----:B--2---:R-:W-:-:S04]  /*17d0*/  FADD R12, R12, R19 ;  /* 0x000000130c0c7221 */ /* 0x004fc80000000000 */
[----:B---3--:R-:W-:-:S04]  /*17e0*/  FADD R12, R12, R15 ;  /* 0x0000000f0c0c7221 */ /* 0x008fc80000000000 */
[----:B----4-:R-:W-:Y:S01]  /*17f0*/  FADD R26, R12, R17 ;  /* 0x000000110c1a7221 */ /* 0x010fe20000000000 */
[----:B------:R-:W-:Y:S06]  /*1800*/  BRA.U UP0, `(.L_x_38) ;  /* 0xffffffe900747547 */ /* 0x000fec000b83ffff */
[----:B------:R-:W-:Y:S05]  /*1810*/  BRA.U UP1, `(.L_x_39) ;  /* 0xffffffe901307547 */ /* 0x000fea000b83ffff */
.L_x_13:
[----:B------:R-:W-:-:S13]  /*1820*/  ISETP.NE.AND P0, PT, R0, RZ, PT ;  /* 0x000000ff0000720c */ /* 0x000fda0003f05270 */
[----:B------:R-:W-:Y:S05]  /*1830*/  @P0 EXIT ;  /* 0x000000000000094d */ /* 0x000fea0003800000 */
[----:B------:R-:W0:Y:S02]  /*1840*/  LDC.64 R2, c[0x0][0x398] ;  /* 0x0000e600ff027b82 */ /* 0x000e240000000a00 */
[----:B0-----:R-:W-:Y:S01]  /*1850*/  STG.E desc[UR8][R2.64], R26 ;  /* 0x0000001a02007986 */ /* 0x001fe2000c101908 */
[----:B------:R-:W-:Y:S05]  /*1860*/  EXIT ;  /* 0x000000000000794d */ /* 0x000fea0003800000 */
        .weak           $__internal_1_$__cuda_sm20_rem_u64
        .type           $__internal_1_$__cuda_sm20_rem_u64,@function
        .size           $__internal_1_$__cuda_sm20_rem_u64,(.L_x_454 - $__internal_1_$__cuda_sm20_rem_u64)
$__internal_1_$__cuda_sm20_rem_u64:
[----:B------:R-:W0:Y:S08]  /*1870*/  I2F.U64.RP R15, UR6 ;  /* 0x00000006000f7d12 */ /* 0x000e300008309000 */
[----:B0-----:R-:W0:Y:S02]  /*1880*/  MUFU.RCP R14, R15 ;  /* 0x0000000f000e7308 */ /* 0x001e240000001000 */
[----:B0-----:R-:W-:-:S06]  /*1890*/  IADD3 R14, PT, PT, R14, 0x1ffffffe, RZ ;  /* 0x1ffffffe0e0e7810 */ /* 0x001fcc0007ffe0ff */
[----:B------:R-:W0:Y:S02]  /*18a0*/  F2I.U64.TRUNC R14, R14 ;  /* 0x0000000e000e7311 */ /* 0x000e24000020d800 */
[----:B0-----:R-:W-:-:S04]  /*18b0*/  IMAD.WIDE.U32 R16, R14, UR6, RZ ;  /* 0x000000060e107c25 */ /* 0x001fc8000f8e00ff */
[C---:B------:R-:W-:Y:S01]  /*18c0*/  IMAD R27, R14.reuse, UR7, R17 ;  /* 0x000000070e1b7c24 */ /* 0x040fe2000f8e0211 */
[----:B------:R-:W-:Y:S01]  /*18d0*/  IADD3 R17, P0, PT, RZ, -R16, RZ ;  /* 0x80000010ff117210 */ /* 0x000fe20007f1e0ff */
[----:B------:R-:W-:Y:S02]  /*18e0*/  IMAD.MOV.U32 R29, RZ, RZ, R14 ;  /* 0x000000ffff1d7224 */ /* 0x000fe400078e000e */
[----:B------:R-:W-:Y:S02]  /*18f0*/  IMAD R27, R15, UR6, R27 ;  /* 0x000000060f1b7c24 */ /* 0x000fe4000f8e021b */
[----:B------:R-:W-:-:S04]  /*1900*/  IMAD.HI.U32 R28, R14, R17, RZ ;  /* 0x000000110e1c7227 */ /* 0x000fc800078e00ff */
[----:B------:R-:W-:-:S04]  /*1910*/  IMAD.X R27, RZ, RZ, ~R27, P0 ;  /* 0x000000ffff1b7224 */ /* 0x000fc800000e0e1b */
[----:B------:R-:W-:-:S04]  /*1920*/  IMAD.WIDE.U32 R28, P0, R14, R27, R28 ;  /* 0x0000001b0e1c7225 */ /* 0x000fc8000780001c */
[----:B------:R-:W-:-:S04]  /*1930*/  IMAD.HI.U32 R16, P1, R15, R17, R28 ;  /* 0x000000110f107227 */ /* 0x000fc8000782001c */
[CC--:B------:R-:W-:Y:S02]  /*1940*/  IMAD R17, R15.reuse, R27.reuse, RZ ;  /* 0x0000001b0f117224 */ /* 0x0c0fe400078e02ff */
[----:B------:R-:W-:-:S03]  /*1950*/  IMAD.HI.U32 R27, R15, R27, RZ ;  /* 0x0000001b0f1b7227 */ /* 0x000fc600078e00ff */
[----:B------:R-:W-:Y:S01]  /*1960*/  IADD3 R17, P2, PT, R17, R16, RZ ;  /* 0x0000001011117210 */ /* 0x000fe20007f5e0ff */
[----:B------:R-:W-:-:S04]  /*1970*/  IMAD.X R14, R27, 0x1, R15, P0 ;  /* 0x000000011b0e7824 */ /* 0x000fc800000e060f */
[----:B------:R-:W-:Y:S01]  /*1980*/  IMAD.WIDE.U32 R28, R17, UR6, RZ ;  /* 0x00000006111c7c25 */ /* 0x000fe2000f8e00ff */
[----:B------:R-:W-:-:S03]  /*1990*/  IADD3.X R14, PT, PT, RZ, RZ, R14, P2, P1 ;  /* 0x000000ffff0e7210 */ /* 0x000fc600017e240e */
[C---:B------:R-:W-:Y:S01]  /*19a0*/  IMAD R27, R17.reuse, UR7, R29 ;  /* 0x00000007111b7c24 */ /* 0x040fe2000f8e021d */
[----:B------:R-:W-:Y:S01]  /*19b0*/  IADD3 R15, P0, PT, RZ, -R28, RZ ;  /* 0x8000001cff0f7210 */ /* 0x000fe20007f1e0ff */
[----:B------:R-:W-:Y:S02]  /*19c0*/  IMAD.MOV.U32 R29, RZ, RZ, RZ ;  /* 0x000000ffff1d7224 */ /* 0x000fe400078e00ff */
[----:B------:R-:W-:Y:S02]  /*19d0*/  IMAD R27, R14, UR6, R27 ;  /* 0x000000060e1b7c24 */ /* 0x000fe4000f8e021b */
[----:B------:R-:W-:-:S03]  /*19e0*/  IMAD.HI.U32 R16, R17, R15, RZ ;  /* 0x0000000f11107227 */ /* 0x000fc600078e00ff */
[----:B------:R-:W-:-:S05]  /*19f0*/  IADD3.X R27, PT, PT, RZ, ~R27, RZ, P0, !PT ;  /* 0x8000001bff1b7210 */ /* 0x000fca00007fe4ff */
[----:B------:R-:W-:-:S04]  /*1a00*/  IMAD.WIDE.U32 R16, P0, R17, R27, R16 ;  /* 0x0000001b11107225 */ /* 0x000fc80007800010 */
[----:B------:R-:W-:-:S04]  /*1a10*/  IMAD.HI.U32 R15, P1, R14, R15, R16 ;  /* 0x0000000f0e0f7227 */ /* 0x000fc80007820010 */
[CC--:B------:R-:W-:Y:S02]  /*1a20*/  IMAD R16, R14.reuse, R27.reuse, RZ ;  /* 0x0000001b0e107224 */ /* 0x0c0fe400078e02ff */
[----:B------:R-:W-:-:S03]  /*1a30*/  IMAD.HI.U32 R27, R14, R27, RZ ;  /* 0x0000001b0e1b7227 */ /* 0x000fc600078e00ff */
[----:B------:R-:W-:Y:S01]  /*1a40*/  IADD3 R16, P2, PT, R16, R15, RZ ;  /* 0x0000000f10107210 */ /* 0x000fe20007f5e0ff */
[----:B------:R-:W-:-:S04]  /*1a50*/  IMAD.X R27, R27, 0x1, R14, P0 ;  /* 0x000000011b1b7824 */ /* 0x000fc800000e060e */
[----:B------:R-:W-:-:S04]  /*1a60*/  IMAD.HI.U32 R28, R16, R23, RZ ;  /* 0x00000017101c7227 */ /* 0x000fc800078e00ff */
[----:B------:R-:W-:Y:S01]  /*1a70*/  IMAD.WIDE.U32 R14, R16, R25, R28 ;  /* 0x00000019100e7225 */ /* 0x000fe200078e001c */
[----:B------:R-:W-:-:S05]  /*1a80*/  IADD3.X R16, PT, PT, RZ, RZ, R27, P2, P1 ;  /* 0x000000ffff107210 */ /* 0x000fca00017e241b */
[----:B------:R-:W-:-:S04]  /*1a90*/  IMAD.HI.U32 R14, P0, R16, R23, R14 ;  /* 0x00000017100e7227 */ /* 0x000fc8000780000e */
[CC--:B------:R-:W-:Y:S02]  /*1aa0*/  IMAD R27, R16.reuse, R25.reuse, RZ ;  /* 0x00000019101b7224 */ /* 0x0c0fe400078e02ff */
[----:B------:R-:W-:-:S03]  /*1ab0*/  IMAD.HI.U32 R15, R16, R25, RZ ;  /* 0x00000019100f7227 */ /* 0x000fc600078e00ff */
[----:B------:R-:W-:Y:S01]  /*1ac0*/  IADD3 R27, P1, PT, R27, R14, RZ ;  /* 0x0000000e1b1b7210 */ /* 0x000fe20007f3e0ff */
[----:B------:R-:W-:-:S04]  /*1ad0*/  IMAD.X R15, RZ, RZ, R15, P0 ;  /* 0x000000ffff0f7224 */ /* 0x000fc800000e060f */
[----:B------:R-:W-:Y:S01]  /*1ae0*/  IMAD.WIDE.U32 R16, R27, UR6, RZ ;  /* 0x000000061b107c25 */ /* 0x000fe2000f8e00ff */
[----:B------:R-:W-:-:S03]  /*1af0*/  IADD3.X R15, PT, PT, RZ, R15, RZ, P1, !PT ;  /* 0x0000000fff0f7210 */ /* 0x000fc60000ffe4ff */
[----:B------:R-:W-:Y:S01]  /*1b00*/  IMAD R14, R27, UR7, R17 ;  /* 0x000000071b0e7c24 */ /* 0x000fe2000f8e0211 */
[----:B------:R-:W-:-:S03]  /*1b10*/  IADD3 R16, P1, PT, -R16, R23, RZ ;  /* 0x0000001710107210 */ /* 0x000fc60007f3e1ff */
[----:B------:R-:W-:Y:S01]  /*1b20*/  IMAD R14, R15, UR6, R14 ;  /* 0x000000060f0e7c24 */ /* 0x000fe2000f8e020e */
[----:B------:R-:W-:-:S03]  /*1b30*/  ISETP.GE.U32.AND P0, PT, R16, UR6, PT ;  /* 0x0000000610007c0c */ /* 0x000fc6000bf06070 */
[----:B------:R-:W-:Y:S01]  /*1b40*/  IMAD.X R14, R25, 0x1, ~R14, P1 ;  /* 0x00000001190e7824 */ /* 0x000fe200008e0e0e */
[----:B------:R-:W-:Y:S01]  /*1b50*/  IADD3 R17, P1, PT, R16, -UR6, RZ ;  /* 0x8000000610117c10 */ /* 0x000fe2000ff3e0ff */
[----:B------:R-:W-:-:S03]  /*1b60*/  IMAD.MOV.U32 R25, RZ, RZ, 0x0 ;  /* 0x00000000ff197424 */ /* 0x000fc600078e00ff */
[C---:B------:R-:W-:Y:S02]  /*1b70*/  ISETP.GE.U32.AND.EX P0, PT, R14.reuse, UR7, PT, P0 ;  /* 0x000000070e007c0c */ /* 0x040fe4000bf06100 */
[----:B------:R-:W-:Y:S02]  /*1b80*/  IADD3.X R15, PT, PT, R14, ~UR7, RZ, P1, !PT ;  /* 0x800000070e0f7c10 */ /* 0x000fe40008ffe4ff */
[----:B------:R-:W-:Y:S02]  /*1b90*/  SEL R17, R17, R16, P0 ;  /* 0x0000001011117207 */ /* 0x000fe40000000000 */
[----:B------:R-:W-:Y:S02]  /*1ba0*/  SEL R15, R15, R14, P0 ;  /* 0x0000000e0f0f7207 */ /* 0x000fe40000000000 */
[C---:B------:R-:W-:Y:S02]  /*1bb0*/  ISETP.GE.U32.AND P0, PT, R17.reuse, UR6, PT ;  /* 0x0000000611007c0c */ /* 0x040fe4000bf06070 */
[----:B------:R-:W-:-:S02]  /*1bc0*/  IADD3 R16, P2, PT, R17, -UR6, RZ ;  /* 0x8000000611107c10 */ /* 0x000fc4000ff5e0ff */
[----:B------:R-:W-:Y:S02]  /*1bd0*/  ISETP.NE.U32.AND P1, PT, RZ, UR6, PT ;  /* 0x00000006ff007c0c */ /* 0x000fe4000bf25070 */
[C---:B------:R-:W-:Y:S02]  /*1be0*/  ISETP.GE.U32.AND.EX P0, PT, R15.reuse, UR7, PT, P0 ;  /* 0x000000070f007c0c */ /* 0x040fe4000bf06100 */
[----:B------:R-:W-:Y:S02]  /*1bf0*/  IADD3.X R14, PT, PT, R15, ~UR7, RZ, P2, !PT ;  /* 0x800000070f0e7c10 */ /* 0x000fe400097fe4ff */
[----:B------:R-:W-:Y:S02]  /*1c00*/  ISETP.NE.AND.EX P1, PT, RZ, UR7, PT, P1 ;  /* 0x00000007ff007c0c */ /* 0x000fe4000bf25310 */
[----:B------:R-:W-:Y:S02]  /*1c10*/  SEL R16, R16, R17, P0 ;  /* 0x0000001110107207 */ /* 0x000fe40000000000 */
[----:B------:R-:W-:-:S02]  /*1c20*/  SEL R14, R14, R15, P0 ;  /* 0x0000000f0e0e7207 */ /* 0x000fc40000000000 */
[----:B------:R-:W-:Y:S02]  /*1c30*/  SEL R16, R16, 0xffffffff, P1 ;  /* 0xffffffff10107807 */ /* 0x000fe40000800000 */
[----:B------:R-:W-:Y:S01]  /*1c40*/  SEL R17, R14, 0xffffffff, P1 ;  /* 0xffffffff0e117807 */ /* 0x000fe20000800000 */
[----:B------:R-:W-:Y:S06]  /*1c50*/  RET.REL.NODEC R24 `(_Z24compare_multi_buffer_qkvPfS_S_S_mi) ;  /* 0xffffffe018e87950 */ /* 0x000fec0003c3ffff */
.L_x_40:
        /* <DEDUP_REMOVED lines=10> */
.L_x_454:


//--------------------- .text._Z24compare_single_buffer_3xPfS_mi --------------------------
	.section	.text._Z24compare_single_buffer_3xPfS_mi,"ax",@progbits
	.align	128
        .global         _Z24compare_single_buffer_3xPfS_mi
        .type           _Z24compare_single_buffer_3xPfS_mi,@function
        .size           _Z24compare_single_buffer_3xPfS_mi,(.L_x_455 - _Z24compare_single_buffer_3xPfS_mi)
        .other          _Z24compare_single_buffer_3xPfS_mi,@"STO_CUDA_ENTRY STV_DEFAULT"
_Z24compare_single_buffer_3xPfS_mi:
.text._Z24compare_single_buffer_3xPfS_mi:
        /* <DEDUP_REMOVED lines=10> */
[----:B------:R-:W0:Y:S01]  /*00a0*/  LDCU UR6, c[0x0][0x394] ;  /* 0x00007280ff0677ac */ /* 0x000e220008000800 */
[----:B------:R-:W-:Y:S01]  /*00b0*/  IMAD.SHL.U32 R51, R0, 0x20, RZ ;  /* 0x0000002000337824 */ /* 0x000fe200078e00ff */
[----:B------:R-:W-:Y:S01]  /*00c0*/  BSSY.RECONVERGENT B0, `(.L_x_42) ;  /* 0x000001c000007945 */ /* 0x000fe20003800200 */
[----:B------:R-:W1:Y:S03]  /*00d0*/  LDCU.64 UR4, c[0x0][0x390] ;  /* 0x00007200ff0477ac */ /* 0x000e660008000a00 */
[----:B------:R-:W-:-:S04]  /*00e0*/  SHF.R.S32.HI R50, RZ, 0x1f, R51 ;  /* 0x0000001fff327819 */ /* 0x000fc80000011433 */
[----:B0-----:R-:W-:-:S04]  /*00f0*/  LOP3.LUT R0, R50, UR6, RZ, 0xfc, !PT ;  /* 0x0000000632007c12 */ /* 0x001fc8000f8efcff */
[----:B------:R-:W-:-:S13]  /*0100*/  ISETP.NE.U32.AND P0, PT, R0, RZ, PT ;  /* 0x000000ff0000720c */ /* 0x000fda0003f05070 */
[----:B-1----:R-:W-:Y:S05]  /*0110*/  @P0 BRA `(.L_x_43) ;  /* 0x0000000000500947 */ /* 0x002fea0003800000 */
[----:B------:R-:W0:Y:S02]  /*0120*/  LDCU UR6, c[0x0][0x390] ;  /* 0x00007200ff0677ac */ /* 0x000e240008000800 */
[----:B0-----:R-:W0:Y:S01]  /*0130*/  I2F.U32.RP R0, UR6 ;  /* 0x0000000600007d06 */ /* 0x001e220008209000 */
[----:B------:R-:W-:-:S07]  /*0140*/  ISETP.NE.U32.AND P1, PT, RZ, UR6, PT ;  /* 0x00000006ff007c0c */ /* 0x000fce000bf25070 */
[----:B0-----:R-:W0:Y:S02]  /*0150*/  MUFU.RCP R0, R0 ;  /* 0x0000000000007308 */ /* 0x001e240000001000 */
[----:B0-----:R-:W-:-:S06]  /*0160*/  IADD3 R2, PT, PT, R0, 0xffffffe, RZ ;  /* 0x0ffffffe00027810 */ /* 0x001fcc0007ffe0ff */
[----:B------:R0:W1:Y:S02]  /*0170*/  F2I.FTZ.U32.TRUNC.NTZ R3, R2 ;  /* 0x0000000200037305 */ /* 0x000064000021f000 */
[----:B0-----:R-:W-:Y:S02]  /*0180*/  IMAD.MOV.U32 R2, RZ, RZ, RZ ;  /* 0x000000ffff027224 */ /* 0x001fe400078e00ff */
[----:B-1----:R-:W-:-:S04]  /*0190*/  IMAD.MOV R5, RZ, RZ, -R3 ;  /* 0x000000ffff057224 */ /* 0x002fc800078e0a03 */
[----:B------:R-:W-:-:S04]  /*01a0*/  IMAD R5, R5, UR6, RZ ;  /* 0x0000000605057c24 */ /* 0x000fc8000f8e02ff */
[----:B------:R-:W-:-:S06]  /*01b0*/  IMAD.HI.U32 R4, R3, R5, R2 ;  /* 0x0000000503047227 */ /* 0x000fcc00078e0002 */
[----:B------:R-:W-:-:S05]  /*01c0*/  IMAD.HI.U32 R4, R4, R51, RZ ;  /* 0x0000003304047227 */ /* 0x000fca00078e00ff */
[----:B------:R-:W-:-:S05]  /*01d0*/  IADD3 R4, PT, PT, -R4, RZ, RZ ;  /* 0x000000ff04047210 */ /* 0x000fca0007ffe1ff */
[----:B------:R-:W-:Y:S02]  /*01e0*/  IMAD R50, R4, UR6, R51 ;  /* 0x0000000604327c24 */ /* 0x000fe4000f8e0233 */
[----:B------:R-:W-:-:S03]  /*01f0*/  HFMA2 R51, -RZ, RZ, 0, 0 ;  /* 0x00000000ff337431 */ /* 0x000fc600000001ff */
[----:B------:R-:W-:-:S13]  /*0200*/  ISETP.GE.U32.AND P0, PT, R50, UR6, PT ;  /* 0x0000000632007c0c */ /* 0x000fda000bf06070 */
[----:B------:R-:W-:-:S05]  /*0210*/  @P0 VIADD R50, R50, -UR6 ;  /* 0x8000000632320c36 */ /* 0x000fca0008000000 */
[----:B------:R-:W-:-:S13]  /*0220*/  ISETP.GE.U32.AND P0, PT, R50, UR6, PT ;  /* 0x0000000632007c0c */ /* 0x000fda000bf06070 */
[----:B------:R-:W-:Y:S01]  /*0230*/  @P0 VIADD R50, R50, -UR6 ;  /* 0x8000000632320c36 */ /* 0x000fe20008000000 */
[----:B------:R-:W-:Y:S01]  /*0240*/  @!P1 LOP3.LUT R50, RZ, UR6, RZ, 0x33, !PT ;  /* 0x00000006ff329c12 */ /* 0x000fe2000f8e33ff */
[----:B------:R-:W-:Y:S06]  /*0250*/  BRA `(.L_x_44) ;  /* 0x0000000000087947 */ /* 0x000fec0003800000 */
.L_x_43:
[----:B------:R-:W-:-:S07]  /*0260*/  MOV R52, 0x280 ;  /* 0x0000028000347802 */ /* 0x000fce0000000f00 */
[----:B------:R-:W-:Y:S05]  /*0270*/  CALL.REL.NOINC `($__internal_2_$__cuda_sm20_rem_u64) ;  /* 0x0000004400f87944 */ /* 0x000fea0003c00000 */
.L_x_44:
[----:B------:R-:W-:Y:S05]  /*0280*/  BSYNC.RECONVERGENT B0 ;  /* 0x0000000000007941 */ /* 0x000fea0003800200 */
.L_x_42:
[----:B------:R-:W0:Y:S01]  /*0290*/  S2R R3, SR_TID.X ;  /* 0x0000000000037919 */ /* 0x000e220000002100 */
[----:B------:R-:W0:Y:S01]  /*02a0*/  S2UR UR7, SR_CTAID.X ;  /* 0x00000000000779c3 */ /* 0x000e220000002500 */
[----:B------:R-:W1:Y:S01]  /*02b0*/  LDCU.64 UR10, c[0x0][0x380] ;  /* 0x00007000ff0a77ac */ /* 0x000e620008000a00 */
[----:B------:R-:W2:Y:S06]  /*02c0*/  LDCU UR6, c[0x0][0x398] ;  /* 0x00007300ff0677ac */ /* 0x000eac0008000800 */
[----:B------:R-:W0:Y:S01]  /*02d0*/  LDC R0, c[0x0][0x360] ;  /* 0x0000d800ff007b82 */ /* 0x000e220000000800 */
[----:B------:R-:W3:Y:S01]  /*02e0*/  LDCU UR12, c[0x0][0x394] ;  /* 0x00007280ff0c77ac */ /* 0x000ee20008000800 */
[----:B------:R-:W4:Y:S01]  /*02f0*/  LDCU.64 UR14, c[0x0][0x380] ;  /* 0x00007000ff0e77ac */ /* 0x000f220008000a00 */
[C---:B-1----:R-:W-:Y:S01]  /*0300*/  LEA R30, P0, R50.reuse, UR10, 0x2 ;  /* 0x0000000a321e7c11 */ /* 0x042fe2000f8010ff */
[----:B------:R-:W1:Y:S03]  /*0310*/  LDCU UR10, c[0x0][0x390] ;  /* 0x00007200ff0a77ac */ /* 0x000e660008000800 */
[----:B------:R-:W-:Y:S01]  /*0320*/  LEA.HI.X R31, R50, UR11, R51, 0x2, P0 ;  /* 0x0000000b321f7c11 */ /* 0x000fe200080f1433 */
[----:B------:R-:W-:Y:S01]  /*0330*/  IMAD.MOV.U32 R51, RZ, RZ, RZ ;  /* 0x000000ffff337224 */ /* 0x000fe200078e00ff */
[----:B--2---:R-:W-:Y:S01]  /*0340*/  UIADD3 UR6, UPT, UPT, -UR6, URZ, URZ ;  /* 0x000000ff06067290 */ /* 0x004fe2000fffe1ff */
[----:B0-----:R-:W-:-:S04]  /*0350*/  IMAD R0, R0, UR7, R3 ;  /* 0x0000000700007c24 */ /* 0x001fc8000f8e0203 */
[----:B------:R-:W-:-:S04]  /*0360*/  IMAD.SHL.U32 R0, R0, 0x20, RZ ;  /* 0x0000002000007824 */ /* 0x000fc800078e00ff */
[C---:B------:R-:W-:Y:S01]  /*0370*/  VIADD R48, R0.reuse, 0x2 ;  /* 0x0000000200307836 */ /* 0x040fe20000000000 */
[C---:B------:R-:W-:Y:S01]  /*0380*/  IADD3 R49, PT, PT, R0.reuse, 0x1, RZ ;  /* 0x0000000100317810 */ /* 0x040fe20007ffe0ff */
        /* <DEDUP_REMOVED lines=15> */
[----:B------:R-:W-:Y:S01]  /*0480*/  SHF.R.S32.HI R23, RZ, 0x1f, R49 ;  /* 0x0000001fff177819 */ /* 0x000fe20000011431 */
        /* <DEDUP_REMOVED lines=8> */
[----:B------:R-:W-:Y:S01]  /*0510*/  VIADD R25, R0, 0x1e ;  /* 0x0000001e00197836 */ /* 0x000fe20000000000 */
[----:B------:R-:W-:-:S02]  /*0520*/  SHF.R.S32.HI R18, RZ, 0x1f, R44 ;  /* 0x0000001fff127819 */ /* 0x000fc4000001142c */
[----:B------:R-:W-:Y:S02]  /*0530*/  SHF.R.S32.HI R17, RZ, 0x1f, R43 ;  /* 0x0000001fff117819 */ /* 0x000fe4000001142b */
[----:B------:R-:W-:Y:S02]  /*0540*/  SHF.R.S32.HI R16, RZ, 0x1f, R42 ;  /* 0x0000001fff107819 */ /* 0x000fe4000001142a */
[----:B------:R-:W-:Y:S02]  /*0550*/  SHF.R.S32.HI R15, RZ, 0x1f, R41 ;  /* 0x0000001fff0f7819 */ /* 0x000fe40000011429 */
[----:B------:R-:W-:Y:S02]  /*0560*/  SHF.R.S32.HI R14, RZ, 0x1f, R40 ;  /* 0x0000001fff0e7819 */ /* 0x000fe40000011428 */
[----:B------:R-:W-:Y:S02]  /*0570*/  SHF.R.S32.HI R13, RZ, 0x1f, R39 ;  /* 0x0000001fff0d7819 */ /* 0x000fe40000011427 */
        /* <DEDUP_REMOVED lines=10> */
[----:B-1-34-:R-:W-:-:S07]  /*0620*/  SHF.R.S32.HI R2, RZ, 0x1f, R24 ;  /* 0x0000001fff027819 */ /* 0x01afce0000011418 */
.L_x_138:
[----:B------:R-:W2:Y:S01]  /*0630*/  LDG.E.STRONG.GPU R0, desc[UR8][R30.64] ;  /* 0x000000081e007981 */ /* 0x000ea2000c1ef900 */
[----:B------:R-:W-:Y:S01]  /*0640*/  LOP3.LUT R32, R23, UR12, RZ, 0xfc, !PT ;  /* 0x0000000c17207c12 */ /* 0x000fe2000f8efcff */
[----:B------:R-:W-:Y:S03]  /*0650*/  BSSY.RECONVERGENT B0, `(.L_x_45) ;  /* 0x000001d000007945 */ /* 0x000fe60003800200 */
[----:B------:R-:W-:Y:S01]  /*0660*/  ISETP.NE.U32.AND P0, PT, R32, RZ, PT ;  /* 0x000000ff2000720c */ /* 0x000fe20003f05070 */
[----:B--2---:R-:W-:-:S04]  /*0670*/  FADD R51, R0, R51 ;  /* 0x0000003300337221 */ /* 0x004fc80000000000 */
[----:B------:R-:W-:-:S04]  /*0680*/  FADD R51, R0, R51 ;  /* 0x0000003300337221 */ /* 0x000fc80000000000 */
[----:B------:R-:W-:-:S04]  /*0690*/  FADD R0, R0, R51 ;  /* 0x0000003300007221 */ /* 0x000fc80000000000 */
[----:B------:R-:W-:Y:S05]  /*06a0*/  @P0 BRA `(.L_x_46) ;  /* 0x00000000004c0947 */ /* 0x000fea0003800000 */
[----:B------:R-:W0:Y:S01]  /*06b0*/  I2F.U32.RP R51, UR10 ;  /* 0x0000000a00337d06 */ /* 0x000e220008209000 */
[----:B------:R-:W-:Y:S02]  /*06c0*/  MOV R32, RZ ;  /* 0x000000ff00207202 */ /* 0x000fe40000000f00 */
[----:B------:R-:W-:-:S05]  /*06d0*/  ISETP.NE.U32.AND P1, PT, RZ, UR10, PT ;  /* 0x0000000aff007c0c */ /* 0x000fca000bf25070 */
[----:B0-----:R-:W0:Y:S02]  /*06e0*/  MUFU.RCP R51, R51 ;  /* 0x0000003300337308 */ /* 0x001e240000001000 */
[----:B0-----:R-:W-:Y:S02]  /*06f0*/  VIADD R33, R51, 0xffffffe ;  /* 0x0ffffffe33217836 */ /* 0x001fe40000000000 */
[----:B------:R-:W-:-:S04]  /*0700*/  IMAD.MOV.U32 R51, RZ, RZ, RZ ;  /* 0x000000ffff337224 */ /* 0x000fc800078e00ff */
[----:B------:R-:W0:Y:S02]  /*0710*/  F2I.FTZ.U32.TRUNC.NTZ R33, R33 ;  /* 0x0000002100217305 */ /* 0x000e24000021f000 */
[----:B0-----:R-:W-:-:S04]  /*0720*/  IMAD.MOV R53, RZ, RZ, -R33 ;  /* 0x000000ffff357224 */ /* 0x001fc800078e0a21 */
        /* <DEDUP_REMOVED lines=8> */
[----:B------:R-:W-:Y:S02]  /*07b0*/  @P0 IADD3 R50, PT, PT, R50, -UR10, RZ ;  /* 0x8000000a32320c10 */ /* 0x000fe4000fffe0ff */
[----:B------:R-:W-:Y:S01]  /*07c0*/  @!P1 LOP3.LUT R50, RZ, UR10, RZ, 0x33, !PT ;  /* 0x0000000aff329c12 */ /* 0x000fe2000f8e33ff */
[----:B------:R-:W-:Y:S06]  /*07d0*/  BRA `(.L_x_47) ;  /* 0x0000000000107947 */ /* 0x000fec0003800000 */
.L_x_46:
[----:B------:R-:W-:Y:S01]  /*07e0*/  IMAD.MOV.U32 R51, RZ, RZ, R49 ;  /* 0x000000ffff337224 */ /* 0x000fe200078e0031 */
[----:B------:R-:W-:Y:S02]  /*07f0*/  MOV R50, R23 ;  /* 0x0000001700327202 */ /* 0x000fe40000000f00 */
[----:B------:R-:W-:-:S07]  /*0800*/  MOV R52, 0x820 ;  /* 0x0000082000347802 */ /* 0x000fce0000000f00 */
[----:B------:R-:W-:Y:S05]  /*0810*/  CALL.REL.NOINC `($__internal_2_$__cuda_sm20_rem_u64) ;  /* 0x0000004000907944 */ /* 0x000fea0003c00000 */
.L_x_47:
[----:B------:R-:W-:Y:S05]  /*0820*/  BSYNC.RECONVERGENT B0 ;  /* 0x0000000000007941 */ /* 0x000fea0003800200 */
.L_x_45:
[----:B------:R-:W-:-:S04]  /*0830*/  LEA R32, P0, R50, UR14, 0x2 ;  /* 0x0000000e32207c11 */ /* 0x000fc8000f8010ff */
[----:B------:R-:W-:-:S06]  /*0840*/  LEA.HI.X R33, R50, UR15, R51, 0x2, P0 ;  /* 0x0000000f32217c11 */ /* 0x000fcc00080f1433 */
        /* <DEDUP_REMOVED lines=9> */
[----:B------:R-:W-:Y:S01]  /*08e0*/  HFMA2 R32, -RZ, RZ, 0, 0 ;  /* 0x00000000ff207431 */ /* 0x000fe200000001ff */
[----:B------:R-:W-:-:S06]  /*08f0*/  ISETP.NE.U32.AND P1, PT, RZ, UR10, PT ;  /* 0x0000000aff007c0c */ /* 0x000fcc000bf25070 */
        /* <DEDUP_REMOVED lines=16> */
.L_x_49:
[----:B------:R-:W-:Y:S01]  /*0a00*/  IMAD.MOV.U32 R51, RZ, RZ, R48 ;  /* 0x000000ffff337224 */ /* 0x000fe200078e0030 */
[----:B------:R-:W-:Y:S02]  /*0a10*/  MOV R50, R22 ;  /* 0x0000001600327202 */ /* 0x000fe40000000f00 */
[----:B------:R-:W-:-:S07]  /*0a20*/  MOV R52, 0xa40 ;  /* 0x00000a4000347802 */ /* 0x000fce0000000f00 */
[----:B------:R-:W-:Y:S05]  /*0a30*/  CALL.REL.NOINC `($__internal_2_$__cuda_sm20_rem_u64) ;  /* 0x0000004000087944 */ /* 0x000fea0003c00000 */
.L_x_50:
[----:B------:R-:W-:Y:S05]  /*0a40*/  BSYNC.RECONVERGENT B0 ;  /* 0x0000000000007941 */ /* 0x000fea0003800200 */
.L_x_48:
        /* <DEDUP_REMOVED lines=29> */
.L_x_52:
[----:B------:R-:W-:Y:S01]  /*0c20*/  IMAD.MOV.U32 R51, RZ, RZ, R47 ;  /* 0x000000ffff337224 */ /* 0x000fe200078e002f */
[----:B------:R-:W-:Y:S02]  /*0c30*/  MOV R50, R21 ;  /* 0x0000001500327202 */ /* 0x000fe40000000f00 */
[----:B------:R-:W-:-:S07]  /*0c40*/  MOV R52, 0xc60 ;  /* 0x00000c6000347802 */ /* 0x000fce0000000f00 */
[----:B------:R-:W-:Y:S05]  /*0c50*/  CALL.REL.NOINC `($__internal_2_$__cuda_sm20_rem_u64) ;  /* 0x0000003c00807944 */ /* 0x000fea0003c00000 */
.L_x_53:
[----:B------:R-:W-:Y:S05]  /*0c60*/  BSYNC.RECONVERGENT B0 ;  /* 0x0000000000007941 */ /* 0x000fea0003800200 */
.L_x_51:
        /* <DEDUP_REMOVED lines=11> */
[----:B------:R-:W-:-:S07]  /*0d20*/  ISETP.NE.U32.AND P1, PT, RZ, UR10, PT ;  /* 0x0000000aff007c0c */ /* 0x000fce000bf25070 */
[----:B0-----:R-:W0:Y:S02]  /*0d30*/  MUFU.RCP R51, R51 ;  /* 0x0000003300337308 */ /* 0x001e240000001000 */
[----:B0-----:R-:W-:Y:S02]  /*0d40*/  VIADD R32, R51, 0xffffffe ;  /* 0x0ffffffe33207836 */ /* 0x001fe40000000000 */
[----:B------:R-:W-:-:S04]  /*0d50*/  IMAD.MOV.U32 R51, RZ, RZ, RZ ;  /* 0x000000ffff337224 */ /* 0x000fc800078e00ff */
        /* <DEDUP_REMOVED lines=14> */
.L_x_55:
[----:B------:R-:W-:Y:S01]  /*0e40*/  IMAD.MOV.U32 R51, RZ, RZ, R46 ;  /* 0x000000ffff337224 */ /* 0x000fe200078e002e */
[----:B------:R-:W-:Y:S02]  /*0e50*/  MOV R50, R20 ;  /* 0x0000001400327202 */ /* 0x000fe40000000f00 */
[----:B------:R-:W-:-:S07]  /*0e60*/  MOV R52, 0xe80 ;  /* 0x00000e8000347802 */ /* 0x000fce0000000f00 */
[----:B------:R-:W-:Y:S05]  /*0e70*/  CALL.REL.NOINC `($__internal_2_$__cuda_sm20_rem_u64) ;  /* 0x0000003800f87944 */ /* 0x000fea0003c00000 */
.L_x_56:
[----:B------:R-:W-:Y:S05]  /*0e80*/  BSYNC.RECONVERGENT B0 ;  /* 0x0000000000007941 */ /* 0x000fea0003800200 */
.L_x_54:
[----:B------:R-:W-:-:S04]  /*0e90*/  LEA R32, P0, R50, UR14, 0x2 ;  /* 0x0000000e32207c11 */ /* 0x000fc8000f8010ff */
[----:B------:R-:W-:-:S05]  /*0ea0*/  LEA.HI.X R33, R50, UR15, R51, 0x2, P0 ;  /* 0x0000000f32217c11 */ /* 0x000fca00080f1433 */
[----:B------:R-:W2:Y:S01]  /*0eb0*/  LDG.E.STRONG.GPU R32, desc[UR8][R32.64] ;  /* 0x0000000820207981 */ /* 0x000ea2000c1ef900 */
[----:B------:R-:W0:Y:S01]  /*0ec0*/  S2UR UR7, SR_CTAID.X ;  /* 0x00000000000779c3 */ /* 0x000e220000002500 */
[----:B------:R-:W-:Y:S01]  /*0ed0*/  BSSY.RECONVERGENT B0, `(.L_x_57) ;  /* 0x0000024000007945 */ /* 0x000fe20003800200 */
[----:B------:R-:W0:Y:S06]  /*0ee0*/  S2R R51, SR_TID.X ;  /* 0x0000000000337919 */ /* 0x000e2c0000002100 */
[----:B------:R-:W0:Y:S02]  /*0ef0*/  LDC R0, c[0x0][0x360] ;  /* 0x0000d800ff007b82 */ /* 0x000e240000000800 */
[----:B0-----:R-:W-:-:S04]  /*0f00*/  IMAD R0, R0, UR7, R51 ;  /* 0x0000000700007c24 */ /* 0x001fc8000f8e0233 */
[----:B------:R-:W-:-:S05]  /*0f10*/  IMAD.SHL.U32 R0, R0, 0x20, RZ ;  /* 0x0000002000007824 */ /* 0x000fca00078e00ff */
[----:B------:R-:W-:-:S04]  /*0f20*/  SHF.R.S32.HI R50, RZ, 0x1f, R0 ;  /* 0x0000001fff327819 */ /* 0x000fc80000011400 */
[----:B------:R-:W-:-:S04]  /*0f30*/  LOP3.LUT R50, R50, UR12, RZ, 0xfc, !PT ;  /* 0x0000000c32327c12 */ /* 0x000fc8000f8efcff */
[----:B------:R-:W-:Y:S01]  /*0f40*/  ISETP.NE.U32.AND P0, PT, R50, RZ, PT ;  /* 0x000000ff3200720c */ /* 0x000fe20003f05070 */
[----:B--2---:R-:W-:-:S04]  /*0f50*/  FADD R55, R55, R32 ;  /* 0x0000002037377221 */ /* 0x004fc80000000000 */
[----:B------:R-:W-:-:S04]  /*0f60*/  FADD R55, R32, R55 ;  /* 0x0000003720377221 */ /* 0x000fc80000000000 */
[----:B------:R-:W-:-:S04]  /*0f70*/  FADD R55, R32, R55 ;  /* 0x0000003720377221 */ /* 0x000fc80000000000 */
[----:B------:R-:W-:Y:S05]  /*0f80*/  @P0 BRA `(.L_x_58) ;  /* 0x0000000000500947 */ /* 0x000fea0003800000 */
[----:B------:R-:W0:Y:S01]  /*0f90*/  I2F.U32.RP R50, UR10 ;  /* 0x0000000a00327d06 */ /* 0x000e220008209000 */
[----:B------:R-:W-:Y:S01]  /*0fa0*/  IMAD.MOV.U32 R32, RZ, RZ, RZ ;  /* 0x000000ffff207224 */ /* 0x000fe200078e00ff */
[----:B------:R-:W-:-:S06]  /*0fb0*/  ISETP.NE.U32.AND P1, PT, RZ, UR10, PT ;  /* 0x0000000aff007c0c */ /* 0x000fcc000bf25070 */
[----:B0-----:R-:W0:Y:S02]  /*0fc0*/  MUFU.RCP R50, R50 ;  /* 0x0000003200327308 */ /* 0x001e240000001000 */
[----:B0-----:R-:W-:-:S06]  /*0fd0*/  VIADD R51, R50, 0xffffffe ;  /* 0x0ffffffe32337836 */ /* 0x001fcc0000000000 */
[----:B------:R0:W1:Y:S02]  /*0fe0*/  F2I.FTZ.U32.TRUNC.NTZ R33, R51 ;  /* 0x0000003300217305 */ /* 0x000064000021f000 */
[----:B0-----:R-:W-:Y:S01]  /*0ff0*/  HFMA2 R51, -RZ, RZ, 0, 0 ;  /* 0x00000000ff337431 */ /* 0x001fe200000001ff */
[----:B-1----:R-:W-:-:S05]  /*1000*/  IADD3 R53, PT, PT, RZ, -R33, RZ ;  /* 0x80000021ff357210 */ /* 0x002fca0007ffe0ff */
[----:B------:R-:W-:-:S04]  /*1010*/  IMAD R53, R53, UR10, RZ ;  /* 0x0000000a35357c24 */ /* 0x000fc8000f8e02ff */
[----:B------:R-:W-:-:S04]  /*1020*/  IMAD.HI.U32 R33, R33, R53, R32 ;  /* 0x0000003521217227 */ /* 0x000fc800078e0020 */
[----:B------:R-:W-:-:S04]  /*1030*/  VIADD R32, R0, 0x5 ;  /* 0x0000000500207836 */ /* 0x000fc80000000000 */
        /* <DEDUP_REMOVED lines=9> */
.L_x_58:
[----:B------:R-:W-:Y:S01]  /*10d0*/  VIADD R51, R0, 0x5 ;  /* 0x0000000500337836 */ /* 0x000fe20000000000 */
[----:B------:R-:W-:-:S04]  /*10e0*/  MOV R52, 0x1110 ;  /* 0x0000111000347802 */ /* 0x000fc80000000f00 */
[----:B------:R-:W-:-:S07]  /*10f0*/  SHF.R.S32.HI R50, RZ, 0x1f, R51 ;  /* 0x0000001fff327819 */ /* 0x000fce0000011433 */
[----:B------:R-:W-:Y:S05]  /*1100*/  CALL.REL.NOINC `($__internal_2_$__cuda_sm20_rem_u64) ;  /* 0x0000003800547944 */ /* 0x000fea0003c00000 */
.L_x_59:
[----:B------:R-:W-:Y:S05]  /*1110*/  BSYNC.RECONVERGENT B0 ;  /* 0x0000000000007941 */ /* 0x000fea0003800200 */
.L_x_57:
[----:B------:R-:W-:-:S04]  /*1120*/  LEA R32, P0, R50, UR14, 0x2 ;  /* 0x0000000e32207c11 */ /* 0x000fc8000f8010ff */
[----:B------:R-:W-:-:S05]  /*1130*/  LEA.HI.X R33, R50, UR15, R51, 0x2, P0 ;  /* 0x0000000f32217c11 */ /* 0x000fca00080f1433 */
[----:B------:R-:W2:Y:S01]  /*1140*/  LDG.E.STRONG.GPU R32, desc[UR8][R32.64] ;  /* 0x0000000820207981 */ /* 0x000ea2000c1ef900 */
[----:B------:R-:W-:Y:S01]  /*1150*/  SHF.R.S32.HI R50, RZ, 0x1f, R0 ;  /* 0x0000001fff327819 */ /* 0x000fe20000011400 */
[----:B------:R-:W-:Y:S03]  /*1160*/  BSSY.RECONVERGENT B0, `(.L_x_60) ;  /* 0x000001f000007945 */ /* 0x000fe60003800200 */
        /* <DEDUP_REMOVED lines=12> */
[----:B0-----:R-:W-:Y:S02]  /*1230*/  MOV R51, RZ ;  /* 0x000000ff00337202 */ /* 0x001fe40000000f00 */
        /* <DEDUP_REMOVED lines=13> */
.L_x_61:
[----:B------:R-:W-:Y:S01]  /*1310*/  VIADD R51, R0, 0x6 ;  /* 0x0000000600337836 */ /* 0x000fe20000000000 */
[----:B------:R-:W-:-:S04]  /*1320*/  MOV R52, 0x1350 ;  /* 0x0000135000347802 */ /* 0x000fc80000000f00 */
[----:B------:R-:W-:-:S07]  /*1330*/  SHF.R.S32.HI R50, RZ, 0x1f, R51 ;  /* 0x0000001fff327819 */ /* 0x000fce0000011433 */
[----:B------:R-:W-:Y:S05]  /*1340*/  CALL.REL.NOINC `($__internal_2_$__cuda_sm20_rem_u64) ;  /* 0x0000003400c47944 */ /* 0x000fea0003c00000 */
.L_x_62:
[----:B------:R-:W-:Y:S05]  /*1350*/  BSYNC.RECONVERGENT B0 ;  /* 0x0000000000007941 */ /* 0x000fea0003800200 */
.L_x_60:
        /* <DEDUP_REMOVED lines=31> */
.L_x_64:
[----:B------:R-:W-:Y:S01]  /*1550*/  VIADD R51, R0, 0x7 ;  /* 0x0000000700337836 */ /* 0x000fe20000000000 */
[----:B------:R-:W-:-:S04]  /*1560*/  MOV R52, 0x1590 ;  /* 0x0000159000347802 */ /* 0x000fc80000000f00 */
[----:B------:R-:W-:-:S07]  /*1570*/  SHF.R.S32.HI R50, RZ, 0x1f, R51 ;  /* 0x0000001fff327819 */ /* 0x000fce0000011433 */
[----:B------:R-:W-:Y:S05]  /*1580*/  CALL.REL.NOINC `($__internal_2_$__cuda_sm20_rem_u64) ;  /* 0x0000003400347944 */ /* 0x000fea0003c00000 */
.L_x_65:
[----:B------:R-:W-:Y:S05]  /*1590*/  BSYNC.RECONVERGENT B0 ;  /* 0x0000000000007941 */ /* 0x000fea0003800200 */
.L_x_63:
        /* <DEDUP_REMOVED lines=31> */
.L_x_67:
[----:B------:R-:W-:Y:S01]  /*1790*/  VIADD R51, R0, 0x8 ;  /* 0x0000000800337836 */ /* 0x000fe20000000000 */
[----:B------:R-:W-:-:S04]  /*17a0*/  MOV R52, 0x17d0 ;  /* 0x000017d000347802 */ /* 0x000fc80000000f00 */
[----:B------:R-:W-:-:S07]  /*17b0*/  SHF.R.S32.HI R50, RZ, 0x1f, R51 ;  /* 0x0000001fff327819 */ /* 0x000fce0000011433 */
[----:B------:R-:W-:Y:S05]  /*17c0*/  CALL.REL.NOINC `($__internal_2_$__cuda_sm20_rem_u64) ;  /* 0x0000003000a47944 */ /* 0x000fea0003c00000 */
.L_x_68:
[----:B------:R-:W-:Y:S05]  /*17d0*/  BSYNC.RECONVERGENT B0 ;  /* 0x0000000000007941 */ /* 0x000fea0003800200 */
.L_x_66:
[----:B------:R-:W-:-:S04]  /*17e0*/  LEA R32, P0, R50, UR14, 0x2 ;  /* 0x0000000e32207c11 */ /* 0x000fc8000f8010ff */
[----:B------:R-:W-:-:S05]  /*17f0*/  LEA.HI.X R33, R50, UR15, R51, 0x2, P0 ;  /* 0x0000000f32217c11 */ /* 0x000fca00080f1433 */
        /* <DEDUP_REMOVED lines=12> */
[----:B0-----:R-:W-:Y:S02]  /*18c0*/  VIADD R33, R51, 0xffffffe ;  /* 0x0ffffffe33217836 */ /* 0x001fe40000000000 */
[----:B------:R-:W-:-:S04]  /*18d0*/  IMAD.MOV.U32 R51, RZ, RZ, RZ ;  /* 0x000000ffff337224 */ /* 0x000fc800078e00ff */
[----:B------:R-:W0:Y:S02]  /*18e0*/  F2I.FTZ.U32.TRUNC.NTZ R33, R33 ;  /* 0x0000002100217305 */ /* 0x000e24000021f000 */
[----:B0-----:R-:W-:-:S05]  /*18f0*/  IADD3 R53, PT, PT, RZ, -R33, RZ ;  /* 0x80000021ff357210 */ /* 0x001fca0007ffe0ff */
        /* <DEDUP_REMOVED lines=11> */
.L_x_70:
[----:B------:R-:W-:Y:S01]  /*19b0*/  MOV R51, R45 ;  /* 0x0000002d00337202 */ /* 0x000fe20000000f00 */
[----:B------:R-:W-:Y:S01]  /*19c0*/  IMAD.MOV.U32 R50, RZ, RZ, R19 ;  /* 0x000000ffff327224 */ /* 0x000fe200078e0013 */
[----:B------:R-:W-:-:S07]  /*19d0*/  MOV R52, 0x19f0 ;  /* 0x000019f000347802 */ /* 0x000fce0000000f00 */
[----:B------:R-:W-:Y:S05]  /*19e0*/  CALL.REL.NOINC `($__internal_2_$__cuda_sm20_rem_u64) ;  /* 0x00000030001c7944 */ /* 0x000fea0003c00000 */
.L_x_71:
[----:B------:R-:W-:Y:S05]  /*19f0*/  BSYNC.RECONVERGENT B0 ;  /* 0x0000000000007941 */ /* 0x000fea0003800200 */
.L_x_69:
        /* <DEDUP_REMOVED lines=29> */
.L_x_73:
[----:B------:R-:W-:Y:S01]  /*1bd0*/  MOV R51, R44 ;  /* 0x0000002c00337202 */ /* 0x000fe20000000f00 */
[----:B------:R-:W-:Y:S01]  /*1be0*/  IMAD.MOV.U32 R50, RZ, RZ, R18 ;  /* 0x000000ffff327224 */ /* 0x000fe200078e0012 */
[----:B------:R-:W-:-:S07]  /*1bf0*/  MOV R52, 0x1c10 ;  /* 0x00001c1000347802 */ /* 0x000fce0000000f00 */
[----:B------:R-:W-:Y:S05]  /*1c00*/  CALL.REL.NOINC `($__internal_2_$__cuda_sm20_rem_u64) ;  /* 0x0000002c00947944 */ /* 0x000fea0003c00000 */
.L_x_74:
[----:B------:R-:W-:Y:S05]  /*1c10*/  BSYNC.RECONVERGENT B0 ;  /* 0x0000000000007941 */ /* 0x000fea0003800200 */
.L_x_72:
        /* <DEDUP_REMOVED lines=29> */
.L_x_76:
[----:B------:R-:W-:Y:S01]  /*1df0*/  MOV R51, R43 ;  /* 0x0000002b00337202 */ /* 0x000fe20000000f00 */
[----:B------:R-:W-:Y:S01]  /*1e00*/  IMAD.MOV.U32 R50, RZ, RZ, R17 ;  /* 0x000000ffff327224 */ /* 0x000fe200078e0011 */
[----:B------:R-:W-:-:S07]  /*1e10*/  MOV R52, 0x1e30 ;  /* 0x00001e3000347802 */ /* 0x000fce0000000f00 */
[----:B------:R-:W-:Y:S05]  /*1e20*/  CALL.REL.NOINC `($__internal_2_$__cuda_sm20_rem_u64) ;  /* 0x0000002c000c7944 */ /* 0x000fea0003c00000 */
.L_x_77:
[----:B------:R-:W-:Y:S05]  /*1e30*/  BSYNC.RECONVERGENT B0 ;  /* 0x0000000000007941 */ /* 0x000fea0003800200 */
.L_x_75:
        /* <DEDUP_REMOVED lines=29> */
.L_x_79:
[----:B------:R-:W-:Y:S01]  /*2010*/  MOV R51, R42 ;  /* 0x0000002a00337202 */ /* 0x000fe20000000f00 */
[----:B------:R-:W-:Y:S01]  /*2020*/  IMAD.MOV.U32 R50, RZ, RZ, R16 ;  /* 0x000000ffff327224 */ /* 0x000fe200078e0010 */
[----:B------:R-:W-:-:S07]  /*2030*/  MOV R52, 0x2050 ;  /* 0x0000205000347802 */ /* 0x000fce0000000f00 */
[----:B------:R-:W-:Y:S05]  /*2040*/  CALL.REL.NOINC `($__internal_2_$__cuda_sm20_rem_u64) ;  /* 0x0000002800847944 */ /* 0x000fea0003c00000 */
.L_x_80:
[----:B------:R-:W-:Y:S05]  /*2050*/  BSYNC.RECONVERGENT B0 ;  /* 0x0000000000007941 */ /* 0x000fea0003800200 */
.L_x_78:
        /* <DEDUP_REMOVED lines=29> */
.L_x_82:
[----:B------:R-:W-:Y:S01]  /*2230*/  MOV R51, R41 ;  /* 0x0000002900337202 */ /* 0x000fe20000000f00 */
[----:B------:R-:W-:Y:S01]  /*2240*/  IMAD.MOV.U32 R50, RZ, RZ, R15 ;  /* 0x000000ffff327224 */ /* 0x000fe200078e000f */
[----:B------:R-:W-:-:S07]  /*2250*/  MOV R52, 0x2270 ;  /* 0x0000227000347802 */ /* 0x000fce0000000f00 */
[----:B------:R-:W-:Y:S05]  /*2260*/  CALL.REL.NOINC `($__internal_2_$__cuda_sm20_rem_u64) ;  /* 0x0000002400fc7944 */ /* 0x000fea0003c00000 */
.L_x_83:
[----:B------:R-:W-:Y:S05]  /*2270*/  BSYNC.RECONVERGENT B0 ;  /* 0x0000000000007941 */ /* 0x000fea0003800200 */
.L_x_81:
        /* <DEDUP_REMOVED lines=29> */
.L_x_85:
[----:B------:R-:W-:Y:S01]  /*2450*/  MOV R51, R40 ;  /* 0x0000002800337202 */ /* 0x000fe20000000f00 */
[----:B------:R-:W-:Y:S01]  /*2460*/  IMAD.MOV.U32 R50, RZ, RZ, R14 ;  /* 0x000000ffff327224 */ /* 0x000fe200078e000e */
[----:B------:R-:W-:-:S07]  /*2470*/  MOV R52, 0x2490 ;  /* 0x0000249000347802 */ /* 0x000fce0000000f00 */
[----:B------:R-:W-:Y:S05]  /*2480*/  CALL.REL.NOINC `($__internal_2_$__cuda_sm20_rem_u64) ;  /* 0x0000002400747944 */ /* 0x000fea0003c00000 */
.L_x_86:
[----:B------:R-:W-:Y:S05]  /*2490*/  BSYNC.RECONVERGENT B0 ;  /* 0x0000000000007941 */ /* 0x000fea0003800200 */
.L_x_84:
        /* <DEDUP_REMOVED lines=29> */
.L_x_88:
[----:B------:R-:W-:Y:S01]  /*2670*/  MOV R51, R39 ;  /* 0x0000002700337202 */ /* 0x000fe20000000f00 */
[----:B------:R-:W-:Y:S01]  /*2680*/  IMAD.MOV.U32 R50, RZ, RZ, R13 ;  /* 0x000000ffff327224 */ /* 0x000fe200078e000d */
[----:B------:R-:W-:-:S07]  /*2690*/  MOV R52, 0x26b0 ;  /* 0x000026b000347802 */ /* 0x000fce0000000f00 */
[----:B------:R-:W-:Y:S05]  /*26a0*/  CALL.REL.NOINC `($__internal_2_$__cuda_sm20_rem_u64) ;  /* 0x0000002000ec7944 */ /* 0x000fea0003c00000 */
.L_x_89:
[----:B------:R-:W-:Y:S05]  /*26b0*/  BSYNC.RECONVERGENT B0 ;  /* 0x0000000000007941 */ /* 0x000fea0003800200 */
.L_x_87:
        /* <DEDUP_REMOVED lines=29> */
.L_x_91:
[----:B------:R-:W-:Y:S01]  /*2890*/  MOV R51, R38 ;  /* 0x0000002600337202 */ /* 0x000fe20000000f00 */
[----:B------:R-:W-:Y:S01]  /*28a0*/  IMAD.MOV.U32 R50, RZ, RZ, R12 ;  /* 0x000000ffff327224 */ /* 0x000fe200078e000c */
[----:B------:R-:W-:-:S07]  /*28b0*/  MOV R52, 0x28d0 ;  /* 0x000028d000347802 */ /* 0x000fce0000000f00 */
[----:B------:R-:W-:Y:S05]  /*28c0*/  CALL.REL.NOINC `($__internal_2_$__cuda_sm20_rem_u64) ;  /* 0x0000002000647944 */ /* 0x000fea0003c00000 */
.L_x_92:
[----:B------:R-:W-:Y:S05]  /*28d0*/  BSYNC.RECONVERGENT B0 ;  /* 0x0000000000007941 */ /* 0x000fea0003800200 */
.L_x_90:
        /* <DEDUP_REMOVED lines=29> */
.L_x_94:
[----:B------:R-:W-:Y:S01]  /*2ab0*/  MOV R51, R37 ;  /* 0x0000002500337202 */ /* 0x000fe20000000f00 */
[----:B------:R-:W-:Y:S01]  /*2ac0*/  IMAD.MOV.U32 R50, RZ, RZ, R11 ;  /* 0x000000ffff327224 */ /* 0x000fe200078e000b */
[----:B------:R-:W-:-:S07]  /*2ad0*/  MOV R52, 0x2af0 ;  /* 0x00002af000347802 */ /* 0x000fce0000000f00 */
[----:B------:R-:W-:Y:S05]  /*2ae0*/  CALL.REL.NOINC `($__internal_2_$__cuda_sm20_rem_u64) ;  /* 0x0000001c00dc7944 */ /* 0x000fea0003c00000 */
.L_x_95:
[----:B------:R-:W-:Y:S05]  /*2af0*/  BSYNC.RECONVERGENT B0 ;  /* 0x0000000000007941 */ /* 0x000fea0003800200 */
.L_x_93:
        /* <DEDUP_REMOVED lines=29> */
.L_x_97:
[----:B------:R-:W-:Y:S01]  /*2cd0*/  MOV R51, R36 ;  /* 0x0000002400337202 */ /* 0x000fe20000000f00 */
[----:B------:R-:W-:Y:S01]  /*2ce0*/  IMAD.MOV.U32 R50, RZ, RZ, R10 ;  /* 0x000000ffff327224 */ /* 0x000fe200078e000a */
[----:B------:R-:W-:-:S07]  /*2cf0*/  MOV R52, 0x2d10 ;  /* 0x00002d1000347802 */ /* 0x000fce0000000f00 */
[----:B------:R-:W-:Y:S05]  /*2d00*/  CALL.REL.NOINC `($__internal_2_$__cuda_sm20_rem_u64) ;  /* 0x0000001c00547944 */ /* 0x000fea0003c00000 */
.L_x_98:
[----:B------:R-:W-:Y:S05]  /*2d10*/  BSYNC.RECONVERGENT B0 ;  /* 0x0000000000007941 */ /* 0x000fea0003800200 */
.L_x_96:
        /* <DEDUP_REMOVED lines=29> */
.L_x_100:
[----:B------:R-:W-:Y:S01]  /*2ef0*/  MOV R51, R35 ;  /* 0x0000002300337202 */ /* 0x000fe20000000f00 */
[----:B------:R-:W-:Y:S01]  /*2f00*/  IMAD.MOV.U32 R50, RZ, RZ, R9 ;  /* 0x000000ffff327224 */ /* 0x000fe200078e0009 */
[----:B------:R-:W-:-:S07]  /*2f10*/  MOV R52, 0x2f30 ;  /* 0x00002f3000347802 */ /* 0x000fce0000000f00 */
[----:B------:R-:W-:Y:S05]  /*2f20*/  CALL.REL.NOINC `($__internal_2_$__cuda_sm20_rem_u64) ;  /* 0x0000001800cc7944 */ /* 0x000fea0003c00000 */
.L_x_101:
[----:B------:R-:W-:Y:S05]  /*2f30*/  BSYNC.RECONVERGENT B0 ;  /* 0x0000000000007941 */ /* 0x000fea0003800200 */
.L_x_99:
[----:B------:R-:W-:-:S04]  /*2f40*/  LEA R32, P0, R50, UR14, 0x2 ;  /* 0x0000000e32207c11 */ /* 0x000fc8000f8010ff */
[----:B------:R-:W-:-:S05]  /*2f50*/  LEA.HI.X R33, R50, UR15, R51, 0x2, P0 ;  /* 0x0000000f32217c11 */ /* 0x000fca00080f1433 */
[----:B------:R-:W2:Y:S01]  /*2f60*/  LDG.E.STRONG.GPU R32, desc[UR8][R32.64] ;  /* 0x0000000820207981 */ /* 0x000ea2000c1ef900 */
[----:B------:R-:W-:Y:S01]  /*2f70*/  VIADD R51, R0, 0x14 ;  /* 0x0000001400337836 */ /* 0x000fe20000000000 */
[----:B------:R-:W-:Y:S04]  /*2f80*/  BSSY.RECONVERGENT B0, `(.L_x_102) ;  /* 0x000001d000007945 */ /* 0x000fe80003800200 */
        /* <DEDUP_REMOVED lines=11> */
[----:B0-----:R-:W-:-:S06]  /*3040*/  IADD3 R33, PT, PT, R52, 0xffffffe, RZ ;  /* 0x0ffffffe34217810 */ /* 0x001fcc0007ffe0ff */
[----:B------:R-:W0:Y:S02]  /*3050*/  F2I.FTZ.U32.TRUNC.NTZ R33, R33 ;  /* 0x0000002100217305 */ /* 0x000e24000021f000 */
[----:B0-----:R-:W-:-:S04]  /*3060*/  IMAD.MOV R53, RZ, RZ, -R33 ;  /* 0x000000ffff357224 */ /* 0x001fc800078e0a21 */
        /* <DEDUP_REMOVED lines=12> */
.L_x_103:
[----:B------:R-:W-:-:S07]  /*3130*/  MOV R52, 0x3150 ;  /* 0x0000315000347802 */ /* 0x000fce0000000f00 */
[----:B------:R-:W-:Y:S05]  /*3140*/  CALL.REL.NOINC `($__internal_2_$__cuda_sm20_rem_u64) ;  /* 0x0000001800447944 */ /* 0x000fea0003c00000 */
.L_x_104:
[----:B------:R-:W-:Y:S05]  /*3150*/  BSYNC.RECONVERGENT B0 ;  /* 0x0000000000007941 */ /* 0x000fea0003800200 */
.L_x_102:
        /* <DEDUP_REMOVED lines=15> */
[----:B0-----:R-:W-:-:S06]  /*3250*/  VIADD R51, R50, 0xffffffe ;  /* 0x0ffffffe32337836 */ /* 0x001fcc0000000000 */
[----:B------:R0:W1:Y:S02]  /*3260*/  F2I.FTZ.U32.TRUNC.NTZ R33, R51 ;  /* 0x0000003300217305 */ /* 0x000064000021f000 */
[----:B0-----:R-:W-:Y:S02]  /*3270*/  IMAD.MOV.U32 R51, RZ, RZ, RZ ;  /* 0x000000ffff337224 */ /* 0x001fe400078e00ff */
[----:B-1----:R-:W-:-:S04]  /*3280*/  IMAD.MOV R53, RZ, RZ, -R33 ;  /* 0x000000ffff357224 */ /* 0x002fc800078e0a21 */
[----:B------:R-:W-:-:S04]  /*3290*/  IMAD R53, R53, UR10, RZ ;  /* 0x0000000a35357c24 */ /* 0x000fc8000f8e02ff */
[----:B------:R-:W-:-:S04]  /*32a0*/  IMAD.HI.U32 R33, R33, R53, R32 ;  /* 0x0000003521217227 */ /* 0x000fc800078e0020 */
[----:B------:R-:W-:-:S04]  /*32b0*/  VIADD R32, R0, 0x15 ;  /* 0x0000001500207836 */ /* 0x000fc80000000000 */
        /* <DEDUP_REMOVED lines=9> */
.L_x_106:
[----:B------:R-:W-:Y:S02]  /*3350*/  IADD3 R51, PT, PT, R0, 0x15, RZ ;  /* 0x0000001500337810 */ /* 0x000fe40007ffe0ff */
[----:B------:R-:W-:Y:S02]  /*3360*/  MOV R52, 0x3390 ;  /* 0x0000339000347802 */ /* 0x000fe40000000f00 */
[----:B------:R-:W-:-:S07]  /*3370*/  SHF.R.S32.HI R50, RZ, 0x1f, R51 ;  /* 0x0000001fff327819 */ /* 0x000fce0000011433 */
[----:B------:R-:W-:Y:S05]  /*3380*/  CALL.REL.NOINC `($__internal_2_$__cuda_sm20_rem_u64) ;  /* 0x0000001400b47944 */ /* 0x000fea0003c00000 */
.L_x_107:
[----:B------:R-:W-:Y:S05]  /*3390*/  BSYNC.RECONVERGENT B0 ;  /* 0x0000000000007941 */ /* 0x000fea0003800200 */
.L_x_105:
        /* <DEDUP_REMOVED lines=31> */
.L_x_109:
[----:B------:R-:W-:Y:S02]  /*3590*/  IADD3 R51, PT, PT, R0, 0x16, RZ ;  /* 0x0000001600337810 */ /* 0x000fe40007ffe0ff */
[----:B------:R-:W-:Y:S02]  /*35a0*/  MOV R52, 0x35d0 ;  /* 0x000035d000347802 */ /* 0x000fe40000000f00 */
[----:B------:R-:W-:-:S07]  /*35b0*/  SHF.R.S32.HI R50, RZ, 0x1f, R51 ;  /* 0x0000001fff327819 */ /* 0x000fce0000011433 */
[----:B------:R-:W-:Y:S05]  /*35c0*/  CALL.REL.NOINC `($__internal_2_$__cuda_sm20_rem_u64) ;  /* 0x0000001400247944 */ /* 0x000fea0003c00000 */
.L_x_110:
[----:B------:R-:W-:Y:S05]  /*35d0*/  BSYNC.RECONVERGENT B0 ;  /* 0x0000000000007941 */ /* 0x000fea0003800200 */
.L_x_108:
        /* <DEDUP_REMOVED lines=31> */
.L_x_112:
[----:B------:R-:W-:Y:S02]  /*37d0*/  IADD3 R51, PT, PT, R0, 0x17, RZ ;  /* 0x0000001700337810 */ /* 0x000fe40007ffe0ff */
[----:B------:R-:W-:Y:S02]  /*37e0*/  MOV R52, 0x3810 ;  /* 0x0000381000347802 */ /* 0x000fe40000000f00 */
[----:B------:R-:W-:-:S07]  /*37f0*/  SHF.R.S32.HI R50, RZ, 0x1f, R51 ;  /* 0x0000001fff327819 */ /* 0x000fce0000011433 */
[----:B------:R-:W-:Y:S05]  /*3800*/  CALL.REL.NOINC `($__internal_2_$__cuda_sm20_rem_u64) ;  /* 0x0000001000947944 */ /* 0x000fea0003c00000 */
.L_x_113:
[----:B------:R-:W-:Y:S05]  /*3810*/  BSYNC.RECONVERGENT B0 ;  /* 0x0000000000007941 */ /* 0x000fea0003800200 */
.L_x_111:
        /* <DEDUP_REMOVED lines=12> */
[----:B------:R-:W-:Y:S02]  /*38e0*/  HFMA2 R32, -RZ, RZ, 0, 0 ;  /* 0x00000000ff207431 */ /* 0x000fe400000001ff */
[----:B------:R-:W-:Y:S01]  /*38f0*/  VIADD R0, R0, 0x18 ;  /* 0x0000001800007836 */ /* 0x000fe20000000000 */
[----:B------:R-:W-:-:S04]  /*3900*/  ISETP.NE.U32.AND P1, PT, RZ, UR10, PT ;  /* 0x0000000aff007c0c */ /* 0x000fc8000bf25070 */
[----:B0-----:R-:W0:Y:S02]  /*3910*/  MUFU.RCP R50, R50 ;  /* 0x0000003200327308 */ /* 0x001e240000001000 */
[----:B0-----:R-:W-:-:S06]  /*3920*/  VIADD R51, R50, 0xffffffe ;  /* 0x0ffffffe32337836 */ /* 0x001fcc0000000000 */
        /* <DEDUP_REMOVED lines=14> */
.L_x_115:
[----:B------:R-:W-:Y:S02]  /*3a10*/  IADD3 R51, PT, PT, R0, 0x18, RZ ;  /* 0x0000001800337810 */ /* 0x000fe40007ffe0ff */
[----:B------:R-:W-:Y:S02]  /*3a20*/  MOV R52, 0x3a50 ;  /* 0x00003a5000347802 */ /* 0x000fe40000000f00 */
[----:B------:R-:W-:-:S07]  /*3a30*/  SHF.R.S32.HI R50, RZ, 0x1f, R51 ;  /* 0x0000001fff327819 */ /* 0x000fce0000011433 */
[----:B------:R-:W-:Y:S05]  /*3a40*/  CALL.REL.NOINC `($__internal_2_$__cuda_sm20_rem_u64) ;  /* 0x0000001000047944 */ /* 0x000fea0003c00000 */
.L_x_116:
[----:B------:R-:W-:Y:S05]  /*3a50*/  BSYNC.RECONVERGENT B0 ;  /* 0x0000000000007941 */ /* 0x000fea0003800200 */
.L_x_114:
        /* <DEDUP_REMOVED lines=29> */
.L_x_118:
[----:B------:R-:W-:Y:S01]  /*3c30*/  IMAD.MOV.U32 R51, RZ, RZ, R34 ;  /* 0x000000ffff337224 */ /* 0x000fe200078e0022 */
[----:B------:R-:W-:Y:S02]  /*3c40*/  MOV R50, R8 ;  /* 0x0000000800327202 */ /* 0x000fe40000000f00 */
[----:B------:R-:W-:-:S07]  /*3c50*/  MOV R52, 0x3c70 ;  /* 0x00003c7000347802 */ /* 0x000fce0000000f00 */
[----:B------:R-:W-:Y:S05]  /*3c60*/  CALL.REL.NOINC `($__internal_2_$__cuda_sm20_rem_u64) ;  /* 0x0000000c007c7944 */ /* 0x000fea0003c00000 */
.L_x_119:
[----:B------:R-:W-:Y:S05]  /*3c70*/  BSYNC.RECONVERGENT B0 ;  /* 0x0000000000007941 */ /* 0x000fea0003800200 */
.L_x_117:
        /* <DEDUP_REMOVED lines=29> */
.L_x_121:
[----:B------:R-:W-:Y:S01]  /*3e50*/  IMAD.MOV.U32 R51, RZ, RZ, R29 ;  /* 0x000000ffff337224 */ /* 0x000fe200078e001d */
[----:B------:R-:W-:Y:S02]  /*3e60*/  MOV R50, R7 ;  /* 0x0000000700327202 */ /* 0x000fe40000000f00 */
[----:B------:R-:W-:-:S07]  /*3e70*/  MOV R52, 0x3e90 ;  /* 0x00003e9000347802 */ /* 0x000fce0000000f00 */
[----:B------:R-:W-:Y:S05]  /*3e80*/  CALL.REL.NOINC `($__internal_2_$__cuda_sm20_rem_u64) ;  /* 0x0000000800f47944 */ /* 0x000fea0003c00000 */
.L_x_122:
[----:B------:R-:W-:Y:S05]  /*3e90*/  BSYNC.RECONVERGENT B0 ;  /* 0x0000000000007941 */ /* 0x000fea0003800200 */
.L_x_120:
        /* <DEDUP_REMOVED lines=29> */
.L_x_124:
[----:B------:R-:W-:Y:S01]  /*4070*/  IMAD.MOV.U32 R51, RZ, RZ, R28 ;  /* 0x000000ffff337224 */ /* 0x000fe200078e001c */
[----:B------:R-:W-:Y:S02]  /*4080*/  MOV R50, R6 ;  /* 0x0000000600327202 */ /* 0x000fe40000000f00 */
[----:B------:R-:W-:-:S07]  /*4090*/  MOV R52, 0x40b0 ;  /* 0x000040b000347802 */ /* 0x000fce0000000f00 */
[----:B------:R-:W-:Y:S05]  /*40a0*/  CALL.REL.NOINC `($__internal_2_$__cuda_sm20_rem_u64) ;  /* 0x00000008006c7944 */ /* 0x000fea0003c00000 */
.L_x_125:
[----:B------:R-:W-:Y:S05]  /*40b0*/  BSYNC.RECONVERGENT B0 ;  /* 0x0000000000007941 */ /* 0x000fea0003800200 */
.L_x_123:
        /* <DEDUP_REMOVED lines=29> */
.L_x_127:
[----:B------:R-:W-:Y:S01]  /*4290*/  IMAD.MOV.U32 R51, RZ, RZ, R27 ;  /* 0x000000ffff337224 */ /* 0x000fe200078e001b */
[----:B------:R-:W-:Y:S02]  /*42a0*/  MOV R50, R5 ;  /* 0x0000000500327202 */ /* 0x000fe40000000f00 */
[----:B------:R-:W-:-:S07]  /*42b0*/  MOV R52, 0x42d0 ;  /* 0x000042d000347802 */ /* 0x000fce0000000f00 */
[----:B------:R-:W-:Y:S05]  /*42c0*/  CALL.REL.NOINC `($__internal_2_$__cuda_sm20_rem_u64) ;  /* 0x0000000400e47944 */ /* 0x000fea0003c00000 */
.L_x_128:
[----:B------:R-:W-:Y:S05]  /*42d0*/  BSYNC.RECONVERGENT B0 ;  /* 0x0000000000007941 */ /* 0x000fea0003800200 */
.L_x_126:
        /* <DEDUP_REMOVED lines=29> */
.L_x_130:
[----:B------:R-:W-:Y:S01]  /*44b0*/  IMAD.MOV.U32 R51, RZ, RZ, R26 ;  /* 0x000000ffff337224 */ /* 0x000fe200078e001a */
[----:B------:R-:W-:Y:S02]  /*44c0*/  MOV R50, R4 ;  /* 0x0000000400327202 */ /* 0x000fe40000000f00 */
[----:B------:R-:W-:-:S07]  /*44d0*/  MOV R52, 0x44f0 ;  /* 0x000044f000347802 */ /* 0x000fce0000000f00 */
[----:B------:R-:W-:Y:S05]  /*44e0*/  CALL.REL.NOINC `($__internal_2_$__cuda_sm20_rem_u64) ;  /* 0x00000004005c7944 */ /* 0x000fea0003c00000 */
.L_x_131:
[----:B------:R-:W-:Y:S05]  /*44f0*/  BSYNC.RECONVERGENT B0 ;  /* 0x0000000000007941 */ /* 0x000fea0003800200 */
.L_x_129:
        /* <DEDUP_REMOVED lines=14> */
[----:B0-----:R-:W-:Y:S01]  /*45e0*/  VIADD R33, R51, 0xffffffe ;  /* 0x0ffffffe33217836 */ /* 0x001fe20000000000 */
[----:B------:R-:W-:-:S05]  /*45f0*/  MOV R51, RZ ;  /* 0x000000ff00337202 */ /* 0x000fca0000000f00 */
        /* <DEDUP_REMOVED lines=13> */
.L_x_133:
[----:B------:R-:W-:Y:S01]  /*46d0*/  IMAD.MOV.U32 R51, RZ, RZ, R25 ;  /* 0x000000ffff337224 */ /* 0x000fe200078e0019 */
[----:B------:R-:W-:Y:S02]  /*46e0*/  MOV R50, R3 ;  /* 0x0000000300327202 */ /* 0x000fe40000000f00 */
[----:B------:R-:W-:-:S07]  /*46f0*/  MOV R52, 0x4710 ;  /* 0x0000471000347802 */ /* 0x000fce0000000f00 */
[----:B------:R-:W-:Y:S05]  /*4700*/  CALL.REL.NOINC `($__internal_2_$__cuda_sm20_rem_u64) ;  /* 0x0000000000d47944 */ /* 0x000fea0003c00000 */
.L_x_134:
[----:B------:R-:W-:Y:S05]  /*4710*/  BSYNC.RECONVERGENT B0 ;  /* 0x0000000000007941 */ /* 0x000fea0003800200 */
.L_x_132:
        /* <DEDUP_REMOVED lines=26> */
[----:B------:R-:W-:Y:S02]  /*48c0*/  @P0 IADD3 R50, PT, PT, R50, -UR10, RZ ;  /* 0x8000000a32320c10 */ /* 0x000fe4000fffe0ff */
[----:B------:R-:W-:Y:S01]  /*48d0*/  @!P1 LOP3.LUT R50, RZ, UR10, RZ, 0x33, !PT ;  /* 0x0000000aff329c12 */ /* 0x000fe2000f8e33ff */
[----:B------:R-:W-:Y:S06]  /*48e0*/  BRA `(.L_x_137) ;  /* 0x0000000000107947 */ /* 0x000fec0003800000 */
.L_x_136:
[----:B------:R-:W-:Y:S01]  /*48f0*/  MOV R51, R24 ;  /* 0x0000001800337202 */ /* 0x000fe20000000f00 */
[----:B------:R-:W-:Y:S01]  /*4900*/  IMAD.MOV.U32 R50, RZ, RZ, R2 ;  /* 0x000000ffff327224 */ /* 0x000fe200078e0002 */
[----:B------:R-:W-:-:S07]  /*4910*/  MOV R52, 0x4930 ;  /* 0x0000493000347802 */ /* 0x000fce0000000f00 */
[----:B------:R-:W-:Y:S05]  /*4920*/  CALL.REL.NOINC `($__internal_2_$__cuda_sm20_rem_u64) ;  /* 0x00000000004c7944 */ /* 0x000fea0003c00000 */
.L_x_137:
[----:B------:R-:W-:Y:S05]  /*4930*/  BSYNC.RECONVERGENT B0 ;  /* 0x0000000000007941 */ /* 0x000fea0003800200 */
.L_x_135:
[----:B------:R-:W-:-:S04]  /*4940*/  LEA R32, P0, R50, UR14, 0x2 ;  /* 0x0000000e32207c11 */ /* 0x000fc8000f8010ff */
[----:B------:R-:W-:-:S06]  /*4950*/  LEA.HI.X R33, R50, UR15, R51, 0x2, P0 ;  /* 0x0000000f32217c11 */ /* 0x000fcc00080f1433 */
[----:B------:R-:W2:Y:S01]  /*4960*/  LDG.E.STRONG.GPU R33, desc[UR8][R32.64] ;  /* 0x0000000820217981 */ /* 0x000ea2000c1ef900 */
[----:B------:R-:W-:-:S04]  /*4970*/  UIADD3 UR6, UPT, UPT, UR6, 0x1, URZ ;  /* 0x0000000106067890 */ /* 0x000fc8000fffe0ff */
[----:B------:R-:W-:Y:S01]  /*4980*/  UISETP.NE.AND UP0, UPT, UR6, URZ, UPT ;  /* 0x000000ff0600728c */ /* 0x000fe2000bf05270 */
[----:B--2---:R-:W-:-:S04]  /*4990*/  FADD R0, R0, R33 ;  /* 0x0000002100007221 */ /* 0x004fc80000000000 */
[----:B------:R-:W-:-:S04]  /*49a0*/  FADD R0, R33, R0 ;  /* 0x0000000021007221 */ /* 0x000fc80000000000 */
[----:B------:R-:W-:Y:S01]  /*49b0*/  FADD R51, R33, R0 ;  /* 0x0000000021337221 */ /* 0x000fe20000000000 */
[----:B------:R-:W-:Y:S06]  /*49c0*/  BRA.U UP0, `(.L_x_138) ;  /* 0xffffffbd00187547 */ /* 0x000fec000b83ffff */
.L_x_41:
[----:B------:R-:W0:Y:S01]  /*49d0*/  S2R R3, SR_TID.X ;  /* 0x0000000000037919 */ /* 0x000e220000002100 */
[----:B------:R-:W0:Y:S08]  /*49e0*/  S2UR UR7, SR_CTAID.X ;  /* 0x00000000000779c3 */ /* 0x000e300000002500 */
[----:B------:R-:W0:Y:S02]  /*49f0*/  LDC R0, c[0x0][0x360] ;  /* 0x0000d800ff007b82 */ /* 0x000e240000000800 */
[----:B0-----:R-:W-:-:S05]  /*4a00*/  IMAD R0, R0, UR7, R3 ;  /* 0x0000000700007c24 */ /* 0x001fca000f8e0203 */
[----:B------:R-:W-:-:S13]  /*4a10*/  ISETP.NE.AND P0, PT, R0, RZ, PT ;  /* 0x000000ff0000720c */ /* 0x000fda0003f05270 */
[----:B------:R-:W-:Y:S05]  /*4a20*/  @P0 EXIT ;  /* 0x000000000000094d */ /* 0x000fea0003800000 */
[----:B------:R-:W0:Y:S02]  /*4a30*/  LDC.64 R2, c[0x0][0x388] ;  /* 0x0000e200ff027b82 */ /* 0x000e240000000a00 */
[----:B0-----:R-:W-:Y:S01]  /*4a40*/  STG.E desc[UR8][R2.64], R51 ;  /* 0x0000003302007986 */ /* 0x001fe2000c101908 */
[----:B------:R-:W-:Y:S05]  /*4a50*/  EXIT ;  /* 0x000000000000794d */ /* 0x000fea0003800000 */
        .weak           $__internal_2_$__cuda_sm20_rem_u64
        .type           $__internal_2_$__cuda_sm20_rem_u64,@function
        .size           $__internal_2_$__cuda_sm20_rem_u64,(.L_x_455 - $__internal_2_$__cuda_sm20_rem_u64)
$__internal_2_$__cuda_sm20_rem_u64:
[----:B------:R-:W0:Y:S08]  /*4a60*/  I2F.U64.RP R54, UR4 ;  /* 0x0000000400367d12 */ /* 0x000e300008309000 */
[----:B0-----:R-:W0:Y:S02]  /*4a70*/  MUFU.RCP R56, R54 ;  /* 0x0000003600387308 */ /* 0x001e240000001000 */
[----:B0-----:R-:W-:-:S06]  /*4a80*/  IADD3 R56, PT, PT, R56, 0x1ffffffe, RZ ;  /* 0x1ffffffe38387810 */ /* 0x001fcc0007ffe0ff */
[----:B------:R-:W0:Y:S02]  /*4a90*/  F2I.U64.TRUNC R56, R56 ;  /* 0x0000003800387311 */ /* 0x000e24000020d800 */
[----:B0-----:R-:W-:Y:S01]  /*4aa0*/  IMAD.WIDE.U32 R32, R56, UR4, RZ ;  /* 0x0000000438207c25 */ /* 0x001fe2000f8e00ff */
[----:B------:R-:W-:-:S03]  /*4ab0*/  MOV R59, R56 ;  /* 0x00000038003b7202 */ /* 0x000fc60000000f00 */
[----:B------:R-:W-:Y:S01]  /*4ac0*/  IMAD R53, R56, UR5, R33 ;  /* 0x0000000538357c24 */ /* 0x000fe2000f8e0221 */
[----:B------:R-:W-:-:S03]  /*4ad0*/  IADD3 R33, P0, PT, RZ, -R32, RZ ;  /* 0x80000020ff217210 */ /* 0x000fc60007f1e0ff */
        /* <DEDUP_REMOVED lines=11> */
[----:B------:R-:W-:Y:S01]  /*4b90*/  IMAD R32, R33, UR5, R57 ;  /* 0x0000000521207c24 */ /* 0x000fe2000f8e0239 */
[----:B------:R-:W-:Y:S01]  /*4ba0*/  IADD3 R54, P0, PT, RZ, -R56, RZ ;  /* 0x80000038ff367210 */ /* 0x000fe20007f1e0ff */
[----:B------:R-:W-:Y:S02]  /*4bb0*/  HFMA2 R57, -RZ, RZ, 0, 0 ;  /* 0x00000000ff397431 */ /* 0x000fe400000001ff */
        /* <DEDUP_REMOVED lines=9> */
[----:B------:R-:W-:Y:S01]  /*4c50*/  IMAD.HI.U32 R56, R32, R51, RZ ;  /* 0x0000003320387227 */ /* 0x000fe200078e00ff */
[----:B------:R-:W-:-:S03]  /*4c60*/  IADD3.X R33, PT, PT, RZ, RZ, R33, P2, P1 ;  /* 0x000000ffff217210 */ /* 0x000fc600017e2421 */
[----:B------:R-:W-:-:S04]  /*4c70*/  IMAD.WIDE.U32 R56, R32, R50, R56 ;  /* 0x0000003220387225 */ /* 0x000fc800078e0038 */
[C---:B------:R-:W-:Y:S02]  /*4c80*/  IMAD R32, R33.reuse, R50, RZ ;  /* 0x0000003221207224 */ /* 0x040fe400078e02ff */
[----:B------:R-:W-:-:S04]  /*4c90*/  IMAD.HI.U32 R53, P0, R33, R51, R56 ;  /* 0x0000003321357227 */ /* 0x000fc80007800038 */
[----:B------:R-:W-:Y:S01]  /*4ca0*/  IMAD.HI.U32 R33, R33, R50, RZ ;  /* 0x0000003221217227 */ /* 0x000fe200078e00ff */
[----:B------:R-:W-:Y:S02]  /*4cb0*/  IADD3 R32, P1, PT, R32, R53, RZ ;  /* 0x0000003520207210 */ /* 0x000fe40007f3e0ff */
[----:B------:R-:W-:Y:S01]  /*4cc0*/  MOV R53, 0x0 ;  /* 0x0000000000357802 */ /* 0x000fe20000000f00 */
[----:B------:R-:W-:Y:S02]  /*4cd0*/  IMAD.X R33, RZ, RZ, R33, P0 ;  /* 0x000000ffff217224 */ /* 0x000fe400000e0621 */
[----:B------:R-:W-:-:S03]  /*4ce0*/  IMAD.WIDE.U32 R56, R32, UR4, RZ ;  /* 0x0000000420387c25 */ /* 0x000fc6000f8e00ff */
[----:B------:R-:W-:Y:S01]  /*4cf0*/  IADD3.X R33, PT, PT, RZ, R33, RZ, P1, !PT ;  /* 0x00000021ff217210 */ /* 0x000fe20000ffe4ff */
[----:B------:R-:W-:Y:S01]  /*4d00*/  IMAD R32, R32, UR5, R57 ;  /* 0x0000000520207c24 */ /* 0x000fe2000f8e0239 */
[----:B------:R-:W-:-:S03]  /*4d10*/  IADD3 R56, P1, PT, -R56, R51, RZ ;  /* 0x0000003338387210 */ /* 0x000fc60007f3e1ff */
[----:B------:R-:W-:Y:S01]  /*4d20*/  IMAD R33, R33, UR4, R32 ;  /* 0x0000000421217c24 */ /* 0x000fe2000f8e0220 */
[----:B------:R-:W-:-:S03]  /*4d30*/  ISETP.GE.U32.AND P0, PT, R56, UR4, PT ;  /* 0x0000000438007c0c */ /* 0x000fc6000bf06070 */
[----:B------:R-:W-:Y:S01]  /*4d40*/  IMAD.X R32, R50, 0x1, ~R33, P1 ;  /* 0x0000000132207824 */ /* 0x000fe200008e0e21 */
[----:B------:R-:W-:-:S04]  /*4d50*/  IADD3 R51, P1, PT, R56, -UR4, RZ ;  /* 0x8000000438337c10 */ /* 0x000fc8000ff3e0ff */
        /* <DEDUP_REMOVED lines=14> */
[----:B------:R-:W-:Y:S06]  /*4e40*/  RET.REL.NODEC R52 `(_Z24compare_single_buffer_3xPfS_mi) ;  /* 0xffffffb0346c7950 */ /* 0x000fec0003c3ffff */
.L_x_139:
        /* <DEDUP_REMOVED lines=11> */
.L_x_455:


//--------------------- .text._Z23compare_cross_partitionPfS_mim --------------------------
	.section	.text._Z23compare_cross_partitionPfS_mim,"ax",@progbits
	.align	128
        .global         _Z23compare_cross_partitionPfS_mim
        .type           _Z23compare_cross_partitionPfS_mim,@function
        .size           _Z23compare_cross_partitionPfS_mim,(.L_x_457 - _Z23compare_cross_partitionPfS_mim)
        .other          _Z23compare_cross_partitionPfS_mim,@"STO_CUDA_ENTRY STV_DEFAULT"
_Z23compare_cross_partitionPfS_mim:
.text._Z23compare_cross_partitionPfS_mim:
        /* <DEDUP_REMOVED lines=14> */
[----:B------:R-:W-:Y:S01]  /*00e0*/  IMAD.MOV R7, RZ, RZ, -R2 ;  /* 0x000000ffff077224 */ /* 0x000fe200078e0a02 */
[----:B------:R-:W-:Y:S01]  /*00f0*/  ISETP.NE.U32.AND P2, PT, R2, RZ, PT ;  /* 0x000000ff0200720c */ /* 0x000fe20003f45070 */
[----:B------:R-:W-:-:S04]  /*0100*/  IMAD.MOV.U32 R15, RZ, RZ, RZ ;  /* 0x000000ffff0f7224 */ /* 0x000fc800078e00ff */
[----:B0-----:R-:W0:Y:S02]  /*0110*/  MUFU.RCP R0, R0 ;  /* 0x0000000000007308 */ /* 0x001e240000001000 */
[----:B0-----:R-:W-:-:S06]  /*0120*/  VIADD R4, R0, 0xffffffe ;  /* 0x0ffffffe00047836 */ /* 0x001fcc0000000000 */
[----:B------:R0:W2:Y:S02]  /*0130*/  F2I.FTZ.U32.TRUNC.NTZ R5, R4 ;  /* 0x0000000400057305 */ /* 0x0000a4000021f000 */
[----:B0-----:R-:W-:Y:S02]  /*0140*/  IMAD.MOV.U32 R4, RZ, RZ, RZ ;  /* 0x000000ffff047224 */ /* 0x001fe400078e00ff */
[----:B--2---:R-:W-:-:S04]  /*0150*/  IMAD R7, R7, R5, RZ ;  /* 0x0000000507077224 */ /* 0x004fc800078e02ff */
[----:B------:R-:W-:-:S06]  /*0160*/  IMAD.HI.U32 R5, R5, R7, R4 ;  /* 0x0000000705057227 */ /* 0x000fcc00078e0004 */
[----:B-1----:R-:W-:-:S04]  /*0170*/  IMAD.HI.U32 R14, R5, UR4, RZ ;  /* 0x00000004050e7c27 */ /* 0x002fc8000f8e00ff */
[----:B------:R-:W-:-:S04]  /*0180*/  IMAD.MOV R5, RZ, RZ, -R14 ;  /* 0x000000ffff057224 */ /* 0x000fc800078e0a0e */
[----:B------:R-:W-:-:S05]  /*0190*/  IMAD R5, R2, R5, UR4 ;  /* 0x0000000402057e24 */ /* 0x000fca000f8e0205 */
[----:B------:R-:W-:-:S13]  /*01a0*/  ISETP.GE.U32.AND P0, PT, R5, R2, PT ;  /* 0x000000020500720c */ /* 0x000fda0003f06070 */
[----:B------:R-:W-:Y:S01]  /*01b0*/  @P0 IADD3 R5, PT, PT, -R2, R5, RZ ;  /* 0x0000000502050210 */ /* 0x000fe20007ffe1ff */
[----:B------:R-:W-:-:S03]  /*01c0*/  @P0 VIADD R14, R14, 0x1 ;  /* 0x000000010e0e0836 */ /* 0x000fc60000000000 */
[----:B------:R-:W-:-:S13]  /*01d0*/  ISETP.GE.U32.AND P1, PT, R5, R2, PT ;  /* 0x000000020500720c */ /* 0x000fda0003f26070 */
[----:B------:R-:W-:Y:S01]  /*01e0*/  @P1 VIADD R14, R14, 0x1 ;  /* 0x000000010e0e1836 */ /* 0x000fe20000000000 */
[----:B------:R-:W-:Y:S01]  /*01f0*/  @!P2 LOP3.LUT R14, RZ, R2, RZ, 0x33, !PT ;  /* 0x00000002ff0ea212 */ /* 0x000fe200078e33ff */
[----:B------:R-:W-:Y:S06]  /*0200*/  BRA `(.L_x_141) ;  /* 0x0000000000087947 */ /* 0x000fec0003800000 */
.L_x_140:
[----:B------:R-:W-:-:S07]  /*0210*/  MOV R0, 0x230 ;  /* 0x0000023000007802 */ /* 0x000fce0000000f00 */
[----:B------:R-:W-:Y:S05]  /*0220*/  CALL.REL.NOINC `($__internal_3_$__cuda_sm20_div_u64) ;  /* 0x0000001000cc7944 */ /* 0x000fea0003c00000 */
.L_x_141:
[----:B------:R-:W0:Y:S01]  /*0230*/  LDCU UR4, c[0x0][0x398] ;  /* 0x00007300ff0477ac */ /* 0x000e220008000800 */
[----:B------:R-:W-:Y:S01]  /*0240*/  IMAD.MOV.U32 R9, RZ, RZ, RZ ;  /* 0x000000ffff097224 */ /* 0x000fe200078e00ff */
[----:B------:R-:W1:Y:S01]  /*0250*/  LDCU.64 UR8, c[0x0][0x358] ;  /* 0x00006b00ff0877ac */ /* 0x000e620008000a00 */
[----:B0-----:R-:W-:-:S09]  /*0260*/  UISETP.GE.AND UP0, UPT, UR4, 0x1, UPT ;  /* 0x000000010400788c */ /* 0x001fd2000bf06270 */
[----:B-1----:R-:W-:Y:S05]  /*0270*/  BRA.U !UP0, `(.L_x_142) ;  /* 0x0000001108a47547 */ /* 0x002fea000b800000 */
[----:B------:R-:W0:Y:S01]  /*0280*/  LDC.64 R12, c[0x0][0x3a0] ;  /* 0x0000e800ff0c7b82 */ /* 0x000e220000000a00 */
[----:B------:R-:W-:Y:S01]  /*0290*/  ISETP.GT.U32.AND P0, PT, R14, 0x1, PT ;  /* 0x000000010e00780c */ /* 0x000fe20003f04070 */
[----:B------:R-:W-:Y:S01]  /*02a0*/  HFMA2 R9, -RZ, RZ, 0, 0 ;  /* 0x00000000ff097431 */ /* 0x000fe200000001ff */
[----:B------:R-:W-:Y:S02]  /*02b0*/  UMOV UR4, URZ ;  /* 0x000000ff00047c82 */ /* 0x000fe40008000000 */
[----:B------:R-:W-:-:S04]  /*02c0*/  ISETP.GT.U32.AND.EX P0, PT, R15, RZ, PT, P0 ;  /* 0x000000ff0f00720c */ /* 0x000fc80003f04100 */
[----:B------:R-:W-:Y:S02]  /*02d0*/  SEL R6, R14, 0x1, P0 ;  /* 0x000000010e067807 */ /* 0x000fe40000000000 */
[----:B------:R-:W-:Y:S02]  /*02e0*/  SEL R4, R15, RZ, P0 ;  /* 0x000000ff0f047207 */ /* 0x000fe40000000000 */
[C---:B------:R-:W-:Y:S02]  /*02f0*/  LOP3.LUT R5, R6.reuse, 0x3, RZ, 0xc0, !PT ;  /* 0x0000000306057812 */ /* 0x040fe400078ec0ff */
[----:B------:R-:W-:Y:S02]  /*0300*/  LOP3.LUT R6, R6, 0xfffffffc, RZ, 0xc0, !PT ;  /* 0xfffffffc06067812 */ /* 0x000fe400078ec0ff */
[----:B0-----:R-:W-:-:S07]  /*0310*/  SHF.L.U64.HI R0, R12, 0x1, R13 ;  /* 0x000000010c007819 */ /* 0x001fce000001020d */
.L_x_167:
[----:B0-----:R-:W0:Y:S01]  /*0320*/  LDCU.64 UR6, c[0x0][0x390] ;  /* 0x00007200ff0677ac */ /* 0x001e220008000a00 */
[----:B------:R-:W1:Y:S01]  /*0330*/  LDCU UR5, c[0x0][0x398] ;  /* 0x00007300ff0577ac */ /* 0x000e620008000800 */
[----:B------:R-:W-:Y:S01]  /*0340*/  UIADD3 UR4, UPT, UPT, UR4, 0x1, URZ ;  /* 0x0000000104047890 */ /* 0x000fe2000fffe0ff */
[----:B0-----:R-:W-:-:S04]  /*0350*/  ISETP.GT.U32.AND P0, PT, R2, UR6, PT ;  /* 0x0000000602007c0c */ /* 0x001fc8000bf04070 */
[----:B------:R-:W-:Y:S01]  /*0360*/  ISETP.GT.U32.AND.EX P0, PT, R3, UR7, PT, P0 ;  /* 0x0000000703007c0c */ /* 0x000fe2000bf04100 */
[----:B-1----:R-:W-:-:S12]  /*0370*/  UISETP.NE.AND UP0, UPT, UR4, UR5, UPT ;  /* 0x000000050400728c */ /* 0x002fd8000bf05270 */
[----:B------:R-:W-:Y:S05]  /*0380*/  @P0 BRA `(.L_x_143) ;  /* 0x00000010005c0947 */ /* 0x000fea0003800000 */
[----:B------:R-:W-:Y:S01]  /*0390*/  ISETP.GE.U32.AND P0, PT, R14, 0x4, PT ;  /* 0x000000040e00780c */ /* 0x000fe20003f06070 */
[----:B------:R-:W0:Y:S01]  /*03a0*/  LDCU.64 UR6, c[0x0][0x390] ;  /* 0x00007200ff0677ac */ /* 0x000e220008000a00 */
[----:B------:R-:W-:Y:S02]  /*03b0*/  IMAD.MOV.U32 R7, RZ, RZ, RZ ;  /* 0x000000ffff077224 */ /* 0x000fe400078e00ff */
[----:B------:R-:W-:Y:S01]  /*03c0*/  ISETP.GE.U32.AND.EX P0, PT, R15, RZ, PT, P0 ;  /* 0x000000ff0f00720c */ /* 0x000fe20003f06100 */
[----:B------:R-:W-:-:S12]  /*03d0*/  IMAD.MOV.U32 R8, RZ, RZ, RZ ;  /* 0x000000ffff087224 */ /* 0x000fd800078e00ff */
[----:B------:R-:W-:Y:S05]  /*03e0*/  @!P0 BRA `(.L_x_144) ;  /* 0x0000000800608947 */ /* 0x000fea0003800000 */
[----:B------:R-:W1:Y:S01]  /*03f0*/  LDC.64 R10, c[0x0][0x3a0] ;  /* 0x0000e800ff0a7b82 */ /* 0x000e620000000a00 */
[--C-:B------:R-:W-:Y:S01]  /*0400*/  SHF.R.S32.HI R7, RZ, 0x1f, R16.reuse ;  /* 0x0000001fff077819 */ /* 0x100fe20000011410 */
[----:B------:R-:W-:Y:S01]  /*0410*/  IMAD.MOV.U32 R8, RZ, RZ, R16 ;  /* 0x000000ffff087224 */ /* 0x000fe200078e0010 */
[----:B------:R-:W-:Y:S01]  /*0420*/  MOV R20, R4 ;  /* 0x0000000400147202 */ /* 0x000fe20000000f00 */
[----:B------:R-:W-:Y:S01]  /*0430*/  IMAD.MOV.U32 R13, RZ, RZ, R6 ;  /* 0x000000ffff0d7224 */ /* 0x000fe200078e0006 */
[----:B------:R-:W2:Y:S01]  /*0440*/  LDCU UR5, c[0x0][0x394] ;  /* 0x00007280ff0577ac */ /* 0x000ea20008000800 */
[----:B------:R-:W3:Y:S01]  /*0450*/  LDCU UR14, c[0x0][0x390] ;  /* 0x00007200ff0e77ac */ /* 0x000ee20008000800 */
[----:B------:R-:W4:Y:S01]  /*0460*/  LDCU.64 UR10, c[0x0][0x380] ;  /* 0x00007000ff0a77ac */ /* 0x000f220008000a00 */
[----:B------:R-:W0:Y:S03]  /*0470*/  LDCU.64 UR12, c[0x0][0x3a0] ;  /* 0x00007400ff0c77ac */ /* 0x000e260008000a00 */
.L_x_157:
[----:B--2---:R-:W-:Y:S01]  /*0480*/  LOP3.LUT R18, R7, UR5, RZ, 0xfc, !PT ;  /* 0x0000000507127c12 */ /* 0x004fe2000f8efcff */
[----:B------:R-:W-:Y:S03]  /*0490*/  BSSY.RECONVERGENT B0, `(.L_x_145) ;  /* 0x000001a000007945 */ /* 0x000fe60003800200 */
[----:B------:R-:W-:-:S13]  /*04a0*/  ISETP.NE.U32.AND P0, PT, R18, RZ, PT ;  /* 0x000000ff1200720c */ /* 0x000fda0003f05070 */
[----:B------:R-:W-:Y:S05]  /*04b0*/  @P0 BRA `(.L_x_146) ;  /* 0x00000000004c0947 */ /* 0x000fea0003800000 */
[----:B---3--:R-:W2:Y:S01]  /*04c0*/  I2F.U32.RP R21, UR14 ;  /* 0x0000000e00157d06 */ /* 0x008ea20008209000 */
[----:B------:R-:W-:Y:S01]  /*04d0*/  ISETP.NE.U32.AND P1, PT, RZ, UR14, PT ;  /* 0x0000000eff007c0c */ /* 0x000fe2000bf25070 */
[----:B------:R-:W-:-:S06]  /*04e0*/  IMAD.MOV.U32 R27, RZ, RZ, RZ ;  /* 0x000000ffff1b7224 */ /* 0x000fcc00078e00ff */
[----:B--2---:R-:W2:Y:S02]  /*04f0*/  MUFU.RCP R21, R21 ;  /* 0x0000001500157308 */ /* 0x004ea40000001000 */
[----:B--2---:R-:W-:-:S06]  /*0500*/  VIADD R18, R21, 0xffffffe ;  /* 0x0ffffffe15127836 */ /* 0x004fcc0000000000 */
[----:B------:R2:W3:Y:S02]  /*0510*/  F2I.FTZ.U32.TRUNC.NTZ R19, R18 ;  /* 0x0000001200137305 */ /* 0x0004e4000021f000 */
[----:B--2---:R-:W-:Y:S02]  /*0520*/  IMAD.MOV.U32 R18, RZ, RZ, RZ ;  /* 0x000000ffff127224 */ /* 0x004fe400078e00ff */
[----:B---3--:R-:W-:-:S04]  /*0530*/  IMAD.MOV R23, RZ, RZ, -R19 ;  /* 0x000000ffff177224 */ /* 0x008fc800078e0a13 */
        /* <DEDUP_REMOVED lines=11> */
.L_x_146:
[----:B------:R-:W-:Y:S01]  /*05f0*/  IMAD.MOV.U32 R22, RZ, RZ, R8 ;  /* 0x000000ffff167224 */ /* 0x000fe200078e0008 */
[----:B------:R-:W-:Y:S01]  /*0600*/  MOV R24, 0x630 ;  /* 0x0000063000187802 */ /* 0x000fe20000000f00 */
[----:B------:R-:W-:-:S07]  /*0610*/  IMAD.MOV.U32 R21, RZ, RZ, R7 ;  /* 0x000000ffff157224 */ /* 0x000fce00078e0007 */
[----:B01-34-:R-:W-:Y:S05]  /*0620*/  CALL.REL.NOINC `($__internal_4_$__cuda_sm20_rem_u64) ;  /* 0x0000001000e07944 */ /* 0x01bfea0003c00000 */
.L_x_147:
[----:B0---4-:R-:W-:Y:S05]  /*0630*/  BSYNC.RECONVERGENT B0 ;  /* 0x0000000000007941 */ /* 0x011fea0003800200 */
.L_x_145:
[----:B------:R-:W-:-:S04]  /*0640*/  LEA R18, P0, R26, UR10, 0x2 ;  /* 0x0000000a1a127c11 */ /* 0x000fc8000f8010ff */
[----:B------:R-:W-:-:S05]  /*0650*/  LEA.HI.X R19, R26, UR11, R27, 0x2, P0 ;  /* 0x0000000b1a137c11 */ /* 0x000fca00080f141b */
[----:B------:R-:W2:Y:S01]  /*0660*/  LDG.E.STRONG.GPU R18, desc[UR8][R18.64] ;  /* 0x0000000812127981 */ /* 0x000ea2000c1ef900 */
[----:B------:R-:W-:Y:S01]  /*0670*/  IADD3 R22, P0, PT, R8, UR12, RZ ;  /* 0x0000000c08167c10 */ /* 0x000fe2000ff1e0ff */
[----:B------:R-:W-:Y:S03]  /*0680*/  BSSY.RECONVERGENT B0, `(.L_x_148) ;  /* 0x000001c000007945 */ /* 0x000fe60003800200 */
[----:B------:R-:W-:-:S04]  /*0690*/  IADD3.X R23, PT, PT, R7, UR13, RZ, P0, !PT ;  /* 0x0000000d07177c10 */ /* 0x000fc800087fe4ff */
[----:B------:R-:W-:-:S04]  /*06a0*/  LOP3.LUT R21, R23, UR5, RZ, 0xfc, !PT ;  /* 0x0000000517157c12 */ /* 0x000fc8000f8efcff */
[----:B------:R-:W-:Y:S01]  /*06b0*/  ISETP.NE.U32.AND P0, PT, R21, RZ, PT ;  /* 0x000000ff1500720c */ /* 0x000fe20003f05070 */
[----:B--2---:R-:W-:-:S12]  /*06c0*/  FADD R9, R18, R9 ;  /* 0x0000000912097221 */ /* 0x004fd80000000000 */
[----:B------:R-:W-:Y:S05]  /*06d0*/  @P0 BRA `(.L_x_149) ;  /* 0x00000000004c0947 */ /* 0x000fea0003800000 */
[----:B------:R-:W0:Y:S01]  /*06e0*/  I2F.U32.RP R21, UR14 ;  /* 0x0000000e00157d06 */ /* 0x000e220008209000 */
[----:B------:R-:W-:Y:S01]  /*06f0*/  IMAD.MOV.U32 R18, RZ, RZ, RZ ;  /* 0x000000ffff127224 */ /* 0x000fe200078e00ff */
[----:B------:R-:W-:Y:S01]  /*0700*/  ISETP.NE.U32.AND P1, PT, RZ, UR14, PT ;  /* 0x0000000eff007c0c */ /* 0x000fe2000bf25070 */
[----:B------:R-:W-:-:S05]  /*0710*/  IMAD.MOV.U32 R27, RZ, RZ, RZ ;  /* 0x000000ffff1b7224 */ /* 0x000fca00078e00ff */
[----:B0-----:R-:W0:Y:S02]  /*0720*/  MUFU.RCP R21, R21 ;  /* 0x0000001500157308 */ /* 0x001e240000001000 */
[----:B0-----:R-:W-:-:S06]  /*0730*/  IADD3 R23, PT, PT, R21, 0xffffffe, RZ ;  /* 0x0ffffffe15177810 */ /* 0x001fcc0007ffe0ff */
        /* <DEDUP_REMOVED lines=13> */
.L_x_149:
[----:B------:R-:W-:Y:S01]  /*0810*/  IMAD.MOV.U32 R21, RZ, RZ, R23 ;  /* 0x000000ffff157224 */ /* 0x000fe200078e0017 */
[----:B------:R-:W-:-:S07]  /*0820*/  MOV R24, 0x840 ;  /* 0x0000084000187802 */ /* 0x000fce0000000f00 */
[----:B-1----:R-:W-:Y:S05]  /*0830*/  CALL.REL.NOINC `($__internal_4_$__cuda_sm20_rem_u64) ;  /* 0x00000010005c7944 */ /* 0x002fea0003c00000 */
.L_x_150:
[----:B------:R-:W-:Y:S05]  /*0840*/  BSYNC.RECONVERGENT B0 ;  /* 0x0000000000007941 */ /* 0x000fea0003800200 */
.L_x_148:
[----:B------:R-:W-:-:S04]  /*0850*/  LEA R18, P0, R26, UR10, 0x2 ;  /* 0x0000000a1a127c11 */ /* 0x000fc8000f8010ff */
[----:B------:R-:W-:-:S05]  /*0860*/  LEA.HI.X R19, R26, UR11, R27, 0x2, P0 ;  /* 0x0000000b1a137c11 */ /* 0x000fca00080f141b */
[----:B------:R-:W2:Y:S01]  /*0870*/  LDG.E.STRONG.GPU R18, desc[UR8][R18.64] ;  /* 0x0000000812127981 */ /* 0x000ea2000c1ef900 */
[----:B------:R-:W-:Y:S01]  /*0880*/  LEA R22, P0, R12, R8, 0x1 ;  /* 0x000000080c167211 */ /* 0x000fe200078008ff */
[----:B------:R-:W-:Y:S04]  /*0890*/  BSSY.RECONVERGENT B0, `(.L_x_151) ;  /* 0x000001c000007945 */ /* 0x000fe80003800200 */
[----:B------:R-:W-:-:S05]  /*08a0*/  IMAD.X R23, R7, 0x1, R0, P0 ;  /* 0x0000000107177824 */ /* 0x000fca00000e0600 */
[----:B------:R-:W-:-:S04]  /*08b0*/  LOP3.LUT R21, R23, UR5, RZ, 0xfc, !PT ;  /* 0x0000000517157c12 */ /* 0x000fc8000f8efcff */
[----:B------:R-:W-:Y:S01]  /*08c0*/  ISETP.NE.U32.AND P0, PT, R21, RZ, PT ;  /* 0x000000ff1500720c */ /* 0x000fe20003f05070 */
[----:B--2---:R-:W-:-:S12]  /*08d0*/  FADD R9, R9, R18 ;  /* 0x0000001209097221 */ /* 0x004fd80000000000 */
[----:B------:R-:W-:Y:S05]  /*08e0*/  @P0 BRA `(.L_x_152) ;  /* 0x00000000004c0947 */ /* 0x000fea0003800000 */
[----:B------:R-:W0:Y:S01]  /*08f0*/  I2F.U32.RP R21, UR14 ;  /* 0x0000000e00157d06 */ /* 0x000e220008209000 */
[----:B------:R-:W-:Y:S01]  /*0900*/  IMAD.MOV.U32 R18, RZ, RZ, RZ ;  /* 0x000000ffff127224 */ /* 0x000fe200078e00ff */
[----:B------:R-:W-:Y:S01]  /*0910*/  ISETP.NE.U32.AND P1, PT, RZ, UR14, PT ;  /* 0x0000000eff007c0c */ /* 0x000fe2000bf25070 */
[----:B------:R-:W-:-:S05]  /*0920*/  HFMA2 R27, -RZ, RZ, 0, 0 ;  /* 0x00000000ff1b7431 */ /* 0x000fca00000001ff */
[----:B0-----:R-:W0:Y:S02]  /*0930*/  MUFU.RCP R21, R21 ;  /* 0x0000001500157308 */ /* 0x001e240000001000 */
[----:B0-----:R-:W-:-:S06]  /*0940*/  VIADD R23, R21, 0xffffffe ;  /* 0x0ffffffe15177836 */ /* 0x001fcc0000000000 */
        /* <DEDUP_REMOVED lines=13> */
.L_x_152:
[----:B------:R-:W-:Y:S01]  /*0a20*/  IMAD.MOV.U32 R21, RZ, RZ, R23 ;  /* 0x000000ffff157224 */ /* 0x000fe200078e0017 */
[----:B------:R-:W-:-:S07]  /*0a30*/  MOV R24, 0xa50 ;  /* 0x00000a5000187802 */ /* 0x000fce0000000f00 */
[----:B-1----:R-:W-:Y:S05]  /*0a40*/  CALL.REL.NOINC `($__internal_4_$__cuda_sm20_rem_u64) ;  /* 0x0000000c00d87944 */ /* 0x002fea0003c00000 */
.L_x_153:
[----:B------:R-:W-:Y:S05]  /*0a50*/  BSYNC.RECONVERGENT B0 ;  /* 0x0000000000007941 */ /* 0x000fea0003800200 */
.L_x_151:
[----:B------:R-:W-:-:S04]  /*0a60*/  LEA R18, P0, R26, UR10, 0x2 ;  /* 0x0000000a1a127c11 */ /* 0x000fc8000f8010ff */
[----:B------:R-:W-:-:S05]  /*0a70*/  LEA.HI.X R19, R26, UR11, R27, 0x2, P0 ;  /* 0x0000000b1a137c11 */ /* 0x000fca00080f141b */
[----:B------:R0:W2:Y:S01]  /*0a80*/  LDG.E.STRONG.GPU R24, desc[UR8][R18.64] ;  /* 0x0000000812187981 */ /* 0x0000a2000c1ef900 */
[----:B-1----:R-:W-:Y:S01]  /*0a90*/  IMAD R21, R11, 0x3, RZ ;  /* 0x000000030b157824 */ /* 0x002fe200078e02ff */
[----:B------:R-:W-:Y:S01]  /*0aa0*/  BSSY.RECONVERGENT B0, `(.L_x_154) ;  /* 0x000001f000007945 */ /* 0x000fe20003800200 */
[----:B0-----:R-:W-:Y:S02]  /*0ab0*/  IMAD.MOV.U32 R18, RZ, RZ, R8 ;  /* 0x000000ffff127224 */ /* 0x001fe400078e0008 */
[----:B------:R-:W-:Y:S02]  /*0ac0*/  IMAD.MOV.U32 R19, RZ, RZ, R7 ;  /* 0x000000ffff137224 */ /* 0x000fe400078e0007 */
[----:B------:R-:W-:-:S04]  /*0ad0*/  IMAD.WIDE.U32 R22, R10, 0x3, R18 ;  /* 0x000000030a167825 */ /* 0x000fc800078e0012 */
[----:B------:R-:W-:-:S05]  /*0ae0*/  IMAD.IADD R25, R23, 0x1, R21 ;  /* 0x0000000117197824 */ /* 0x000fca00078e0215 */
        /* <DEDUP_REMOVED lines=23> */
.L_x_155:
[----:B------:R-:W-:Y:S01]  /*0c60*/  IMAD.MOV.U32 R21, RZ, RZ, R25 ;  /* 0x000000ffff157224 */ /* 0x000fe200078e0019 */
[----:B------:R-:W-:-:S07]  /*0c70*/  MOV R24, 0xc90 ;  /* 0x00000c9000187802 */ /* 0x000fce0000000f00 */
[----:B------:R-:W-:Y:S05]  /*0c80*/  CALL.REL.NOINC `($__internal_4_$__cuda_sm20_rem_u64) ;  /* 0x0000000c00487944 */ /* 0x000fea0003c00000 */
.L_x_156:
[----:B------:R-:W-:Y:S05]  /*0c90*/  BSYNC.RECONVERGENT B0 ;  /* 0x0000000000007941 */ /* 0x000fea0003800200 */
.L_x_154:
[----:B------:R-:W-:-:S04]  /*0ca0*/  LEA R18, P0, R26, UR10, 0x2 ;  /* 0x0000000a1a127c11 */ /* 0x000fc8000f8010ff */
[----:B------:R-:W-:-:S05]  /*0cb0*/  LEA.HI.X R19, R26, UR11, R27, 0x2, P0 ;  /* 0x0000000b1a137c11 */ /* 0x000fca00080f141b */
[----:B------:R-:W2:Y:S01]  /*0cc0*/  LDG.E.STRONG.GPU R18, desc[UR8][R18.64] ;  /* 0x0000000812127981 */ /* 0x000ea2000c1ef900 */
[----:B------:R-:W-:Y:S02]  /*0cd0*/  IADD3 R13, P0, PT, R13, -0x4, RZ ;  /* 0xfffffffc0d0d7810 */ /* 0x000fe40007f1e0ff */
[----:B------:R-:W-:Y:S02]  /*0ce0*/  LEA R8, P1, R10, R8, 0x2 ;  /* 0x000000080a087211 */ /* 0x000fe400078210ff */
[----:B------:R-:W-:Y:S02]  /*0cf0*/  IADD3.X R20, PT, PT, R20, -0x1, RZ, P0, !PT ;  /* 0xffffffff14147810 */ /* 0x000fe400007fe4ff */
[----:B------:R-:W-:Y:S02]  /*0d00*/  ISETP.NE.U32.AND P0, PT, R13, RZ, PT ;  /* 0x000000ff0d00720c */ /* 0x000fe40003f05070 */
[----:B------:R-:W-:Y:S02]  /*0d10*/  LEA.HI.X R7, R10, R7, R11, 0x2, P1 ;  /* 0x000000070a077211 */ /* 0x000fe400008f140b */
[----:B------:R-:W-:Y:S01]  /*0d20*/  ISETP.NE.AND.EX P0, PT, R20, RZ, PT, P0 ;  /* 0x000000ff1400720c */ /* 0x000fe20003f05300 */
[----:B--2---:R-:W-:-:S12]  /*0d30*/  FADD R9, R9, R18 ;  /* 0x0000001209097221 */ /* 0x004fd80000000000 */
[----:B------:R-:W-:Y:S05]  /*0d40*/  @P0 BRA `(.L_x_157) ;  /* 0xfffffff400cc0947 */ /* 0x000fea000383ffff */
[----:B------:R-:W-:Y:S01]  /*0d50*/  MOV R7, R6 ;  /* 0x0000000600077202 */ /* 0x000fe20000000f00 */
[----:B------:R-:W-:-:S07]  /*0d60*/  IMAD.MOV.U32 R8, RZ, RZ, R4 ;  /* 0x000000ffff087224 */ /* 0x000fce00078e0004 */
.L_x_144:
[----:B------:R-:W-:-:S04]  /*0d70*/  ISETP.NE.U32.AND P0, PT, R5, RZ, PT ;  /* 0x000000ff0500720c */ /* 0x000fc80003f05070 */
[----:B------:R-:W-:-:S13]  /*0d80*/  ISETP.NE.AND.EX P0, PT, RZ, RZ, PT, P0 ;  /* 0x000000ffff00720c */ /* 0x000fda0003f05300 */
[----:B------:R-:W-:Y:S05]  /*0d90*/  @!P0 BRA `(.L_x_143) ;  /* 0x0000000400d88947 */ /* 0x000fea0003800000 */
[----:B------:R-:W1:Y:S01]  /*0da0*/  LDCU.64 UR10, c[0x0][0x3a0] ;  /* 0x00007400ff0a77ac */ /* 0x000e620008000a00 */
[--C-:B------:R-:W-:Y:S01]  /*0db0*/  SHF.R.S32.HI R17, RZ, 0x1f, R16.reuse ;  /* 0x0000001fff117819 */ /* 0x100fe20000011410 */
[----:B------:R-:W-:Y:S01]  /*0dc0*/  BSSY.RECONVERGENT B0, `(.L_x_158) ;  /* 0x0000020000007945 */ /* 0x000fe20003800200 */
[----:B------:R-:W2:Y:S01]  /*0dd0*/  LDCU UR5, c[0x0][0x394] ;  /* 0x00007280ff0577ac */ /* 0x000ea20008000800 */
[----:B-1----:R-:W-:Y:S02]  /*0de0*/  IMAD R8, R8, UR10, RZ ;  /* 0x0000000a08087c24 */ /* 0x002fe4000f8e02ff */
[----:B------:R-:W-:-:S04]  /*0df0*/  IMAD.WIDE.U32 R10, R7, UR10, R16 ;  /* 0x0000000a070a7c25 */ /* 0x000fc8000f8e0010 */
[----:B------:R-:W-:-:S04]  /*0e00*/  IMAD R21, R7, UR11, R8 ;  /* 0x0000000b07157c24 */ /* 0x000fc8000f8e0208 */
[----:B------:R-:W-:-:S05]  /*0e10*/  IMAD.IADD R21, R11, 0x1, R21 ;  /* 0x000000010b157824 */ /* 0x000fca00078e0215 */
[----:B--2---:R-:W-:-:S04]  /*0e20*/  LOP3.LUT R7, R21, UR5, RZ, 0xfc, !PT ;  /* 0x0000000515077c12 */ /* 0x004fc8000f8efcff */
[----:B------:R-:W-:-:S13]  /*0e30*/  ISETP.NE.U32.AND P0, PT, R7, RZ, PT ;  /* 0x000000ff0700720c */ /* 0x000fda0003f05070 */
[----:B------:R-:W-:Y:S05]  /*0e40*/  @P0 BRA `(.L_x_159) ;  /* 0x0000000000500947 */ /* 0x000fea0003800000 */
[----:B------:R-:W1:Y:S01]  /*0e50*/  LDCU UR5, c[0x0][0x390] ;  /* 0x00007200ff0577ac */ /* 0x000e620008000800 */
[----:B------:R-:W-:Y:S01]  /*0e60*/  IMAD.MOV.U32 R27, RZ, RZ, RZ ;  /* 0x000000ffff1b7224 */ /* 0x000fe200078e00ff */
[----:B-1----:R-:W1:Y:S01]  /*0e70*/  I2F.U32.RP R8, UR5 ;  /* 0x0000000500087d06 */ /* 0x002e620008209000 */
[----:B------:R-:W-:-:S07]  /*0e80*/  ISETP.NE.U32.AND P1, PT, RZ, UR5, PT ;  /* 0x00000005ff007c0c */ /* 0x000fce000bf25070 */
[----:B-1----:R-:W1:Y:S02]  /*0e90*/  MUFU.RCP R8, R8 ;  /* 0x0000000800087308 */ /* 0x002e640000001000 */
[----:B-1----:R-:W-:-:S06]  /*0ea0*/  VIADD R18, R8, 0xffffffe ;  /* 0x0ffffffe08127836 */ /* 0x002fcc0000000000 */
[----:B------:R1:W2:Y:S02]  /*0eb0*/  F2I.FTZ.U32.TRUNC.NTZ R19, R18 ;  /* 0x0000001200137305 */ /* 0x0002a4000021f000 */
[----:B-1----:R-:W-:Y:S01]  /*0ec0*/  IMAD.MOV.U32 R18, RZ, RZ, RZ ;  /* 0x000000ffff127224 */ /* 0x002fe200078e00ff */
[----:B--2---:R-:W-:-:S05]  /*0ed0*/  IADD3 R7, PT, PT, RZ, -R19, RZ ;  /* 0x80000013ff077210 */ /* 0x004fca0007ffe0ff */
        /* <DEDUP_REMOVED lines=11> */
.L_x_159:
[----:B------:R-:W-:Y:S01]  /*0f90*/  IMAD.MOV.U32 R22, RZ, RZ, R10 ;  /* 0x000000ffff167224 */ /* 0x000fe200078e000a */
[----:B------:R-:W-:-:S07]  /*0fa0*/  MOV R24, 0xfc0 ;  /* 0x00000fc000187802 */ /* 0x000fce0000000f00 */
[----:B0-----:R-:W-:Y:S05]  /*0fb0*/  CALL.REL.NOINC `($__internal_4_$__cuda_sm20_rem_u64) ;  /* 0x00000008007c7944 */ /* 0x001fea0003c00000 */
.L_x_160:
[----:B0-----:R-:W-:Y:S05]  /*0fc0*/  BSYNC.RECONVERGENT B0 ;  /* 0x0000000000007941 */ /* 0x001fea0003800200 */
.L_x_158:
[----:B------:R-:W0:Y:S02]  /*0fd0*/  LDCU.64 UR10, c[0x0][0x380] ;  /* 0x00007000ff0a77ac */ /* 0x000e240008000a00 */
[----:B0-----:R-:W-:-:S04]  /*0fe0*/  LEA R18, P0, R26, UR10, 0x2 ;  /* 0x0000000a1a127c11 */ /* 0x001fc8000f8010ff */
[----:B------:R-:W-:-:S05]  /*0ff0*/  LEA.HI.X R19, R26, UR11, R27, 0x2, P0 ;  /* 0x0000000b1a137c11 */ /* 0x000fca00080f141b */
[----:B------:R-:W2:Y:S01]  /*1000*/  LDG.E.STRONG.GPU R18, desc[UR8][R18.64] ;  /* 0x0000000812127981 */ /* 0x000ea2000c1ef900 */
[----:B------:R-:W-:-:S04]  /*1010*/  ISETP.NE.U32.AND P0, PT, R5, 0x1, PT ;  /* 0x000000010500780c */ /* 0x000fc80003f05070 */
[----:B------:R-:W-:Y:S01]  /*1020*/  ISETP.NE.AND.EX P0, PT, RZ, RZ, PT, P0 ;  /* 0x000000ffff00720c */ /* 0x000fe20003f05300 */
[----:B--2---:R-:W-:-:S12]  /*1030*/  FADD R9, R9, R18 ;  /* 0x0000001209097221 */ /* 0x004fd80000000000 */
[----:B------:R-:W-:Y:S05]  /*1040*/  @!P0 BRA `(.L_x_143) ;  /* 0x00000004002c8947 */ /* 0x000fea0003800000 */
[----:B------:R-:W0:Y:S01]  /*1050*/  LDCU.64 UR10, c[0x0][0x3a0] ;  /* 0x00007400ff0a77ac */ /* 0x000e220008000a00 */
[----:B------:R-:W-:Y:S01]  /*1060*/  BSSY.RECONVERGENT B0, `(.L_x_161) ;  /* 0x000001d000007945 */ /* 0x000fe20003800200 */
[----:B------:R-:W1:Y:S01]  /*1070*/  LDCU UR5, c[0x0][0x394] ;  /* 0x00007280ff0577ac */ /* 0x000e620008000800 */
[----:B0-----:R-:W-:-:S04]  /*1080*/  IADD3 R22, P0, PT, R10, UR10, RZ ;  /* 0x0000000a0a167c10 */ /* 0x001fc8000ff1e0ff */
[----:B------:R-:W-:-:S04]  /*1090*/  IADD3.X R21, PT, PT, R21, UR11, RZ, P0, !PT ;  /* 0x0000000b15157c10 */ /* 0x000fc800087fe4ff */
[----:B-1----:R-:W-:-:S04]  /*10a0*/  LOP3.LUT R7, R21, UR5, RZ, 0xfc, !PT ;  /* 0x0000000515077c12 */ /* 0x002fc8000f8efcff */
[----:B------:R-:W-:-:S13]  /*10b0*/  ISETP.NE.U32.AND P0, PT, R7, RZ, PT ;  /* 0x000000ff0700720c */ /* 0x000fda0003f05070 */
[----:B------:R-:W-:Y:S05]  /*10c0*/  @P0 BRA `(.L_x_162) ;  /* 0x0000000000500947 */ /* 0x000fea0003800000 */
[----:B------:R-:W0:Y:S01]  /*10d0*/  LDCU UR5, c[0x0][0x390] ;  /* 0x00007200ff0577ac */ /* 0x000e220008000800 */
[----:B------:R-:W-:Y:S01]  /*10e0*/  IMAD.MOV.U32 R27, RZ, RZ, RZ ;  /* 0x000000ffff1b7224 */ /* 0x000fe200078e00ff */
[----:B0-----:R-:W0:Y:S01]  /*10f0*/  I2F.U32.RP R8, UR5 ;  /* 0x0000000500087d06 */ /* 0x001e220008209000 */
[----:B------:R-:W-:-:S07]  /*1100*/  ISETP.NE.U32.AND P1, PT, RZ, UR5, PT ;  /* 0x00000005ff007c0c */ /* 0x000fce000bf25070 */
[----:B0-----:R-:W0:Y:S02]  /*1110*/  MUFU.RCP R8, R8 ;  /* 0x0000000800087308 */ /* 0x001e240000001000 */
[----:B0-----:R-:W-:-:S06]  /*1120*/  VIADD R10, R8, 0xffffffe ;  /* 0x0ffffffe080a7836 */ /* 0x001fcc0000000000 */
[----:B------:R0:W1:Y:S02]  /*1130*/  F2I.FTZ.U32.TRUNC.NTZ R11, R10 ;  /* 0x0000000a000b7305 */ /* 0x000064000021f000 */
[----:B0-----:R-:W-:Y:S01]  /*1140*/  IMAD.MOV.U32 R10, RZ, RZ, RZ ;  /* 0x000000ffff0a7224 */ /* 0x001fe200078e00ff */
[----:B-1----:R-:W-:-:S05]  /*1150*/  IADD3 R7, PT, PT, RZ, -R11, RZ ;  /* 0x8000000bff077210 */ /* 0x002fca0007ffe0ff */
        /* <DEDUP_REMOVED lines=11> */
.L_x_162:
[----:B------:R-:W-:-:S07]  /*1210*/  MOV R24, 0x1230 ;  /* 0x0000123000187802 */ /* 0x000fce0000000f00 */
[----:B------:R-:W-:Y:S05]  /*1220*/  CALL.REL.NOINC `($__internal_4_$__cuda_sm20_rem_u64) ;  /* 0x0000000400e07944 */ /* 0x000fea0003c00000 */
.L_x_163:
[----:B------:R-:W-:Y:S05]  /*1230*/  BSYNC.RECONVERGENT B0 ;  /* 0x0000000000007941 */ /* 0x000fea0003800200 */
.L_x_161:
        /* <DEDUP_REMOVED lines=17> */
[----:B------:R-:W-:Y:S01]  /*1350*/  MOV R27, RZ ;  /* 0x000000ff001b7202 */ /* 0x000fe20000000f00 */
[----:B0-----:R-:W0:Y:S01]  /*1360*/  I2F.U32.RP R8, UR5 ;  /* 0x0000000500087d06 */ /* 0x001e220008209000 */
[----:B------:R-:W-:-:S07]  /*1370*/  ISETP.NE.U32.AND P1, PT, RZ, UR5, PT ;  /* 0x00000005ff007c0c */ /* 0x000fce000bf25070 */
[----:B0-----:R-:W0:Y:S02]  /*1380*/  MUFU.RCP R8, R8 ;  /* 0x0000000800087308 */ /* 0x001e240000001000 */
[----:B0-----:R-:W-:-:S06]  /*1390*/  VIADD R10, R8, 0xffffffe ;  /* 0x0ffffffe080a7836 */ /* 0x001fcc0000000000 */
        /* <DEDUP_REMOVED lines=14> */
.L_x_165:
[----:B------:R-:W-:-:S07]  /*1480*/  MOV R24, 0x14a0 ;  /* 0x000014a000187802 */ /* 0x000fce0000000f00 */
[----:B------:R-:W-:Y:S05]  /*1490*/  CALL.REL.NOINC `($__internal_4_$__cuda_sm20_rem_u64) ;  /* 0x0000000400447944 */ /* 0x000fea0003c00000 */
.L_x_166:
[----:B------:R-:W-:Y:S05]  /*14a0*/  BSYNC.RECONVERGENT B0 ;  /* 0x0000000000007941 */ /* 0x000fea0003800200 */
.L_x_164:
[----:B------:R-:W0:Y:S02]  /*14b0*/  LDCU.64 UR6, c[0x0][0x380] ;  /* 0x00007000ff0677ac */ /* 0x000e240008000a00 */
[----:B0-----:R-:W-:-:S04]  /*14c0*/  LEA R10, P0, R26, UR6, 0x2 ;  /* 0x000000061a0a7c11 */ /* 0x001fc8000f8010ff */
[----:B------:R-:W-:-:S05]  /*14d0*/  LEA.HI.X R11, R26, UR7, R27, 0x2, P0 ;  /* 0x000000071a0b7c11 */ /* 0x000fca00080f141b */
[----:B------:R-:W2:Y:S02]  /*14e0*/  LDG.E.STRONG.GPU R10, desc[UR8][R10.64] ;  /* 0x000000080a0a7981 */ /* 0x000ea4000c1ef900 */
[----:B--2---:R-:W-:-:S07]  /*14f0*/  FADD R9, R9, R10 ;  /* 0x0000000a09097221 */ /* 0x004fce0000000000 */
.L_x_143:
[----:B------:R-:W-:Y:S05]  /*1500*/  BRA.U UP0, `(.L_x_167) ;  /* 0xffffffed00847547 */ /* 0x000fea000b83ffff */
.L_x_142:
[----:B------:R-:W-:-:S13]  /*1510*/  ISETP.NE.AND P0, PT, R16, RZ, PT ;  /* 0x000000ff1000720c */ /* 0x000fda0003f05270 */
[----:B0-----:R-:W-:Y:S05]  /*1520*/  @P0 EXIT ;  /* 0x000000000000094d */ /* 0x001fea0003800000 */
[----:B------:R-:W0:Y:S02]  /*1530*/  LDC.64 R2, c[0x0][0x388] ;  /* 0x0000e200ff027b82 */ /* 0x000e240000000a00 */
[----:B0-----:R-:W-:Y:S01]  /*1540*/  STG.E desc[UR8][R2.64], R9 ;  /* 0x0000000902007986 */ /* 0x001fe2000c101908 */
[----:B------:R-:W-:Y:S05]  /*1550*/  EXIT ;  /* 0x000000000000794d */ /* 0x000fea0003800000 */
        .weak           $__internal_3_$__cuda_sm20_div_u64
        .type           $__internal_3_$__cuda_sm20_div_u64,@function
        .size           $__internal_3_$__cuda_sm20_div_u64,($__internal_4_$__cuda_sm20_rem_u64 - $__internal_3_$__cuda_sm20_div_u64)
$__internal_3_$__cuda_sm20_div_u64:
[----:B------:R-:W0:Y:S08]  /*1560*/  I2F.U64.RP R8, R2 ;  /* 0x0000000200087312 */ /* 0x000e300000309000 */
[----:B0-----:R-:W0:Y:S02]  /*1570*/  MUFU.RCP R8, R8 ;  /* 0x0000000800087308 */ /* 0x001e240000001000 */
[----:B0-----:R-:W-:-:S06]  /*1580*/  VIADD R4, R8, 0x1ffffffe ;  /* 0x1ffffffe08047836 */ /* 0x001fcc0000000000 */
[----:B------:R-:W0:Y:S02]  /*1590*/  F2I.U64.TRUNC R4, R4 ;  /* 0x0000000400047311 */ /* 0x000e24000020d800 */
[----:B0-----:R-:W-:-:S04]  /*15a0*/  IMAD.WIDE.U32 R6, R4, R2, RZ ;  /* 0x0000000204067225 */ /* 0x001fc800078e00ff */
[----:B------:R-:W-:Y:S01]  /*15b0*/  IMAD R7, R4, R3, R7 ;  /* 0x0000000304077224 */ /* 0x000fe200078e0207 */
[----:B------:R-:W-:-:S03]  /*15c0*/  IADD3 R9, P0, PT, RZ, -R6, RZ ;  /* 0x80000006ff097210 */ /* 0x000fc60007f1e0ff */
[----:B------:R-:W-:Y:S02]  /*15d0*/  IMAD R7, R5, R2, R7 ;  /* 0x0000000205077224 */ /* 0x000fe400078e0207 */
[----:B------:R-:W-:-:S04]  /*15e0*/  IMAD.HI.U32 R6, R4, R9, RZ ;  /* 0x0000000904067227 */ /* 0x000fc800078e00ff */
[----:B------:R-:W-:Y:S02]  /*15f0*/  IMAD.X R11, RZ, RZ, ~R7, P0 ;  /* 0x000000ffff0b7224 */ /* 0x000fe400000e0e07 */
[----:B------:R-:W-:Y:S02]  /*1600*/  IMAD.MOV.U32 R7, RZ, RZ, R4 ;  /* 0x000000ffff077224 */ /* 0x000fe400078e0004 */
[-C--:B------:R-:W-:Y:S02]  /*1610*/  IMAD R13, R5, R11.reuse, RZ ;  /* 0x0000000b050d7224 */ /* 0x080fe400078e02ff */
[----:B------:R-:W-:-:S04]  /*1620*/  IMAD.WIDE.U32 R6, P0, R4, R11, R6 ;  /* 0x0000000b04067225 */ /* 0x000fc80007800006 */
[----:B------:R-:W-:-:S04]  /*1630*/  IMAD.HI.U32 R11, R5, R11, RZ ;  /* 0x0000000b050b7227 */ /* 0x000fc800078e00ff */
[----:B------:R-:W-:-:S05]  /*1640*/  IMAD.HI.U32 R6, P1, R5, R9, R6 ;  /* 0x0000000905067227 */ /* 0x000fca0007820006 */
[----:B------:R-:W-:Y:S02]  /*1650*/  IADD3 R7, P2, PT, R13, R6, RZ ;  /* 0x000000060d077210 */ /* 0x000fe40007f5e0ff */
[----:B------:R-:W-:-:S03]  /*1660*/  IADD3.X R6, PT, PT, R11, R5, RZ, P0, !PT ;  /* 0x000000050b067210 */ /* 0x000fc600007fe4ff */
[----:B------:R-:W-:Y:S01]  /*1670*/  IMAD.WIDE.U32 R4, R7, R2, RZ ;  /* 0x0000000207047225 */ /* 0x000fe200078e00ff */
[----:B------:R-:W-:-:S03]  /*1680*/  IADD3.X R9, PT, PT, RZ, RZ, R6, P2, P1 ;  /* 0x000000ffff097210 */ /* 0x000fc600017e2406 */
[----:B------:R-:W-:Y:S01]  /*1690*/  IMAD R5, R7, R3, R5 ;  /* 0x0000000307057224 */ /* 0x000fe200078e0205 */
[----:B------:R-:W-:-:S03]  /*16a0*/  IADD3 R11, P0, PT, RZ, -R4, RZ ;  /* 0x80000004ff0b7210 */ /* 0x000fc60007f1e0ff */
[----:B------:R-:W-:Y:S02]  /*16b0*/  IMAD R8, R9, R2, R5 ;  /* 0x0000000209087224 */ /* 0x000fe400078e0205 */
[----:B------:R-:W0:Y:S01]  /*16c0*/  LDC.64 R4, c[0x0][0x390] ;  /* 0x0000e400ff047b82 */ /* 0x000e220000000a00 */
[----:B------:R-:W-:-:S04]  /*16d0*/  IMAD.HI.U32 R6, R7, R11, RZ ;  /* 0x0000000b07067227 */ /* 0x000fc800078e00ff */
[----:B------:R-:W-:-:S04]  /*16e0*/  IMAD.X R8, RZ, RZ, ~R8, P0 ;  /* 0x000000ffff087224 */ /* 0x000fc800000e0e08 */
[----:B------:R-:W-:-:S04]  /*16f0*/  IMAD.WIDE.U32 R6, P0, R7, R8, R6 ;  /* 0x0000000807067225 */ /* 0x000fc80007800006 */
[C---:B------:R-:W-:Y:S02]  /*1700*/  IMAD R13, R9.reuse, R8, RZ ;  /* 0x00000008090d7224 */ /* 0x040fe400078e02ff */
[----:B------:R-:W-:-:S04]  /*1710*/  IMAD.HI.U32 R6, P1, R9, R11, R6 ;  /* 0x0000000b09067227 */ /* 0x000fc80007820006 */
[----:B------:R-:W-:Y:S01]  /*1720*/  IMAD.HI.U32 R8, R9, R8, RZ ;  /* 0x0000000809087227 */ /* 0x000fe200078e00ff */
[----:B------:R-:W-:-:S03]  /*1730*/  IADD3 R11, P2, PT, R13, R6, RZ ;  /* 0x000000060d0b7210 */ /* 0x000fc60007f5e0ff */
[----:B------:R-:W-:Y:S02]  /*1740*/  IMAD.X R9, R8, 0x1, R9, P0 ;  /* 0x0000000108097824 */ /* 0x000fe400000e0609 */
[----:B0-----:R-:W-:-:S03]  /*1750*/  IMAD.HI.U32 R6, R11, R4, RZ ;  /* 0x000000040b067227 */ /* 0x001fc600078e00ff */
[----:B------:R-:W-:Y:S01]  /*1760*/  IADD3.X R9, PT, PT, RZ, RZ, R9, P2, P1 ;  /* 0x000000ffff097210 */ /* 0x000fe200017e2409 */
[----:B------:R-:W-:Y:S02]  /*1770*/  IMAD.MOV.U32 R7, RZ, RZ, RZ ;  /* 0x000000ffff077224 */ /* 0x000fe400078e00ff */
        /* <DEDUP_REMOVED lines=11> */
[----:B------:R-:W-:-:S04]  /*1830*/  IMAD R4, R11, R2, R7 ;  /* 0x000000020b047224 */ /* 0x000fc800078e0207 */
[----:B------:R-:W-:Y:S01]  /*1840*/  IMAD.X R10, R5, 0x1, ~R4, P1 ;  /* 0x00000001050a7824 */ /* 0x000fe200008e0e04 */
[----:B------:R-:W-:Y:S02]  /*1850*/  IADD3 R5, P2, PT, -R2, R13, RZ ;  /* 0x0000000d02057210 */ /* 0x000fe40007f5e1ff */
[----:B------:R-:W-:Y:S02]  /*1860*/  IADD3 R4, P1, PT, R9, 0x1, RZ ;  /* 0x0000000109047810 */ /* 0x000fe40007f3e0ff */
[C---:B------:R-:W-:Y:S01]  /*1870*/  ISETP.GE.U32.AND.EX P0, PT, R10.reuse, R3, PT, P0 ;  /* 0x000000030a00720c */ /* 0x040fe20003f06100 */
[----:B------:R-:W-:Y:S01]  /*1880*/  IMAD.X R8, R10, 0x1, ~R3, P2 ;  /* 0x000000010a087824 */ /* 0x000fe200010e0e03 */
[----:B------:R-:W-:Y:S02]  /*1890*/  IADD3.X R6, PT, PT, RZ, R11, RZ, P1, !PT ;  /* 0x0000000bff067210 */ /* 0x000fe40000ffe4ff */
[----:B------:R-:W-:Y:S02]  /*18a0*/  SEL R9, R4, R9, P0 ;  /* 0x0000000904097207 */ /* 0x000fe40000000000 */
[----:B------:R-:W-:-:S02]  /*18b0*/  SEL R5, R5, R13, P0 ;  /* 0x0000000d05057207 */ /* 0x000fc40000000000 */
[----:B------:R-:W-:Y:S02]  /*18c0*/  SEL R4, R6, R11, P0 ;  /* 0x0000000b06047207 */ /* 0x000fe40000000000 */
[----:B------:R-:W-:Y:S02]  /*18d0*/  IADD3 R14, P2, PT, R9, 0x1, RZ ;  /* 0x00000001090e7810 */ /* 0x000fe40007f5e0ff */
[----:B------:R-:W-:Y:S02]  /*18e0*/  SEL R8, R8, R10, P0 ;  /* 0x0000000a08087207 */ /* 0x000fe40000000000 */
[----:B------:R-:W-:Y:S01]  /*18f0*/  ISETP.GE.U32.AND P0, PT, R5, R2, PT ;  /* 0x000000020500720c */ /* 0x000fe20003f06070 */
[----:B------:R-:W-:Y:S01]  /*1900*/  IMAD.X R15, RZ, RZ, R4, P2 ;  /* 0x000000ffff0f7224 */ /* 0x000fe200010e0604 */
[----:B------:R-:W-:Y:S01]  /*1910*/  ISETP.NE.U32.AND P1, PT, R2, RZ, PT ;  /* 0x000000ff0200720c */ /* 0x000fe20003f25070 */
[----:B------:R-:W-:Y:S01]  /*1920*/  IMAD.MOV.U32 R5, RZ, RZ, 0x0 ;  /* 0x00000000ff057424 */ /* 0x000fe200078e00ff */
[----:B------:R-:W-:-:S02]  /*1930*/  ISETP.GE.U32.AND.EX P0, PT, R8, R3, PT, P0 ;  /* 0x000000030800720c */ /* 0x000fc40003f06100 */
[----:B------:R-:W-:Y:S02]  /*1940*/  ISETP.NE.AND.EX P1, PT, R3, RZ, PT, P1 ;  /* 0x000000ff0300720c */ /* 0x000fe40003f25310 */
[----:B------:R-:W-:Y:S01]  /*1950*/  SEL R15, R15, R4, P0 ;  /* 0x000000040f0f7207 */ /* 0x000fe20000000000 */
[----:B------:R-:W-:Y:S01]  /*1960*/  IMAD.MOV.U32 R4, RZ, RZ, R0 ;  /* 0x000000ffff047224 */ /* 0x000fe200078e0000 */
[----:B------:R-:W-:Y:S02]  /*1970*/  SEL R14, R14, R9, P0 ;  /* 0x000000090e0e7207 */ /* 0x000fe40000000000 */
[----:B------:R-:W-:Y:S02]  /*1980*/  SEL R15, R15, 0xffffffff, P1 ;  /* 0xffffffff0f0f7807 */ /* 0x000fe40000800000 */
[----:B------:R-:W-:Y:S01]  /*1990*/  SEL R14, R14, 0xffffffff, P1 ;  /* 0xffffffff0e0e7807 */ /* 0x000fe20000800000 */
[----:B------:R-:W-:Y:S06]  /*19a0*/  RET.REL.NODEC R4 `(_Z23compare_cross_partitionPfS_mim) ;  /* 0xffffffe404947950 */ /* 0x000fec0003c3ffff */
        .weak           $__internal_4_$__cuda_sm20_rem_u64
        .type           $__internal_4_$__cuda_sm20_rem_u64,@function
        .size           $__internal_4_$__cuda_sm20_rem_u64,(.L_x_457 - $__internal_4_$__cuda_sm20_rem_u64)
$__internal_4_$__cuda_sm20_rem_u64:
        /* <DEDUP_REMOVED lines=17> */
[----:B------:R-:W-:-:S03]  /*1ac0*/  IMAD.WIDE.U32 R26, R19, UR6, RZ ;  /* 0x00000006131a7c25 */ /* 0x000fc6000f8e00ff */
[----:B------:R-:W-:Y:S01]  /*1ad0*/  IADD3.X R23, PT, PT, RZ, RZ, R18, P2, P1 ;  /* 0x000000ffff177210 */ /* 0x000fe200017e2412 */
[----:B------:R-:W-:Y:S01]  /*1ae0*/  IMAD R18, R19, UR7, R27 ;  /* 0x0000000713127c24 */ /* 0x000fe2000f8e021b */
        /* <DEDUP_REMOVED lines=10> */
[----:B------:R-:W-:Y:S02]  /*1b90*/  IMAD.X R26, R26, 0x1, R23, P0 ;  /* 0x000000011a1a7824 */ /* 0x000fe400000e0617 */
[----:B------:R-:W-:Y:S02]  /*1ba0*/  IMAD.MOV.U32 R25, RZ, RZ, 0x0 ;  /* 0x00000000ff197424 */ /* 0x000fe400078e00ff */
[----:B------:R-:W-:Y:S01]  /*1bb0*/  IMAD.HI.U32 R28, R18, R22, RZ ;  /* 0x00000016121c7227 */ /* 0x000fe200078e00ff */
[----:B------:R-:W-:-:S03]  /*1bc0*/  IADD3.X R26, PT, PT, RZ, RZ, R26, P2, P1 ;  /* 0x000000ffff1a7210 */ /* 0x000fc600017e241a */
[----:B------:R-:W-:-:S04]  /*1bd0*/  IMAD.WIDE.U32 R28, R18, R21, R28 ;  /* 0x00000015121c7225 */ /* 0x000fc800078e001c */
[C---:B------:R-:W-:Y:S02]  /*1be0*/  IMAD R18, R26.reuse, R21, RZ ;  /* 0x000000151a127224 */ /* 0x040fe400078e02ff */
[----:B------:R-:W-:-:S04]  /*1bf0*/  IMAD.HI.U32 R19, P0, R26, R22, R28 ;  /* 0x000000161a137227 */ /* 0x000fc8000780001c */
[----:B------:R-:W-:Y:S01]  /*1c00*/  IMAD.HI.U32 R26, R26, R21, RZ ;  /* 0x000000151a1a7227 */ /* 0x000fe200078e00ff */
[----:B------:R-:W-:-:S03]  /*1c10*/  IADD3 R18, P1, PT, R18, R19, RZ ;  /* 0x0000001312127210 */ /* 0x000fc60007f3e0ff */
        /* <DEDUP_REMOVED lines=23> */
[----:B------:R-:W-:Y:S06]  /*1d90*/  RET.REL.NODEC R24 `(_Z23compare_cross_partitionPfS_mim) ;  /* 0xffffffe018987950 */ /* 0x000fec0003c3ffff */
.L_x_168:
        /* <DEDUP_REMOVED lines=14> */
.L_x_457:


//--------------------- .text._Z20compare_local_accessPfS_mi --------------------------
	.section	.text._Z20compare_local_accessPfS_mi,"ax",@progbits
	.align	128
        .global         _Z20compare_local_accessPfS_mi
        .type           _Z20compare_local_accessPfS_mi,@function
        .size           _Z20compare_local_accessPfS_mi,(.L_x_458 - _Z20compare_local_accessPfS_mi)
        .other          _Z20compare_local_accessPfS_mi,@"STO_CUDA_ENTRY STV_DEFAULT"
_Z20compare_local_accessPfS_mi:
.text._Z20compare_local_accessPfS_mi:
        /* <DEDUP_REMOVED lines=15> */
[----:B------:R-:W-:-:S05]  /*00f0*/  ISETP.NE.U32.AND P2, PT, R2, RZ, PT ;  /* 0x000000ff0200720c */ /* 0x000fca0003f45070 */
[----:B0-----:R-:W0:Y:S02]  /*0100*/  MUFU.RCP R3, R3 ;  /* 0x0000000300037308 */ /* 0x001e240000001000 */
[----:B0-----:R-:W-:-:S06]  /*0110*/  VIADD R4, R3, 0xffffffe ;  /* 0x0ffffffe03047836 */ /* 0x001fcc0000000000 */
[----:B------:R0:W2:Y:S02]  /*0120*/  F2I.FTZ.U32.TRUNC.NTZ R5, R4 ;  /* 0x0000000400057305 */ /* 0x0000a4000021f000 */
[----:B0-----:R-:W-:Y:S02]  /*0130*/  HFMA2 R4, -RZ, RZ, 0, 0 ;  /* 0x00000000ff047431 */ /* 0x001fe400000001ff */
[----:B--2---:R-:W-:-:S04]  /*0140*/  IMAD R7, R7, R5, RZ ;  /* 0x0000000507077224 */ /* 0x004fc800078e02ff */
[----:B------:R-:W-:-:S06]  /*0150*/  IMAD.HI.U32 R5, R5, R7, R4 ;  /* 0x0000000705057227 */ /* 0x000fcc00078e0004 */
[----:B-1----:R-:W-:-:S04]  /*0160*/  IMAD.HI.U32 R5, R5, UR4, RZ ;  /* 0x0000000405057c27 */ /* 0x002fc8000f8e00ff */
[----:B------:R-:W-:-:S04]  /*0170*/  IMAD.MOV R7, RZ, RZ, -R5 ;  /* 0x000000ffff077224 */ /* 0x000fc800078e0a05 */
[----:B------:R-:W-:-:S05]  /*0180*/  IMAD R3, R2, R7, UR4 ;  /* 0x0000000402037e24 */ /* 0x000fca000f8e0207 */
[----:B------:R-:W-:-:S13]  /*0190*/  ISETP.GE.U32.AND P0, PT, R3, R2, PT ;  /* 0x000000020300720c */ /* 0x000fda0003f06070 */
[----:B------:R-:W-:Y:S01]  /*01a0*/  @P0 IMAD.IADD R3, R3, 0x1, -R2 ;  /* 0x0000000103030824 */ /* 0x000fe200078e0a02 */
[----:B------:R-:W-:-:S04]  /*01b0*/  @P0 IADD3 R5, PT, PT, R5, 0x1, RZ ;  /* 0x0000000105050810 */ /* 0x000fc80007ffe0ff */
[----:B------:R-:W-:Y:S02]  /*01c0*/  ISETP.GE.U32.AND P1, PT, R3, R2, PT ;  /* 0x000000020300720c */ /* 0x000fe40003f26070 */
[----:B------:R-:W-:-:S11]  /*01d0*/  MOV R3, RZ ;  /* 0x000000ff00037202 */ /* 0x000fd60000000f00 */
[----:B------:R-:W-:Y:S01]  /*01e0*/  @P1 VIADD R5, R5, 0x1 ;  /* 0x0000000105051836 */ /* 0x000fe20000000000 */
[----:B------:R-:W-:-:S05]  /*01f0*/  @!P2 LOP3.LUT R5, RZ, R2, RZ, 0x33, !PT ;  /* 0x00000002ff05a212 */ /* 0x000fca00078e33ff */
[----:B------:R-:W-:Y:S01]  /*0200*/  IMAD.MOV.U32 R2, RZ, RZ, R5 ;  /* 0x000000ffff027224 */ /* 0x000fe200078e0005 */
[----:B------:R-:W-:Y:S06]  /*0210*/  BRA `(.L_x_170) ;  /* 0x0000000000087947 */ /* 0x000fec0003800000 */
.L_x_169:
[----:B------:R-:W-:-:S07]  /*0220*/  MOV R4, 0x240 ;  /* 0x0000024000047802 */ /* 0x000fce0000000f00 */
[----:B------:R-:W-:Y:S05]  /*0230*/  CALL.REL.NOINC `($__internal_5_$__cuda_sm20_div_u64) ;  /* 0x0000000800e47944 */ /* 0x000fea0003c00000 */
.L_x_170:
[----:B------:R-:W0:Y:S01]  /*0240*/  LDCU UR4, c[0x0][0x398] ;  /* 0x00007300ff0477ac */ /* 0x000e220008000800 */
[----:B------:R-:W-:Y:S01]  /*0250*/  SHF.R.S32.HI R7, RZ, 0x1f, R0 ;  /* 0x0000001fff077819 */ /* 0x000fe20000011400 */
[-C--:B------:R-:W-:Y:S01]  /*0260*/  IMAD R6, R3, R0.reuse, RZ ;  /* 0x0000000003067224 */ /* 0x080fe200078e02ff */
[----:B------:R-:W-:Y:S01]  /*0270*/  MOV R20, RZ ;  /* 0x000000ff00147202 */ /* 0x000fe20000000f00 */
[----:B------:R-:W1:Y:S01]  /*0280*/  LDCU.64 UR8, c[0x0][0x390] ;  /* 0x00007200ff0877ac */ /* 0x000e620008000a00 */
[C---:B------:R-:W-:Y:S01]  /*0290*/  IMAD.WIDE.U32 R4, R2.reuse, R0, RZ ;  /* 0x0000000002047225 */ /* 0x040fe200078e00ff */
[----:B------:R-:W2:Y:S03]  /*02a0*/  LDCU.64 UR6, c[0x0][0x358] ;  /* 0x00006b00ff0677ac */ /* 0x000ea60008000a00 */
[----:B------:R-:W-:Y:S01]  /*02b0*/  IMAD R7, R7, R2, R6 ;  /* 0x0000000207077224 */ /* 0x000fe200078e0206 */
[----:B------:R-:W-:-:S03]  /*02c0*/  IADD3 R11, P0, PT, R2, R4, RZ ;  /* 0x00000004020b7210 */ /* 0x000fc60007f1e0ff */
[----:B------:R-:W-:-:S04]  /*02d0*/  IMAD.IADD R9, R5, 0x1, R7 ;  /* 0x0000000105097824 */ /* 0x000fc800078e0207 */
[----:B------:R-:W-:Y:S01]  /*02e0*/  IMAD.X R2, R3, 0x1, R9, P0 ;  /* 0x0000000103027824 */ /* 0x000fe200000e0609 */
[----:B0-----:R-:W-:Y:S01]  /*02f0*/  UISETP.GE.AND UP0, UPT, UR4, 0x1, UPT ;  /* 0x000000010400788c */ /* 0x001fe2000bf06270 */
[----:B-1----:R-:W-:-:S04]  /*0300*/  ISETP.LT.U32.AND P0, PT, R11, UR8, PT ;  /* 0x000000080b007c0c */ /* 0x002fc8000bf01070 */
[----:B------:R-:W-:-:S04]  /*0310*/  ISETP.LT.U32.AND.EX P0, PT, R2, UR9, PT, P0 ;  /* 0x0000000902007c0c */ /* 0x000fc8000bf01100 */
[----:B------:R-:W-:Y:S02]  /*0320*/  SEL R11, R11, UR8, P0 ;  /* 0x000000080b0b7c07 */ /* 0x000fe40008000000 */
[----:B------:R-:W-:Y:S01]  /*0330*/  SEL R8, R2, UR9, P0 ;  /* 0x0000000902087c07 */ /* 0x000fe20008000000 */
[----:B--2---:R-:W-:Y:S06]  /*0340*/  BRA.U !UP0, `(.L_x_171) ;  /* 0x00000009088c7547 */ /* 0x004fec000b800000 */
[----:B------:R-:W0:Y:S01]  /*0350*/  LDCU.64 UR4, c[0x0][0x380] ;  /* 0x00007000ff0477ac */ /* 0x000e220008000a00 */
[C---:B------:R-:W-:Y:S01]  /*0360*/  IADD3 R2, P1, PT, -R11.reuse, R4, RZ ;  /* 0x000000040b027210 */ /* 0x040fe20007f3e1ff */
[----:B------:R-:W-:Y:S01]  /*0370*/  IMAD.IADD R13, R11, 0x1, -R4 ;  /* 0x000000010b0d7824 */ /* 0x000fe200078e0a04 */
[----:B------:R-:W-:Y:S01]  /*0380*/  IADD3 R10, P2, PT, R4, 0x1, RZ ;  /* 0x00000001040a7810 */ /* 0x000fe20007f5e0ff */
[----:B------:R-:W-:Y:S01]  /*0390*/  HFMA2 R20, -RZ, RZ, 0, 0 ;  /* 0x00000000ff147431 */ /* 0x000fe200000001ff */
[----:B------:R-:W-:Y:S01]  /*03a0*/  ISETP.GT.U32.AND P0, PT, R2, -0x4, PT ;  /* 0xfffffffc0200780c */ /* 0x000fe20003f04070 */
[----:B------:R-:W-:Y:S01]  /*03b0*/  IMAD.X R3, R9, 0x1, ~R8, P1 ;  /* 0x0000000109037824 */ /* 0x000fe200008e0e08 */
[C---:B------:R-:W-:Y:S01]  /*03c0*/  IADD3 R12, P3, PT, R4.reuse, 0x2, RZ ;  /* 0x00000002040c7810 */ /* 0x040fe20007f7e0ff */
[--C-:B------:R-:W-:Y:S01]  /*03d0*/  IMAD.X R14, RZ, RZ, R9.reuse, P2 ;  /* 0x000000ffff0e7224 */ /* 0x100fe200010e0609 */
[----:B------:R-:W-:Y:S02]  /*03e0*/  LOP3.LUT R13, R13, 0x3, RZ, 0xc0, !PT ;  /* 0x000000030d0d7812 */ /* 0x000fe400078ec0ff */
[----:B------:R-:W-:Y:S01]  /*03f0*/  ISETP.GT.U32.AND.EX P0, PT, R3, -0x1, PT, P0 ;  /* 0xffffffff0300780c */ /* 0x000fe20003f04100 */
[----:B------:R-:W-:Y:S01]  /*0400*/  IMAD.X R15, RZ, RZ, R9, P3 ;  /* 0x000000ffff0f7224 */ /* 0x000fe200018e0609 */
[----:B0-----:R-:W-:Y:S01]  /*0410*/  LEA R2, P1, R4, UR4, 0x2 ;  /* 0x0000000404027c11 */ /* 0x001fe2000f8210ff */
[----:B------:R-:W-:-:S03]  /*0420*/  UMOV UR4, URZ ;  /* 0x000000ff00047c82 */ /* 0x000fc60008000000 */
[----:B------:R-:W-:-:S09]  /*0430*/  LEA.HI.X R3, R4, UR5, R9, 0x2, P1 ;  /* 0x0000000504037c11 */ /* 0x000fd200088f1409 */
.L_x_181:
[----:B------:R-:W0:Y:S01]  /*0440*/  LDCU UR5, c[0x0][0x398] ;  /* 0x00007300ff0577ac */ /* 0x000e220008000800 */
[----:B------:R-:W-:Y:S01]  /*0450*/  ISETP.GE.U32.AND P1, PT, R4, R11, PT ;  /* 0x0000000b0400720c */ /* 0x000fe20003f26070 */
[----:B------:R-:W-:Y:S01]  /*0460*/  BSSY.RECONVERGENT B0, `(.L_x_172) ;  /* 0x0000090000007945 */ /* 0x000fe20003800200 */
[----:B------:R-:W-:Y:S02]  /*0470*/  UIADD3 UR4, UPT, UPT, UR4, 0x1, URZ ;  /* 0x0000000104047890 */ /* 0x000fe4000fffe0ff */
[----:B------:R-:W-:Y:S02]  /*0480*/  ISETP.GE.U32.AND.EX P1, PT, R9, R8, PT, P1 ;  /* 0x000000080900720c */ /* 0x000fe40003f26110 */
[----:B0-----:R-:W-:-:S11]  /*0490*/  UISETP.NE.AND UP0, UPT, UR4, UR5, UPT ;  /* 0x000000050400728c */ /* 0x001fd6000bf05270 */
[----:B------:R-:W-:Y:S05]  /*04a0*/  @P1 BRA `(.L_x_173) ;  /* 0x00000008002c1947 */ /* 0x000fea0003800000 */
[----:B------:R-:W-:Y:S01]  /*04b0*/  ISETP.NE.U32.AND P1, PT, R13, RZ, PT ;  /* 0x000000ff0d00720c */ /* 0x000fe20003f25070 */
[----:B------:R-:W-:Y:S01]  /*04c0*/  BSSY.RECONVERGENT B1, `(.L_x_174) ;  /* 0x0000016000017945 */ /* 0x000fe20003800200 */
[----:B------:R-:W-:Y:S01]  /*04d0*/  MOV R18, R4 ;  /* 0x0000000400127202 */ /* 0x000fe20000000f00 */
[----:B------:R-:W-:Y:S01]  /*04e0*/  IMAD.MOV.U32 R19, RZ, RZ, R9 ;  /* 0x000000ffff137224 */ /* 0x000fe200078e0009 */
[----:B------:R-:W-:-:S13]  /*04f0*/  ISETP.NE.AND.EX P1, PT, RZ, RZ, PT, P1 ;  /* 0x000000ffff00720c */ /* 0x000fda0003f25310 */
[----:B------:R-:W-:Y:S05]  /*0500*/  @!P1 BRA `(.L_x_175) ;  /* 0x0000000000449947 */ /* 0x000fea0003800000 */
[----:B------:R-:W2:Y:S01]  /*0510*/  LDG.E.STRONG.GPU R7, desc[UR6][R2.64] ;  /* 0x0000000602077981 */ /* 0x000ea2000c1ef900 */
[----:B------:R-:W-:Y:S01]  /*0520*/  ISETP.NE.U32.AND P1, PT, R13, 0x1, PT ;  /* 0x000000010d00780c */ /* 0x000fe20003f25070 */
[----:B------:R-:W-:Y:S01]  /*0530*/  IMAD.MOV.U32 R18, RZ, RZ, R10 ;  /* 0x000000ffff127224 */ /* 0x000fe200078e000a */
[----:B------:R-:W-:Y:S02]  /*0540*/  MOV R19, R14 ;  /* 0x0000000e00137202 */ /* 0x000fe40000000f00 */
[----:B------:R-:W-:Y:S01]  /*0550*/  ISETP.NE.AND.EX P1, PT, RZ, RZ, PT, P1 ;  /* 0x000000ffff00720c */ /* 0x000fe20003f25310 */
[----:B--2---:R-:W-:-:S12]  /*0560*/  FADD R20, R20, R7 ;  /* 0x0000000714147221 */ /* 0x004fd80000000000 */
[----:B------:R-:W-:Y:S05]  /*0570*/  @!P1 BRA `(.L_x_175) ;  /* 0x0000000000289947 */ /* 0x000fea0003800000 */
[----:B------:R-:W-:Y:S01]  /*0580*/  ISETP.NE.U32.AND P1, PT, R13, 0x2, PT ;  /* 0x000000020d00780c */ /* 0x000fe20003f25070 */
[----:B------:R-:W2:Y:S03]  /*0590*/  LDG.E.STRONG.GPU R7, desc[UR6][R2.64+0x4] ;  /* 0x0000040602077981 */ /* 0x000ea6000c1ef900 */
[----:B------:R-:W-:-:S13]  /*05a0*/  ISETP.NE.AND.EX P1, PT, RZ, RZ, PT, P1 ;  /* 0x000000ffff00720c */ /* 0x000fda0003f25310 */
[----:B------:R-:W3:Y:S01]  /*05b0*/  @P1 LDG.E.STRONG.GPU R17, desc[UR6][R2.64+0x8] ;  /* 0x0000080602111981 */ /* 0x000ee2000c1ef900 */
[----:B------:R-:W-:Y:S01]  /*05c0*/  IMAD.MOV.U32 R18, RZ, RZ, R12 ;  /* 0x000000ffff127224 */ /* 0x000fe200078e000c */
[----:B------:R-:W-:Y:S01]  /*05d0*/  @P1 IADD3 R18, P2, PT, R4, 0x3, RZ ;  /* 0x0000000304121810 */ /* 0x000fe20007f5e0ff */
[----:B------:R-:W-:-:S03]  /*05e0*/  IMAD.MOV.U32 R19, RZ, RZ, R15 ;  /* 0x000000ffff137224 */ /* 0x000fc600078e000f */
[----:B------:R-:W-:Y:S01]  /*05f0*/  @P1 IADD3.X R19, PT, PT, RZ, R9, RZ, P2, !PT ;  /* 0x00000009ff131210 */ /* 0x000fe200017fe4ff */
[----:B--2---:R-:W-:-:S04]  /*0600*/  FADD R20, R20, R7 ;  /* 0x0000000714147221 */ /* 0x004fc80000000000 */
[----:B---3--:R-:W-:-:S07]  /*0610*/  @P1 FADD R20, R20, R17 ;  /* 0x0000001114141221 */ /* 0x008fce0000000000 */
.L_x_175:
[----:B------:R-:W-:Y:S05]  /*0620*/  BSYNC.RECONVERGENT B1 ;  /* 0x0000000000017941 */ /* 0x000fea0003800200 */
.L_x_174:
[----:B------:R-:W-:Y:S05]  /*0630*/  @P0 BRA `(.L_x_173) ;  /* 0x0000000400c80947 */ /* 0x000fea0003800000 */
[----:B------:R-:W0:Y:S01]  /*0640*/  LDCU.64 UR8, c[0x0][0x380] ;  /* 0x00007000ff0877ac */ /* 0x000e220008000a00 */
[----:B------:R-:W-:-:S04]  /*0650*/  ISETP.GE.U32.AND P1, PT, R18, R11, PT ;  /* 0x0000000b1200720c */ /* 0x000fc80003f26070 */
[----:B------:R-:W-:Y:S02]  /*0660*/  ISETP.GE.U32.AND.EX P1, PT, R19, R8, PT, P1 ;  /* 0x000000081300720c */ /* 0x000fe40003f26110 */
[----:B0-----:R-:W-:-:S04]  /*0670*/  LEA R6, P2, R18, UR8, 0x2 ;  /* 0x0000000812067c11 */ /* 0x001fc8000f8410ff */
[----:B------:R-:W-:-:S07]  /*0680*/  LEA.HI.X R7, R18, UR9, R19, 0x2, P2 ;  /* 0x0000000912077c11 */ /* 0x000fce00090f1413 */
[----:B------:R-:W2:Y:S04]  /*0690*/  @P1 LDG.E.STRONG.GPU R17, desc[UR6][R6.64] ;  /* 0x0000000606111981 */ /* 0x000ea8000c1ef900 */
[----:B------:R-:W3:Y:S04]  /*06a0*/  @P1 LDG.E.STRONG.GPU R16, desc[UR6][R6.64+0x4] ;  /* 0x0000040606101981 */ /* 0x000ee8000c1ef900 */
[----:B------:R-:W4:Y:S04]  /*06b0*/  @P1 LDG.E.STRONG.GPU R21, desc[UR6][R6.64+0x8] ;  /* 0x0000080606151981 */ /* 0x000f28000c1ef900 */
[----:B------:R0:W5:Y:S01]  /*06c0*/  @P1 LDG.E.STRONG.GPU R23, desc[UR6][R6.64+0xc] ;  /* 0x00000c0606171981 */ /* 0x000162000c1ef900 */
[----:B------:R-:W-:Y:S01]  /*06d0*/  @P1 IADD3 R18, P2, PT, R18, 0x4, RZ ;  /* 0x0000000412121810 */ /* 0x000fe20007f5e0ff */
[----:B------:R-:W-:Y:S03]  /*06e0*/  BSSY.RECONVERGENT B1, `(.L_x_176) ;  /* 0x000003d000017945 */ /* 0x000fe60003800200 */
[----:B------:R-:W-:Y:S01]  /*06f0*/  IADD3 R22, P4, PT, -R18, R11, RZ ;  /* 0x0000000b12167210 */ /* 0x000fe20007f9e1ff */
[----:B------:R-:W-:Y:S01]  /*0700*/  @P1 IMAD.X R19, RZ, RZ, R19, P2 ;  /* 0x000000ffff131224 */ /* 0x000fe200010e0613 */
[----:B------:R-:W-:-:S02]  /*0710*/  ISETP.GT.U32.AND P3, PT, R11, R18, PT ;  /* 0x000000120b00720c */ /* 0x000fc40003f64070 */
[----:B------:R-:W-:Y:S01]  /*0720*/  ISETP.LE.U32.AND P2, PT, R22, 0xc, PT ;  /* 0x0000000c1600780c */ /* 0x000fe20003f43070 */
[C---:B------:R-:W-:Y:S01]  /*0730*/  IMAD.X R24, R8.reuse, 0x1, ~R19, P4 ;  /* 0x0000000108187824 */ /* 0x040fe200020e0e13 */
[----:B------:R-:W-:Y:S02]  /*0740*/  ISETP.GT.U32.AND.EX P3, PT, R8, R19, PT, P3 ;  /* 0x000000130800720c */ /* 0x000fe40003f64130 */
[----:B------:R-:W-:Y:S02]  /*0750*/  @P1 IADD3 R22, P4, PT, R6, 0x10, RZ ;  /* 0x0000001006161810 */ /* 0x000fe40007f9e0ff */
[----:B------:R-:W-:-:S03]  /*0760*/  ISETP.LE.U32.OR.EX P2, PT, R24, RZ, !P3, P2 ;  /* 0x000000ff1800720c */ /* 0x000fc60005f43520 */
[----:B0-----:R-:W-:Y:S02]  /*0770*/  @P1 IMAD.MOV.U32 R6, RZ, RZ, R22 ;  /* 0x000000ffff061224 */ /* 0x001fe400078e0016 */
[----:B--2---:R-:W-:-:S04]  /*0780*/  @P1 FADD R17, R20, R17 ;  /* 0x0000001114111221 */ /* 0x004fc80000000000 */
[----:B---3--:R-:W-:Y:S01]  /*0790*/  @P1 FADD R16, R17, R16 ;  /* 0x0000001011101221 */ /* 0x008fe20000000000 */
[----:B------:R-:W-:-:S03]  /*07a0*/  @P1 IADD3.X R17, PT, PT, RZ, R7, RZ, P4, !PT ;  /* 0x00000007ff111210 */ /* 0x000fc600027fe4ff */
[----:B----4-:R-:W-:Y:S02]  /*07b0*/  @P1 FADD R16, R16, R21 ;  /* 0x0000001510101221 */ /* 0x010fe40000000000 */
[----:B------:R-:W-:Y:S02]  /*07c0*/  @P1 IMAD.MOV.U32 R7, RZ, RZ, R17 ;  /* 0x000000ffff071224 */ /* 0x000fe400078e0011 */
[----:B-----5:R-:W-:Y:S01]  /*07d0*/  @P1 FADD R20, R16, R23 ;  /* 0x0000001710141221 */ /* 0x020fe20000000000 */
[----:B------:R-:W-:Y:S01]  /*07e0*/  PLOP3.LUT P1, PT, P1, PT, PT, 0x8, 0x80 ;  /* 0x000000000080781c */ /* 0x000fe20000f2e170 */
[----:B------:R-:W-:-:S12]  /*07f0*/  @P2 BRA `(.L_x_177) ;  /* 0x0000000000ac2947 */ /* 0x000fd80003800000 */
[----:B------:R-:W-:Y:S02]  /*0800*/  IADD3 R17, P2, PT, R11, -0xc, RZ ;  /* 0xfffffff40b117810 */ /* 0x000fe40007f5e0ff */
[----:B------:R-:W-:Y:S02]  /*0810*/  PLOP3.LUT P1, PT, PT, PT, PT, 0x8, 0x80 ;  /* 0x000000000080781c */ /* 0x000fe40003f2e170 */
[----:B------:R-:W-:-:S11]  /*0820*/  IADD3.X R16, PT, PT, R8, -0x1, RZ, P2, !PT ;  /* 0xffffffff08107810 */ /* 0x000fd600017fe4ff */
.L_x_178:
[----:B------:R-:W2:Y:S04]  /*0830*/  LDG.E.STRONG.GPU R25, desc[UR6][R6.64] ;  /* 0x0000000606197981 */ /* 0x000ea8000c1ef900 */
[----:B------:R-:W3:Y:S04]  /*0840*/  LDG.E.STRONG.GPU R27, desc[UR6][R6.64+0x4] ;  /* 0x00000406061b7981 */ /* 0x000ee8000c1ef900 */
[----:B------:R-:W4:Y:S04]  /*0850*/  LDG.E.STRONG.GPU R21, desc[UR6][R6.64+0x8] ;  /* 0x0000080606157981 */ /* 0x000f28000c1ef900 */
[----:B------:R-:W5:Y:S04]  /*0860*/  LDG.E.STRONG.GPU R22, desc[UR6][R6.64+0xc] ;  /* 0x00000c0606167981 */ /* 0x000f68000c1ef900 */
[----:B------:R-:W5:Y:S04]  /*0870*/  LDG.E.STRONG.GPU R23, desc[UR6][R6.64+0x10] ;  /* 0x0000100606177981 */ /* 0x000f68000c1ef900 */
[----:B------:R-:W5:Y:S01]  /*0880*/  LDG.E.STRONG.GPU R24, desc[UR6][R6.64+0x14] ;  /* 0x0000140606187981 */ /* 0x000f62000c1ef900 */
[----:B--2---:R-:W-:-:S03]  /*0890*/  FADD R20, R25, R20 ;  /* 0x0000001419147221 */ /* 0x004fc60000000000 */
[----:B------:R-:W2:Y:S01]  /*08a0*/  LDG.E.STRONG.GPU R25, desc[UR6][R6.64+0x18] ;  /* 0x0000180606197981 */ /* 0x000ea2000c1ef900 */
[----:B---3--:R-:W-:-:S03]  /*08b0*/  FADD R26, R20, R27 ;  /* 0x0000001b141a7221 */ /* 0x008fc60000000000 */
[----:B------:R-:W3:Y:S01]  /*08c0*/  LDG.E.STRONG.GPU R20, desc[UR6][R6.64+0x1c] ;  /* 0x00001c0606147981 */ /* 0x000ee2000c1ef900 */
[----:B----4-:R-:W-:-:S03]  /*08d0*/  FADD R27, R26, R21 ;  /* 0x000000151a1b7221 */ /* 0x010fc60000000000 */
[----:B------:R-:W4:Y:S01]  /*08e0*/  LDG.E.STRONG.GPU R21, desc[UR6][R6.64+0x20] ;  /* 0x0000200606157981 */ /* 0x000f22000c1ef900 */
[----:B-----5:R-:W-:-:S03]  /*08f0*/  FADD R26, R27, R22 ;  /* 0x000000161b1a7221 */ /* 0x020fc60000000000 */
[----:B------:R-:W5:Y:S01]  /*0900*/  LDG.E.STRONG.GPU R22, desc[UR6][R6.64+0x24] ;  /* 0x0000240606167981 */ /* 0x000f62000c1ef900 */
[----:B------:R-:W-:-:S03]  /*0910*/  FADD R27, R26, R23 ;  /* 0x000000171a1b7221 */ /* 0x000fc60000000000 */
[----:B------:R-:W5:Y:S01]  /*0920*/  LDG.E.STRONG.GPU R23, desc[UR6][R6.64+0x28] ;  /* 0x0000280606177981 */ /* 0x000f62000c1ef900 */
[----:B------:R-:W-:-:S03]  /*0930*/  FADD R26, R27, R24 ;  /* 0x000000181b1a7221 */ /* 0x000fc60000000000 */
        /* <DEDUP_REMOVED lines=8> */
[----:B------:R0:W5:Y:S01]  /*09c0*/  LDG.E.STRONG.GPU R22, desc[UR6][R6.64+0x3c] ;  /* 0x00003c0606167981 */ /* 0x000162000c1ef900 */
[----:B------:R-:W-:Y:S01]  /*09d0*/  IADD3 R18, P2, PT, R18, 0x10, RZ ;  /* 0x0000001012127810 */ /* 0x000fe20007f5e0ff */
[----:B------:R-:W-:-:S03]  /*09e0*/  FADD R23, R26, R23 ;  /* 0x000000171a177221 */ /* 0x000fc60000000000 */
[----:B------:R-:W-:Y:S01]  /*09f0*/  IADD3.X R19, PT, PT, RZ, R19, RZ, P2, !PT ;  /* 0x00000013ff137210 */ /* 0x000fe200017fe4ff */
[----:B------:R-:W-:Y:S01]  /*0a00*/  FADD R24, R23, R24 ;  /* 0x0000001817187221 */ /* 0x000fe20000000000 */
[----:B------:R-:W-:Y:S02]  /*0a10*/  ISETP.GE.U32.AND P2, PT, R18, R17, PT ;  /* 0x000000111200720c */ /* 0x000fe40003f46070 */
[----:B------:R-:W-:Y:S02]  /*0a20*/  IADD3 R23, P3, PT, R6, 0x40, RZ ;  /* 0x0000004006177810 */ /* 0x000fe40007f7e0ff */
[----:B------:R-:W-:-:S03]  /*0a30*/  ISETP.GE.U32.AND.EX P2, PT, R19, R16, PT, P2 ;  /* 0x000000101300720c */ /* 0x000fc60003f46120 */
[----:B0-----:R-:W-:Y:S02]  /*0a40*/  IMAD.X R7, RZ, RZ, R7, P3 ;  /* 0x000000ffff077224 */ /* 0x001fe400018e0607 */
[----:B------:R-:W-:Y:S02]  /*0a50*/  IMAD.MOV.U32 R6, RZ, RZ, R23 ;  /* 0x000000ffff067224 */ /* 0x000fe400078e0017 */
[----:B--2---:R-:W-:-:S04]  /*0a60*/  FADD R25, R24, R25 ;  /* 0x0000001918197221 */ /* 0x004fc80000000000 */
[----:B---3--:R-:W-:-:S04]  /*0a70*/  FADD R20, R25, R20 ;  /* 0x0000001419147221 */ /* 0x008fc80000000000 */
[----:B----4-:R-:W-:-:S04]  /*0a80*/  FADD R21, R20, R21 ;  /* 0x0000001514157221 */ /* 0x010fc80000000000 */
[----:B-----5:R-:W-:Y:S01]  /*0a90*/  FADD R20, R21, R22 ;  /* 0x0000001615147221 */ /* 0x020fe20000000000 */
[----:B------:R-:W-:Y:S06]  /*0aa0*/  @!P2 BRA `(.L_x_178) ;  /* 0xfffffffc0060a947 */ /* 0x000fec000383ffff */
.L_x_177:
[----:B------:R-:W-:Y:S05]  /*0ab0*/  BSYNC.RECONVERGENT B1 ;  /* 0x0000000000017941 */ /* 0x000fea0003800200 */
.L_x_176:
[----:B------:R-:W-:Y:S01]  /*0ac0*/  IADD3 R16, P4, PT, -R18, R11, RZ ;  /* 0x0000000b12107210 */ /* 0x000fe20007f9e1ff */
[----:B------:R-:W-:Y:S01]  /*0ad0*/  BSSY.RECONVERGENT B1, `(.L_x_179) ;  /* 0x000001d000017945 */ /* 0x000fe20003800200 */
[----:B------:R-:W-:Y:S02]  /*0ae0*/  ISETP.GT.U32.AND P3, PT, R11, R18, PT ;  /* 0x000000120b00720c */ /* 0x000fe40003f64070 */
[----:B------:R-:W-:Y:S02]  /*0af0*/  ISETP.LE.U32.AND P2, PT, R16, 0x4, PT ;  /* 0x000000041000780c */ /* 0x000fe40003f43070 */
[----:B------:R-:W-:Y:S02]  /*0b00*/  ISETP.GT.U32.AND.EX P3, PT, R8, R19, PT, P3 ;  /* 0x000000130800720c */ /* 0x000fe40003f64130 */
[----:B------:R-:W-:-:S04]  /*0b10*/  IADD3.X R16, PT, PT, ~R19, R8, RZ, P4, !PT ;  /* 0x0000000813107210 */ /* 0x000fc800027fe5ff */
[----:B------:R-:W-:-:S13]  /*0b20*/  ISETP.LE.U32.OR.EX P2, PT, R16, RZ, !P3, P2 ;  /* 0x000000ff1000720c */ /* 0x000fda0005f43520 */
[----:B------:R-:W-:Y:S05]  /*0b30*/  @P2 BRA `(.L_x_180) ;  /* 0x0000000000582947 */ /* 0x000fea0003800000 */
[----:B------:R-:W2:Y:S04]  /*0b40*/  LDG.E.STRONG.GPU R23, desc[UR6][R6.64] ;  /* 0x0000000606177981 */ /* 0x000ea8000c1ef900 */
[----:B------:R-:W3:Y:S04]  /*0b50*/  LDG.E.STRONG.GPU R24, desc[UR6][R6.64+0x4] ;  /* 0x0000040606187981 */ /* 0x000ee8000c1ef900 */
[----:B------:R-:W4:Y:S04]  /*0b60*/  LDG.E.STRONG.GPU R26, desc[UR6][R6.64+0x8] ;  /* 0x00000806061a7981 */ /* 0x000f28000c1ef900 */
[----:B------:R-:W5:Y:S04]  /*0b70*/  LDG.E.STRONG.GPU R28, desc[UR6][R6.64+0xc] ;  /* 0x00000c06061c7981 */ /* 0x000f68000c1ef900 */
[----:B------:R-:W5:Y:S04]  /*0b80*/  LDG.E.STRONG.GPU R22, desc[UR6][R6.64+0x10] ;  /* 0x0000100606167981 */ /* 0x000f68000c1ef900 */
[----:B------:R-:W5:Y:S04]  /*0b90*/  LDG.E.STRONG.GPU R21, desc[UR6][R6.64+0x14] ;  /* 0x0000140606157981 */ /* 0x000f68000c1ef900 */
[----:B------:R-:W5:Y:S04]  /*0ba0*/  LDG.E.STRONG.GPU R17, desc[UR6][R6.64+0x18] ;  /* 0x0000180606117981 */ /* 0x000f68000c1ef900 */
[----:B------:R0:W5:Y:S01]  /*0bb0*/  LDG.E.STRONG.GPU R16, desc[UR6][R6.64+0x1c] ;  /* 0x00001c0606107981 */ /* 0x000162000c1ef900 */
[----:B------:R-:W-:-:S02]  /*0bc0*/  IADD3 R18, P2, PT, R18, 0x8, RZ ;  /* 0x0000000812127810 */ /* 0x000fc40007f5e0ff */
[----:B------:R-:W-:-:S03]  /*0bd0*/  PLOP3.LUT P1, PT, PT, PT, PT, 0x8, 0x80 ;  /* 0x000000000080781c */ /* 0x000fc60003f2e170 */
[----:B------:R-:W-:Y:S02]  /*0be0*/  IMAD.X R19, RZ, RZ, R19, P2 ;  /* 0x000000ffff137224 */ /* 0x000fe400010e0613 */
[----:B--2---:R-:W-:-:S04]  /*0bf0*/  FADD R23, R20, R23 ;  /* 0x0000001714177221 */ /* 0x004fc80000000000 */
[----:B---3--:R-:W-:-:S04]  /*0c00*/  FADD R23, R23, R24 ;  /* 0x0000001817177221 */ /* 0x008fc80000000000 */
[----:B----4-:R-:W-:-:S04]  /*0c10*/  FADD R23, R23, R26 ;  /* 0x0000001a17177221 */ /* 0x010fc80000000000 */
[----:B-----5:R-:W-:-:S04]  /*0c20*/  FADD R23, R23, R28 ;  /* 0x0000001c17177221 */ /* 0x020fc80000000000 */
[----:B------:R-:W-:-:S04]  /*0c30*/  FADD R22, R23, R22 ;  /* 0x0000001617167221 */ /* 0x000fc80000000000 */
[----:B------:R-:W-:Y:S01]  /*0c40*/  FADD R22, R22, R21 ;  /* 0x0000001516167221 */ /* 0x000fe20000000000 */
[----:B------:R-:W-:-:S03]  /*0c50*/  IADD3 R21, P3, PT, R6, 0x20, RZ ;  /* 0x0000002006157810 */ /* 0x000fc60007f7e0ff */
[----:B------:R-:W-:Y:S01]  /*0c60*/  FADD R17, R22, R17 ;  /* 0x0000001116117221 */ /* 0x000fe20000000000 */
[----:B0-----:R-:W-:Y:S01]  /*0c70*/  MOV R6, R21 ;  /* 0x0000001500067202 */ /* 0x001fe20000000f00 */
[----:B------:R-:W-:Y:S02]  /*0c80*/  IMAD.X R7, RZ, RZ, R7, P3 ;  /* 0x000000ffff077224 */ /* 0x000fe400018e0607 */
[----:B------:R-:W-:-:S07]  /*0c90*/  FADD R20, R17, R16 ;  /* 0x0000001011147221 */ /* 0x000fce0000000000 */
.L_x_180:
[----:B------:R-:W-:Y:S05]  /*0ca0*/  BSYNC.RECONVERGENT B1 ;  /* 0x0000000000017941 */ /* 0x000fea0003800200 */
.L_x_179:
[----:B------:R-:W-:-:S04]  /*0cb0*/  ISETP.LT.U32.AND P2, PT, R18, R11, PT ;  /* 0x0000000b1200720c */ /* 0x000fc80003f41070 */
[----:B------:R-:W-:-:S13]  /*0cc0*/  ISETP.LT.U32.OR.EX P1, PT, R19, R8, P1, P2 ;  /* 0x000000081300720c */ /* 0x000fda0000f21520 */
[----:B------:R-:W-:Y:S05]  /*0cd0*/  @!P1 BRA `(.L_x_173) ;  /* 0x0000000000209947 */ /* 0x000fea0003800000 */
[----:B------:R-:W2:Y:S04]  /*0ce0*/  LDG.E.STRONG.GPU R17, desc[UR6][R6.64] ;  /* 0x0000000606117981 */ /* 0x000ea8000c1ef900 */
[----:B------:R-:W3:Y:S04]  /*0cf0*/  LDG.E.STRONG.GPU R16, desc[UR6][R6.64+0x4] ;  /* 0x0000040606107981 */ /* 0x000ee8000c1ef900 */
[----:B------:R-:W4:Y:S04]  /*0d00*/  LDG.E.STRONG.GPU R19, desc[UR6][R6.64+0x8] ;  /* 0x0000080606137981 */ /* 0x000f28000c1ef900 */
[----:B------:R-:W5:Y:S01]  /*0d10*/  LDG.E.STRONG.GPU R21, desc[UR6][R6.64+0xc] ;  /* 0x00000c0606157981 */ /* 0x000f62000c1ef900 */
[----:B--2---:R-:W-:-:S04]  /*0d20*/  FADD R17, R20, R17 ;  /* 0x0000001114117221 */ /* 0x004fc80000000000 */
[----:B---3--:R-:W-:-:S04]  /*0d30*/  FADD R16, R17, R16 ;  /* 0x0000001011107221 */ /* 0x008fc80000000000 */
[----:B----4-:R-:W-:-:S04]  /*0d40*/  FADD R16, R16, R19 ;  /* 0x0000001310107221 */ /* 0x010fc80000000000 */
[----:B-----5:R-:W-:-:S07]  /*0d50*/  FADD R20, R16, R21 ;  /* 0x0000001510147221 */ /* 0x020fce0000000000 */
.L_x_173:
[----:B------:R-:W-:Y:S05]  /*0d60*/  BSYNC.RECONVERGENT B0 ;  /* 0x0000000000007941 */ /* 0x000fea0003800200 */
.L_x_172:
[----:B------:R-:W-:Y:S05]  /*0d70*/  BRA.U UP0, `(.L_x_181) ;  /* 0xfffffff500b07547 */ /* 0x000fea000b83ffff */
.L_x_171:
[----:B------:R-:W-:-:S13]  /*0d80*/  ISETP.NE.AND P0, PT, R0, RZ, PT ;  /* 0x000000ff0000720c */ /* 0x000fda0003f05270 */
[----:B------:R-:W-:Y:S05]  /*0d90*/  @P0 EXIT ;  /* 0x000000000000094d */ /* 0x000fea0003800000 */
[----:B------:R-:W0:Y:S02]  /*0da0*/  LDC.64 R2, c[0x0][0x388] ;  /* 0x0000e200ff027b82 */ /* 0x000e240000000a00 */
[----:B0-----:R-:W-:Y:S01]  /*0db0*/  STG.E desc[UR6][R2.64], R20 ;  /* 0x0000001402007986 */ /* 0x001fe2000c101906 */
[----:B------:R-:W-:Y:S05]  /*0dc0*/  EXIT ;  /* 0x000000000000794d */ /* 0x000fea0003800000 */
        .weak           $__internal_5_$__cuda_sm20_div_u64
        .type           $__internal_5_$__cuda_sm20_div_u64,@function
        .size           $__internal_5_$__cuda_sm20_div_u64,(.L_x_458 - $__internal_5_$__cuda_sm20_div_u64)
$__internal_5_$__cuda_sm20_div_u64:
        /* <DEDUP_REMOVED lines=9> */
[----:B------:R-:W-:Y:S01]  /*0e60*/  IMAD.X R13, RZ, RZ, ~R9, P0 ;  /* 0x000000ffff0d7224 */ /* 0x000fe200000e0e09 */
[----:B------:R-:W-:-:S03]  /*0e70*/  MOV R9, R6 ;  /* 0x0000000600097202 */ /* 0x000fc60000000f00 */
[-C--:B------:R-:W-:Y:S02]  /*0e80*/  IMAD R15, R7, R13.reuse, RZ ;  /* 0x0000000d070f7224 */ /* 0x080fe400078e02ff */
[----:B------:R-:W-:-:S04]  /*0e90*/  IMAD.WIDE.U32 R8, P0, R6, R13, R8 ;  /* 0x0000000d06087225 */ /* 0x000fc80007800008 */
[----:B------:R-:W-:-:S04]  /*0ea0*/  IMAD.HI.U32 R5, R7, R13, RZ ;  /* 0x0000000d07057227 */ /* 0x000fc800078e00ff */
[----:B------:R-:W-:-:S04]  /*0eb0*/  IMAD.HI.U32 R8, P1, R7, R11, R8 ;  /* 0x0000000b07087227 */ /* 0x000fc80007820008 */
[----:B------:R-:W-:Y:S01]  /*0ec0*/  IMAD.X R5, R5, 0x1, R7, P0 ;  /* 0x0000000105057824 */ /* 0x000fe200000e0607 */
[----:B------:R-:W-:-:S04]  /*0ed0*/  IADD3 R9, P2, PT, R15, R8, RZ ;  /* 0x000000080f097210 */ /* 0x000fc80007f5e0ff */
[----:B------:R-:W-:Y:S01]  /*0ee0*/  IADD3.X R5, PT, PT, RZ, RZ, R5, P2, P1 ;  /* 0x000000ffff057210 */ /* 0x000fe200017e2405 */
[----:B------:R-:W-:-:S04]  /*0ef0*/  IMAD.WIDE.U32 R6, R9, R2, RZ ;  /* 0x0000000209067225 */ /* 0x000fc800078e00ff */
        /* <DEDUP_REMOVED lines=11> */
[----:B------:R-:W-:Y:S01]  /*0fb0*/  IMAD.MOV.U32 R9, RZ, RZ, RZ ;  /* 0x000000ffff097224 */ /* 0x000fe200078e00ff */
[----:B------:R-:W-:Y:S01]  /*0fc0*/  IADD3.X R5, PT, PT, R10, R5, RZ, P0, !PT ;  /* 0x000000050a057210 */ /* 0x000fe200007fe4ff */
[----:B0-----:R-:W-:-:S03]  /*0fd0*/  IMAD.HI.U32 R8, R11, R6, RZ ;  /* 0x000000060b087227 */ /* 0x001fc600078e00ff */
[----:B------:R-:W-:Y:S01]  /*0fe0*/  IADD3.X R5, PT, PT, RZ, RZ, R5, P2, P1 ;  /* 0x000000ffff057210 */ /* 0x000fe200017e2405 */
[----:B------:R-:W-:-:S04]  /*0ff0*/  IMAD.WIDE.U32 R8, R11, R7, R8 ;  /* 0x000000070b087225 */ /* 0x000fc800078e0008 */
[C---:B------:R-:W-:Y:S02]  /*1000*/  IMAD R11, R5.reuse, R7, RZ ;  /* 0x00000007050b7224 */ /* 0x040fe400078e02ff */
[----:B------:R-:W-:-:S04]  /*1010*/  IMAD.HI.U32 R8, P0, R5, R6, R8 ;  /* 0x0000000605087227 */ /* 0x000fc80007800008 */
[----:B------:R-:W-:Y:S01]  /*1020*/  IMAD.HI.U32 R5, R5, R7, RZ ;  /* 0x0000000705057227 */ /* 0x000fe200078e00ff */
[----:B------:R-:W-:-:S03]  /*1030*/  IADD3 R11, P1, PT, R11, R8, RZ ;  /* 0x000000080b0b7210 */ /* 0x000fc60007f3e0ff */
[----:B------:R-:W-:Y:S02]  /*1040*/  IMAD.X R5, RZ, RZ, R5, P0 ;  /* 0x000000ffff057224 */ /* 0x000fe400000e0605 */
[----:B------:R-:W-:-:S03]  /*1050*/  IMAD.WIDE.U32 R8, R11, R2, RZ ;  /* 0x000000020b087225 */ /* 0x000fc600078e00ff */
[----:B------:R-:W-:Y:S01]  /*1060*/  IADD3.X R5, PT, PT, RZ, R5, RZ, P1, !PT ;  /* 0x00000005ff057210 */ /* 0x000fe20000ffe4ff */
[C---:B------:R-:W-:Y:S01]  /*1070*/  IMAD R9, R11.reuse, R3, R9 ;  /* 0x000000030b097224 */ /* 0x040fe200078e0209 */
[----:B------:R-:W-:Y:S02]  /*1080*/  IADD3 R13, P1, PT, -R8, R6, RZ ;  /* 0x00000006080d7210 */ /* 0x000fe40007f3e1ff */
[----:B------:R-:W-:Y:S01]  /*1090*/  IADD3 R8, P2, PT, R11, 0x1, RZ ;  /* 0x000000010b087810 */ /* 0x000fe20007f5e0ff */
[-C--:B------:R-:W-:Y:S01]  /*10a0*/  IMAD R6, R5, R2.reuse, R9 ;  /* 0x0000000205067224 */ /* 0x080fe200078e0209 */
[----:B------:R-:W-:-:S03]  /*10b0*/  ISETP.GE.U32.AND P0, PT, R13, R2, PT ;  /* 0x000000020d00720c */ /* 0x000fc60003f06070 */
[----:B------:R-:W-:Y:S01]  /*10c0*/  IMAD.X R12, R7, 0x1, ~R6, P1 ;  /* 0x00000001070c7824 */ /* 0x000fe200008e0e06 */
[----:B------:R-:W-:Y:S02]  /*10d0*/  IADD3 R9, P1, PT, -R2, R13, RZ ;  /* 0x0000000d02097210 */ /* 0x000fe40007f3e1ff */
[----:B------:R-:W-:Y:S02]  /*10e0*/  IADD3.X R6, PT, PT, RZ, R5, RZ, P2, !PT ;  /* 0x00000005ff067210 */ /* 0x000fe400017fe4ff */
[C---:B------:R-:W-:Y:S01]  /*10f0*/  ISETP.GE.U32.AND.EX P0, PT, R12.reuse, R3, PT, P0 ;  /* 0x000000030c00720c */ /* 0x040fe20003f06100 */
[----:B------:R-:W-:Y:S01]  /*1100*/  IMAD.X R10, R12, 0x1, ~R3, P1 ;  /* 0x000000010c0a7824 */ /* 0x000fe200008e0e03 */
[----:B------:R-:W-:Y:S02]  /*1110*/  ISETP.NE.U32.AND P1, PT, R2, RZ, PT ;  /* 0x000000ff0200720c */ /* 0x000fe40003f25070 */
[----:B------:R-:W-:Y:S02]  /*1120*/  SEL R9, R9, R13, P0 ;  /* 0x0000000d09097207 */ /* 0x000fe40000000000 */
[----:B------:R-:W-:-:S02]  /*1130*/  SEL R8, R8, R11, P0 ;  /* 0x0000000b08087207 */ /* 0x000fc40000000000 */
[----:B------:R-:W-:Y:S02]  /*1140*/  SEL R10, R10, R12, P0 ;  /* 0x0000000c0a0a7207 */ /* 0x000fe40000000000 */
[----:B------:R-:W-:Y:S02]  /*1150*/  SEL R7, R6, R5, P0 ;  /* 0x0000000506077207 */ /* 0x000fe40000000000 */
[----:B------:R-:W-:Y:S02]  /*1160*/  ISETP.GE.U32.AND P0, PT, R9, R2, PT ;  /* 0x000000020900720c */ /* 0x000fe40003f06070 */
[----:B------:R-:W-:Y:S02]  /*1170*/  IADD3 R5, P2, PT, R8, 0x1, RZ ;  /* 0x0000000108057810 */ /* 0x000fe40007f5e0ff */
[----:B------:R-:W-:Y:S02]  /*1180*/  ISETP.GE.U32.AND.EX P0, PT, R10, R3, PT, P0 ;  /* 0x000000030a00720c */ /* 0x000fe40003f06100 */
[----:B------:R-:W-:Y:S01]  /*1190*/  ISETP.NE.AND.EX P1, PT, R3, RZ, PT, P1 ;  /* 0x000000ff0300720c */ /* 0x000fe20003f25310 */
[----:B------:R-:W-:Y:S01]  /*11a0*/  IMAD.X R6, RZ, RZ, R7, P2 ;  /* 0x000000ffff067224 */ /* 0x000fe200010e0607 */
[----:B------:R-:W-:Y:S01]  /*11b0*/  SEL R2, R5, R8, P0 ;  /* 0x0000000805027207 */ /* 0x000fe20000000000 */
[----:B------:R-:W-:-:S03]  /*11c0*/  HFMA2 R5, -RZ, RZ, 0, 0 ;  /* 0x00000000ff057431 */ /* 0x000fc600000001ff */
[----:B------:R-:W-:Y:S02]  /*11d0*/  SEL R3, R6, R7, P0 ;  /* 0x0000000706037207 */ /* 0x000fe40000000000 */
[----:B------:R-:W-:Y:S02]  /*11e0*/  SEL R2, R2, 0xffffffff, P1 ;  /* 0xffffffff02027807 */ /* 0x000fe40000800000 */
[----:B------:R-:W-:Y:S01]  /*11f0*/  SEL R3, R3, 0xffffffff, P1 ;  /* 0xffffffff03037807 */ /* 0x000fe20000800000 */
[----:B------:R-:W-:Y:S06]  /*1200*/  RET.REL.NODEC R4 `(_Z20compare_local_accessPfS_mi) ;  /* 0xffffffec047c7950 */ /* 0x000fec0003c3ffff */
.L_x_182:
        /* <DEDUP_REMOVED lines=15> */
.L_x_458:


//--------------------- .text._Z21bandwidth_stress_testPfmS_ --------------------------
	.section	.text._Z21bandwidth_stress_testPfmS_,"ax",@progbits
	.align	128
        .global         _Z21bandwidth_stress_testPfmS_
        .type           _Z21bandwidth_stress_testPfmS_,@function
        .size           _Z21bandwidth_stress_testPfmS_,(.L_x_459 - _Z21bandwidth_stress_testPfmS_)
        .other          _Z21bandwidth_stress_testPfmS_,@"STO_CUDA_ENTRY STV_DEFAULT"
_Z21bandwidth_stress_testPfmS_:
.text._Z21bandwidth_stress_testPfmS_:
[----:B------:R-:W-:Y:S01]  /*0000*/  LDC R1, c[0x0][0x37c] ;  /* 0x0000df00ff017b82 */ /* 0x000fe20000000800 */
[----:B------:R-:W0:Y:S07]  /*0010*/  S2R R0, SR_TID.X ;  /* 0x0000000000007919 */ /* 0x000e2e0000002100 */
[----:B------:R-:W0:Y:S01]  /*0020*/  S2UR UR6, SR_CTAID.X ;  /* 0x00000000000679c3 */ /* 0x000e220000002500 */
[----:B------:R-:W1:Y:S01]  /*0030*/  LDCU.64 UR4, c[0x0][0x388] ;  /* 0x00007100ff0477ac */ /* 0x000e620008000a00 */
[----:B------:R-:W-:Y:S01]  /*0040*/  HFMA2 R6, -RZ, RZ, 0, 0 ;  /* 0x00000000ff067431 */ /* 0x000fe200000001ff */
[----:B------:R-:W2:Y:S05]  /*0050*/  LDCU.64 UR8, c[0x0][0x358] ;  /* 0x00006b00ff0877ac */ /* 0x000eaa0008000a00 */
[----:B------:R-:W0:Y:S01]  /*0060*/  LDC R3, c[0x0][0x360] ;  /* 0x0000d800ff037b82 */ /* 0x000e220000000800 */
[----:B------:R-:W3:Y:S01]  /*0070*/  LDCU UR12, c[0x0][0x38c] ;  /* 0x00007180ff0c77ac */ /* 0x000ee20008000800 */
[----:B------:R-:W4:Y:S01]  /*0080*/  LDCU UR13, c[0x0][0x388] ;  /* 0x00007100ff0d77ac */ /* 0x000f220008000800 */
[----:B------:R-:W0:Y:S01]  /*0090*/  LDCU.64 UR10, c[0x0][0x380] ;  /* 0x00007000ff0a77ac */ /* 0x000e220008000a00 */
[----:B-1----:R-:W-:-:S02]  /*00a0*/  USHF.R.U64 UR4, UR4, 0x2, UR5 ;  /* 0x0000000204047899 */ /* 0x002fc40008001205 */
[----:B------:R-:W-:Y:S01]  /*00b0*/  USHF.R.U32.HI UR5, URZ, 0x2, UR5 ;  /* 0x00000002ff057899 */ /* 0x000fe20008011605 */
[----:B0-----:R-:W-:-:S05]  /*00c0*/  IMAD R3, R3, UR6, R0 ;  /* 0x0000000603037c24 */ /* 0x001fca000f8e0200 */
[C---:B------:R-:W-:Y:S01]  /*00d0*/  IMAD R7, R3.reuse, UR5, RZ ;  /* 0x0000000503077c24 */ /* 0x040fe2000f8e02ff */
[----:B------:R-:W-:Y:S01]  /*00e0*/  SHF.R.S32.HI R0, RZ, 0x1f, R3 ;  /* 0x0000001fff007819 */ /* 0x000fe20000011403 */
[----:B------:R-:W-:-:S04]  /*00f0*/  IMAD.WIDE.U32 R4, R3, UR4, RZ ;  /* 0x0000000403047c25 */ /* 0x000fc8000f8e00ff */
[----:B------:R-:W-:Y:S01]  /*0100*/  IMAD R7, R0, UR4, R7 ;  /* 0x0000000400077c24 */ /* 0x000fe2000f8e0207 */
[----:B------:R-:W-:Y:S01]  /*0110*/  UMOV UR4, URZ ;  /* 0x000000ff00047c82 */ /* 0x000fe20008000000 */
[----:B------:R-:W-:Y:S02]  /*0120*/  IMAD.MOV.U32 R2, RZ, RZ, R4 ;  /* 0x000000ffff027224 */ /* 0x000fe400078e0004 */
[----:B--234-:R-:W-:-:S07]  /*0130*/  IMAD.IADD R0, R5, 0x1, R7 ;  /* 0x0000000105007824 */ /* 0x01cfce00078e0207 */
.L_x_195:
[----:B------:R-:W-:Y:S01]  /*0140*/  LOP3.LUT R4, R0, UR12, RZ, 0xfc, !PT ;  /* 0x0000000c00047c12 */ /* 0x000fe2000f8efcff */
[----:B------:R-:W0:Y:S01]  /*0150*/  LDCU.64 UR6, c[0x0][0x388] ;  /* 0x00007100ff0677ac */ /* 0x000e220008000a00 */
[----:B------:R-:W-:Y:S02]  /*0160*/  BSSY.RECONVERGENT B0, `(.L_x_183) ;  /* 0x000001b000007945 */ /* 0x000fe40003800200 */
[----:B------:R-:W-:-:S13]  /*0170*/  ISETP.NE.U32.AND P0, PT, R4, RZ, PT ;  /* 0x000000ff0400720c */ /* 0x000fda0003f05070 */
[----:B------:R-:W-:Y:S05]  /*0180*/  @P0 BRA `(.L_x_184) ;  /* 0x0000000000500947 */ /* 0x000fea0003800000 */
[----:B------:R-:W1:Y:S01]  /*0190*/  I2F.U32.RP R7, UR13 ;  /* 0x0000000d00077d06 */ /* 0x000e620008209000 */
[----:B------:R-:W-:-:S07]  /*01a0*/  ISETP.NE.U32.AND P1, PT, RZ, UR13, PT ;  /* 0x0000000dff007c0c */ /* 0x000fce000bf25070 */
[----:B-1----:R-:W1:Y:S02]  /*01b0*/  MUFU.RCP R7, R7 ;  /* 0x0000000700077308 */ /* 0x002e640000001000 */
[----:B-1----:R-:W-:-:S06]  /*01c0*/  VIADD R4, R7, 0xffffffe ;  /* 0x0ffffffe07047836 */ /* 0x002fcc0000000000 */
[----:B------:R1:W2:Y:S02]  /*01d0*/  F2I.FTZ.U32.TRUNC.NTZ R5, R4 ;  /* 0x0000000400057305 */ /* 0x0002a4000021f000 */
[----:B-1----:R-:W-:Y:S02]  /*01e0*/  HFMA2 R4, -RZ, RZ, 0, 0 ;  /* 0x00000000ff047431 */ /* 0x002fe400000001ff */
[----:B--2---:R-:W-:-:S04]  /*01f0*/  IMAD.MOV R9, RZ, RZ, -R5 ;  /* 0x000000ffff097224 */ /* 0x004fc800078e0a05 */
[----:B------:R-:W-:-:S04]  /*0200*/  IMAD R9, R9, UR13, RZ ;  /* 0x0000000d09097c24 */ /* 0x000fc8000f8e02ff */
[----:B------:R-:W-:-:S06]  /*0210*/  IMAD.HI.U32 R5, R5, R9, R4 ;  /* 0x0000000905057227 */ /* 0x000fcc00078e0004 */
[----:B------:R-:W-:-:S04]  /*0220*/  IMAD.HI.U32 R5, R5, R2, RZ ;  /* 0x0000000205057227 */ /* 0x000fc800078e00ff */
[----:B------:R-:W-:-:S04]  /*0230*/  IMAD.MOV R5, RZ, RZ, -R5 ;  /* 0x000000ffff057224 */ /* 0x000fc800078e0a05 */
[----:B------:R-:W-:Y:S02]  /*0240*/  IMAD R8, R5, UR13, R2 ;  /* 0x0000000d05087c24 */ /* 0x000fe4000f8e0202 */
[----:B------:R-:W-:-:S03]  /*0250*/  IMAD.MOV.U32 R5, RZ, RZ, RZ ;  /* 0x000000ffff057224 */ /* 0x000fc600078e00ff */
[----:B------:R-:W-:-:S13]  /*0260*/  ISETP.GE.U32.AND P0, PT, R8, UR13, PT ;  /* 0x0000000d08007c0c */ /* 0x000fda000bf06070 */
[----:B------:R-:W-:-:S05]  /*0270*/  @P0 VIADD R8, R8, -UR13 ;  /* 0x8000000d08080c36 */ /* 0x000fca0008000000 */
[----:B------:R-:W-:-:S13]  /*0280*/  ISETP.GE.U32.AND P0, PT, R8, UR13, PT ;  /* 0x0000000d08007c0c */ /* 0x000fda000bf06070 */
[----:B------:R-:W-:Y:S02]  /*0290*/  @P0 IADD3 R8, PT, PT, R8, -UR13, RZ ;  /* 0x8000000d08080c10 */ /* 0x000fe4000fffe0ff */
[----:B------:R-:W-:-:S05]  /*02a0*/  @!P1 LOP3.LUT R8, RZ, UR13, RZ, 0x33, !PT ;  /* 0x0000000dff089c12 */ /* 0x000fca000f8e33ff */
[----:B------:R-:W-:Y:S01]  /*02b0*/  IMAD.MOV.U32 R4, RZ, RZ, R8 ;  /* 0x000000ffff047224 */ /* 0x000fe200078e0008 */
[----:B------:R-:W-:Y:S06]  /*02c0*/  BRA `(.L_x_185) ;  /* 0x0000000000107947 */ /* 0x000fec0003800000 */
.L_x_184:
[----:B------:R-:W-:Y:S01]  /*02d0*/  MOV R7, R2 ;  /* 0x0000000200077202 */ /* 0x000fe20000000f00 */
[----:B------:R-:W-:Y:S01]  /*02e0*/  IMAD.MOV.U32 R9, RZ, RZ, R0 ;  /* 0x000000ffff097224 */ /* 0x000fe200078e0000 */
[----:B------:R-:W-:-:S07]  /*02f0*/  MOV R8, 0x310 ;  /* 0x0000031000087802 */ /* 0x000fce0000000f00 */
[----:B0-----:R-:W-:Y:S05]  /*0300*/  CALL.REL.NOINC `($__internal_6_$__cuda_sm20_rem_u64) ;  /* 0x0000000400c87944 */ /* 0x001fea0003c00000 */
.L_x_185:
[----:B0-----:R-:W-:Y:S05]  /*0310*/  BSYNC.RECONVERGENT B0 ;  /* 0x0000000000007941 */ /* 0x001fea0003800200 */
.L_x_183:
[----:B------:R-:W-:-:S04]  /*0320*/  LEA R8, P0, R4, UR10, 0x2 ;  /* 0x0000000a04087c11 */ /* 0x000fc8000f8010ff */
[----:B------:R-:W-:-:S06]  /*0330*/  LEA.HI.X R9, R4, UR11, R5, 0x2, P0 ;  /* 0x0000000b04097c11 */ /* 0x000fcc00080f1405 */
[----:B------:R-:W2:Y:S01]  /*0340*/  LDG.E.STRONG.GPU R9, desc[UR8][R8.64] ;  /* 0x0000000808097981 */ /* 0x000ea2000c1ef900 */
[----:B------:R-:W-:Y:S01]  /*0350*/  IADD3 R7, P0, PT, R2, 0x1, RZ ;  /* 0x0000000102077810 */ /* 0x000fe20007f1e0ff */
[----:B------:R-:W-:Y:S04]  /*0360*/  BSSY.RECONVERGENT B0, `(.L_x_186) ;  /* 0x000001c000007945 */ /* 0x000fe80003800200 */
[----:B------:R-:W-:-:S05]  /*0370*/  IMAD.X R5, RZ, RZ, R0, P0 ;  /* 0x000000ffff057224 */ /* 0x000fca00000e0600 */
[----:B------:R-:W-:-:S04]  /*0380*/  LOP3.LUT R4, R5, UR12, RZ, 0xfc, !PT ;  /* 0x0000000c05047c12 */ /* 0x000fc8000f8efcff */
[----:B------:R-:W-:Y:S01]  /*0390*/  ISETP.NE.U32.AND P0, PT, R4, RZ, PT ;  /* 0x000000ff0400720c */ /* 0x000fe20003f05070 */
[----:B--2---:R-:W-:-:S12]  /*03a0*/  FADD R6, R9, R6 ;  /* 0x0000000609067221 */ /* 0x004fd80000000000 */
        /* <DEDUP_REMOVED lines=9> */
[----:B------:R-:W-:-:S04]  /*0440*/  IMAD.HI.U32 R4, R5, R9, R4 ;  /* 0x0000000905047227 */ /* 0x000fc800078e0004 */
[----:B------:R-:W-:Y:S02]  /*0450*/  HFMA2 R5, -RZ, RZ, 0, 0 ;  /* 0x00000000ff057431 */ /* 0x000fe400000001ff */
        /* <DEDUP_REMOVED lines=9> */
.L_x_187:
[----:B------:R-:W-:Y:S01]  /*04f0*/  IMAD.MOV.U32 R9, RZ, RZ, R5 ;  /* 0x000000ffff097224 */ /* 0x000fe200078e0005 */
[----:B------:R-:W-:-:S07]  /*0500*/  MOV R8, 0x520 ;  /* 0x0000052000087802 */ /* 0x000fce0000000f00 */
[----:B------:R-:W-:Y:S05]  /*0510*/  CALL.REL.NOINC `($__internal_6_$__cuda_sm20_rem_u64) ;  /* 0x0000000400447944 */ /* 0x000fea0003c00000 */
.L_x_188:
[----:B------:R-:W-:Y:S05]  /*0520*/  BSYNC.RECONVERGENT B0 ;  /* 0x0000000000007941 */ /* 0x000fea0003800200 */
.L_x_186:
        /* <DEDUP_REMOVED lines=18> */
[----:B------:R-:W-:Y:S01]  /*0650*/  IMAD.HI.U32 R4, R5, R9, R4 ;  /* 0x0000000905047227 */ /* 0x000fe200078e0004 */
[----:B------:R-:W-:-:S05]  /*0660*/  MOV R5, RZ ;  /* 0x000000ff00057202 */ /* 0x000fca0000000f00 */
        /* <DEDUP_REMOVED lines=9> */
.L_x_190:
[----:B------:R-:W-:Y:S01]  /*0700*/  IMAD.MOV.U32 R9, RZ, RZ, R5 ;  /* 0x000000ffff097224 */ /* 0x000fe200078e0005 */
[----:B------:R-:W-:-:S07]  /*0710*/  MOV R8, 0x730 ;  /* 0x0000073000087802 */ /* 0x000fce0000000f00 */
[----:B------:R-:W-:Y:S05]  /*0720*/  CALL.REL.NOINC `($__internal_6_$__cuda_sm20_rem_u64) ;  /* 0x0000000000c07944 */ /* 0x000fea0003c00000 */
.L_x_191:
[----:B------:R-:W-:Y:S05]  /*0730*/  BSYNC.RECONVERGENT B0 ;  /* 0x0000000000007941 */ /* 0x000fea0003800200 */
.L_x_189:
        /* <DEDUP_REMOVED lines=29> */
.L_x_193:
[----:B------:R-:W-:Y:S01]  /*0910*/  IMAD.MOV.U32 R9, RZ, RZ, R5 ;  /* 0x000000ffff097224 */ /* 0x000fe200078e0005 */
[----:B------:R-:W-:-:S07]  /*0920*/  MOV R8, 0x940 ;  /* 0x0000094000087802 */ /* 0x000fce0000000f00 */
[----:B------:R-:W-:Y:S05]  /*0930*/  CALL.REL.NOINC `($__internal_6_$__cuda_sm20_rem_u64) ;  /* 0x00000000003c7944 */ /* 0x000fea0003c00000 */
.L_x_194:
[----:B------:R-:W-:Y:S05]  /*0940*/  BSYNC.RECONVERGENT B0 ;  /* 0x0000000000007941 */ /* 0x000fea0003800200 */
.L_x_192:
[----:B------:R-:W-:-:S04]  /*0950*/  LEA R8, P0, R4, UR10, 0x2 ;  /* 0x0000000a04087c11 */ /* 0x000fc8000f8010ff */
[----:B------:R-:W-:-:S06]  /*0960*/  LEA.HI.X R9, R4, UR11, R5, 0x2, P0 ;  /* 0x0000000b04097c11 */ /* 0x000fcc00080f1405 */
[----:B------:R-:W2:Y:S01]  /*0970*/  LDG.E.STRONG.GPU R9, desc[UR8][R8.64] ;  /* 0x0000000808097981 */ /* 0x000ea2000c1ef900 */
[----:B------:R-:W-:Y:S01]  /*0980*/  UIADD3 UR4, UPT, UPT, UR4, 0x4, URZ ;  /* 0x0000000404047890 */ /* 0x000fe2000fffe0ff */
[----:B------:R-:W-:-:S03]  /*0990*/  IADD3 R2, P0, PT, R2, 0x4, RZ ;  /* 0x0000000402027810 */ /* 0x000fc60007f1e0ff */
[----:B------:R-:W-:Y:S02]  /*09a0*/  UISETP.NE.AND UP0, UPT, UR4, 0x1f4, UPT ;  /* 0x000001f40400788c */ /* 0x000fe4000bf05270 */
[----:B------:R-:W-:Y:S02]  /*09b0*/  IMAD.X R0, RZ, RZ, R0, P0 ;  /* 0x000000ffff007224 */ /* 0x000fe400000e0600 */
[----:B--2---:R-:W-:-:S05]  /*09c0*/  FADD R6, R6, R9 ;  /* 0x0000000906067221 */ /* 0x004fca0000000000 */
[----:B------:R-:W-:Y:S05]  /*09d0*/  BRA.U UP0, `(.L_x_195) ;  /* 0xfffffff500d87547 */ /* 0x000fea000b83ffff */
[----:B------:R-:W-:-:S13]  /*09e0*/  ISETP.NE.AND P0, PT, R3, RZ, PT ;  /* 0x000000ff0300720c */ /* 0x000fda0003f05270 */
[----:B------:R-:W-:Y:S05]  /*09f0*/  @P0 EXIT ;  /* 0x000000000000094d */ /* 0x000fea0003800000 */
[----:B------:R-:W0:Y:S02]  /*0a00*/  LDC.64 R2, c[0x0][0x390] ;  /* 0x0000e400ff027b82 */ /* 0x000e240000000a00 */
[----:B0-----:R-:W-:Y:S01]  /*0a10*/  STG.E desc[UR8][R2.64], R6 ;  /* 0x0000000602007986 */ /* 0x001fe2000c101908 */
[----:B------:R-:W-:Y:S05]  /*0a20*/  EXIT ;  /* 0x000000000000794d */ /* 0x000fea0003800000 */
        .weak           $__internal_6_$__cuda_sm20_rem_u64
        .type           $__internal_6_$__cuda_sm20_rem_u64,@function
        .size           $__internal_6_$__cuda_sm20_rem_u64,(.L_x_459 - $__internal_6_$__cuda_sm20_rem_u64)
$__internal_6_$__cuda_sm20_rem_u64:
[----:B------:R-:W0:Y:S08]  /*0a30*/  I2F.U64.RP R12, UR6 ;  /* 0x00000006000c7d12 */ /* 0x000e300008309000 */
[----:B0-----:R-:W0:Y:S02]  /*0a40*/  MUFU.RCP R12, R12 ;  /* 0x0000000c000c7308 */ /* 0x001e240000001000 */
[----:B0-----:R-:W-:-:S06]  /*0a50*/  IADD3 R4, PT, PT, R12, 0x1ffffffe, RZ ;  /* 0x1ffffffe0c047810 */ /* 0x001fcc0007ffe0ff */
[----:B------:R-:W0:Y:S02]  /*0a60*/  F2I.U64.TRUNC R4, R4 ;  /* 0x0000000400047311 */ /* 0x000e24000020d800 */
[----:B0-----:R-:W-:-:S04]  /*0a70*/  IMAD.WIDE.U32 R10, R4, UR6, RZ ;  /* 0x00000006040a7c25 */ /* 0x001fc8000f8e00ff */
[----:B------:R-:W-:Y:S01]  /*0a80*/  IMAD R11, R4, UR7, R11 ;  /* 0x00000007040b7c24 */ /* 0x000fe2000f8e020b */
[----:B------:R-:W-:-:S03]  /*0a90*/  IADD3 R13, P0, PT, RZ, -R10, RZ ;  /* 0x8000000aff0d7210 */ /* 0x000fc60007f1e0ff */
[----:B------:R-:W-:Y:S02]  /*0aa0*/  IMAD R11, R5, UR6, R11 ;  /* 0x00000006050b7c24 */ /* 0x000fe4000f8e020b */
        /* <DEDUP_REMOVED lines=9> */
[----:B------:R-:W-:Y:S01]  /*0b40*/  IMAD.WIDE.U32 R4, R11, UR6, RZ ;  /* 0x000000060b047c25 */ /* 0x000fe2000f8e00ff */
[----:B------:R-:W-:-:S03]  /*0b50*/  IADD3.X R13, PT, PT, RZ, RZ, R10, P2, P1 ;  /* 0x000000ffff0d7210 */ /* 0x000fc600017e240a */
[----:B------:R-:W-:Y:S01]  /*0b60*/  IMAD R10, R11, UR7, R5 ;  /* 0x000000070b0a7c24 */ /* 0x000fe2000f8e0205 */
[----:B------:R-:W-:-:S03]  /*0b70*/  IADD3 R5, P0, PT, RZ, -R4, RZ ;  /* 0x80000004ff057210 */ /* 0x000fc60007f1e0ff */
[----:B------:R-:W-:Y:S02]  /*0b80*/  IMAD R4, R13, UR6, R10 ;  /* 0x000000060d047c24 */ /* 0x000fe4000f8e020a */
[----:B------:R-:W-:-:S04]  /*0b90*/  IMAD.HI.U32 R10, R11, R5, RZ ;  /* 0x000000050b0a7227 */ /* 0x000fc800078e00ff */
[----:B------:R-:W-:-:S04]  /*0ba0*/  IMAD.X R4, RZ, RZ, ~R4, P0 ;  /* 0x000000ffff047224 */ /* 0x000fc800000e0e04 */
[----:B------:R-:W-:-:S04]  /*0bb0*/  IMAD.WIDE.U32 R10, P0, R11, R4, R10 ;  /* 0x000000040b0a7225 */ /* 0x000fc8000780000a */
[C---:B------:R-:W-:Y:S02]  /*0bc0*/  IMAD R15, R13.reuse, R4, RZ ;  /* 0x000000040d0f7224 */ /* 0x040fe400078e02ff */
[----:B------:R-:W-:-:S04]  /*0bd0*/  IMAD.HI.U32 R10, P1, R13, R5, R10 ;  /* 0x000000050d0a7227 */ /* 0x000fc8000782000a */
[----:B------:R-:W-:Y:S02]  /*0be0*/  HFMA2 R5, -RZ, RZ, 0, 0 ;  /* 0x00000000ff057431 */ /* 0x000fe400000001ff */
[----:B------:R-:W-:Y:S01]  /*0bf0*/  IMAD.HI.U32 R4, R13, R4, RZ ;  /* 0x000000040d047227 */ /* 0x000fe200078e00ff */
[----:B------:R-:W-:-:S03]  /*0c00*/  IADD3 R10, P2, PT, R15, R10, RZ ;  /* 0x0000000a0f0a7210 */ /* 0x000fc60007f5e0ff */
[----:B------:R-:W-:Y:S02]  /*0c10*/  IMAD.X R13, R4, 0x1, R13, P0 ;  /* 0x00000001040d7824 */ /* 0x000fe400000e060d */
[----:B------:R-:W-:-:S03]  /*0c20*/  IMAD.HI.U32 R4, R10, R7, RZ ;  /* 0x000000070a047227 */ /* 0x000fc600078e00ff */
[----:B------:R-:W-:Y:S01]  /*0c30*/  IADD3.X R12, PT, PT, RZ, RZ, R13, P2, P1 ;  /* 0x000000ffff0c7210 */ /* 0x000fe200017e240d */
        /* <DEDUP_REMOVED lines=13> */
[----:B------:R-:W-:Y:S02]  /*0d10*/  IADD3 R7, P1, PT, R4, -UR6, RZ ;  /* 0x8000000604077c10 */ /* 0x000fe4000ff3e0ff */
[----:B------:R-:W-:Y:S02]  /*0d20*/  MOV R9, 0x0 ;  /* 0x0000000000097802 */ /* 0x000fe40000000f00 */
[C---:B------:R-:W-:Y:S02]  /*0d30*/  ISETP.GE.U32.AND.EX P0, PT, R5.reuse, UR7, PT, P0 ;  /* 0x0000000705007c0c */ /* 0x040fe4000bf06100 */
[----:B------:R-:W-:Y:S02]  /*0d40*/  IADD3.X R10, PT, PT, R5, ~UR7, RZ, P1, !PT ;  /* 0x80000007050a7c10 */ /* 0x000fe40008ffe4ff */
[----:B------:R-:W-:Y:S02]  /*0d50*/  SEL R7, R7, R4, P0 ;  /* 0x0000000407077207 */ /* 0x000fe40000000000 */
[----:B------:R-:W-:-:S02]  /*0d60*/  SEL R10, R10, R5, P0 ;  /* 0x000000050a0a7207 */ /* 0x000fc40000000000 */
[C---:B------:R-:W-:Y:S02]  /*0d70*/  ISETP.GE.U32.AND P0, PT, R7.reuse, UR6, PT ;  /* 0x0000000607007c0c */ /* 0x040fe4000bf06070 */
[----:B------:R-:W-:Y:S02]  /*0d80*/  IADD3 R4, P2, PT, R7, -UR6, RZ ;  /* 0x8000000607047c10 */ /* 0x000fe4000ff5e0ff */
[----:B------:R-:W-:Y:S02]  /*0d90*/  ISETP.NE.U32.AND P1, PT, RZ, UR6, PT ;  /* 0x00000006ff007c0c */ /* 0x000fe4000bf25070 */
[C---:B------:R-:W-:Y:S02]  /*0da0*/  ISETP.GE.U32.AND.EX P0, PT, R10.reuse, UR7, PT, P0 ;  /* 0x000000070a007c0c */ /* 0x040fe4000bf06100 */
[----:B------:R-:W-:Y:S02]  /*0db0*/  IADD3.X R5, PT, PT, R10, ~UR7, RZ, P2, !PT ;  /* 0x800000070a057c10 */ /* 0x000fe400097fe4ff */
[----:B------:R-:W-:-:S02]  /*0dc0*/  ISETP.NE.AND.EX P1, PT, RZ, UR7, PT, P1 ;  /* 0x00000007ff007c0c */ /* 0x000fc4000bf25310 */
[----:B------:R-:W-:Y:S02]  /*0dd0*/  SEL R4, R4, R7, P0 ;  /* 0x0000000704047207 */ /* 0x000fe40000000000 */
[----:B------:R-:W-:Y:S02]  /*0de0*/  SEL R5, R5, R10, P0 ;  /* 0x0000000a05057207 */ /* 0x000fe40000000000 */
[----:B------:R-:W-:Y:S02]  /*0df0*/  SEL R4, R4, 0xffffffff, P1 ;  /* 0xffffffff04047807 */ /* 0x000fe40000800000 */
[----:B------:R-:W-:Y:S01]  /*0e00*/  SEL R5, R5, 0xffffffff, P1 ;  /* 0xffffffff05057807 */ /* 0x000fe20000800000 */
[----:B------:R-:W-:Y:S06]  /*0e10*/  RET.REL.NODEC R8 `(_Z21bandwidth_stress_testPfmS_) ;  /* 0xfffffff008787950 */ /* 0x000fec0003c3ffff */
.L_x_196:
        /* <DEDUP_REMOVED lines=14> */
.L_x_459:


//--------------------- .text._Z22bandwidth_cross_regionPfmmS_ --------------------------
	.section	.text._Z22bandwidth_cross_regionPfmmS_,"ax",@progbits
	.align	128
        .global         _Z22bandwidth_cross_regionPfmmS_
        .type           _Z22bandwidth_cross_regionPfmmS_,@function
        .size           _Z22bandwidth_cross_regionPfmmS_,(.L_x_460 - _Z22bandwidth_cross_regionPfmmS_)
        .other          _Z22bandwidth_cross_regionPfmmS_,@"STO_CUDA_ENTRY STV_DEFAULT"
_Z22bandwidth_cross_regionPfmmS_:
.text._Z22bandwidth_cross_regionPfmmS_:
[----:B------:R-:W-:Y:S01]  /*0000*/  LDC R1, c[0x0][0x37c] ;  /* 0x0000df00ff017b82 */ /* 0x000fe20000000800 */
[----:B------:R-:W0:Y:S07]  /*0010*/  S2R R8, SR_TID.X ;  /* 0x0000000000087919 */ /* 0x000e2e0000002100 */
[----:B------:R-:W1:Y:S01]  /*0020*/  S2UR UR12, SR_CTAID.X ;  /* 0x00000000000c79c3 */ /* 0x000e620000002500 */
[----:B------:R-:W2:Y:S01]  /*0030*/  LDCU.64 UR4, c[0x0][0x390] ;  /* 0x00007200ff0477ac */ /* 0x000ea20008000a00 */
[----:B------:R-:W-:Y:S01]  /*0040*/  IMAD.MOV.U32 R14, RZ, RZ, RZ ;  /* 0x000000ffff0e7224 */ /* 0x000fe200078e00ff */
[----:B------:R-:W3:Y:S05]  /*0050*/  LDCU.64 UR10, c[0x0][0x358] ;  /* 0x00006b00ff0a77ac */ /* 0x000eea0008000a00 */
[----:B------:R-:W0:Y:S01]  /*0060*/  LDC R9, c[0x0][0x360] ;  /* 0x0000d800ff097b82 */ /* 0x000e220000000800 */
[----:B------:R-:W1:Y:S01]  /*0070*/  LDCU UR13, c[0x0][0x370] ;  /* 0x00006e00ff0d77ac */ /* 0x000e620008000800 */
[----:B------:R-:W4:Y:S01]  /*0080*/  LDCU UR14, c[0x0][0x38c] ;  /* 0x00007180ff0e77ac */ /* 0x000f220008000800 */
[----:B------:R-:W0:Y:S01]  /*0090*/  LDCU UR15, c[0x0][0x388] ;  /* 0x00007100ff0f77ac */ /* 0x000e220008000800 */
[----:B--2---:R-:W-:-:S02]  /*00a0*/  USHF.L.U64.HI UR8, UR4, 0x2, UR5 ;  /* 0x0000000204087899 */ /* 0x004fc40008010205 */
[----:B------:R-:W-:Y:S01]  /*00b0*/  USHF.L.U32 UR5, UR4, 0x2, URZ ;  /* 0x0000000204057899 */ /* 0x000fe200080006ff */
[----:B------:R-:W2:Y:S01]  /*00c0*/  LDCU.64 UR16, c[0x0][0x380] ;  /* 0x00007000ff1077ac */ /* 0x000ea20008000a00 */
[----:B-1----:R-:W-:Y:S02]  /*00d0*/  UIADD3 UR6, UPT, UPT, UR12, UR13, URZ ;  /* 0x0000000d0c067290 */ /* 0x002fe4000fffe0ff */
[----:B------:R-:W-:Y:S02]  /*00e0*/  ULEA UR7, UR13, UR12, 0x1 ;  /* 0x0000000c0d077291 */ /* 0x000fe4000f8e08ff */
[C-C-:B0-----:R-:W-:Y:S01]  /*00f0*/  IMAD R0, R9.reuse, UR12, R8.reuse ;  /* 0x0000000c09007c24 */ /* 0x141fe2000f8e0208 */
[----:B------:R-:W-:Y:S01]  /*0100*/  UIMAD UR9, UR13, 0x3, UR12 ;  /* 0x000000030d0978a4 */ /* 0x000fe2000f8e020c */
[C-C-:B------:R-:W-:Y:S01]  /*0110*/  IMAD R6, R9.reuse, UR6, R8.reuse ;  /* 0x0000000609067c24 */ /* 0x140fe2000f8e0208 */
[----:B------:R-:W-:Y:S01]  /*0120*/  UMOV UR4, URZ ;  /* 0x000000ff00047c82 */ /* 0x000fe20008000000 */
[----:B------:R-:W-:-:S03]  /*0130*/  IMAD R7, R9, UR7, R8 ;  /* 0x0000000709077c24 */ /* 0x000fc6000f8e0208 */
[C---:B------:R-:W-:Y:S02]  /*0140*/  IMAD R8, R9.reuse, UR9, R8 ;  /* 0x0000000909087c24 */ /* 0x040fe4000f8e0208 */
[----:B------:R-:W-:Y:S02]  /*0150*/  IMAD R9, R9, UR13, RZ ;  /* 0x0000000d09097c24 */ /* 0x000fe4000f8e02ff */
[----:B--234-:R-:W-:-:S07]  /*0160*/  IMAD.MOV.U32 R10, RZ, RZ, R0 ;  /* 0x000000ffff0a7224 */ /* 0x01cfce00078e0000 */
.L_x_209:
[----:B------:R-:W-:Y:S01]  /*0170*/  SHF.R.S32.HI R13, RZ, 0x1f, R10 ;  /* 0x0000001fff0d7819 */ /* 0x000fe2000001140a */
[----:B------:R-:W0:Y:S01]  /*0180*/  LDCU.64 UR6, c[0x0][0x388] ;  /* 0x00007100ff0677ac */ /* 0x000e220008000a00 */
[----:B------:R-:W-:Y:S02]  /*0190*/  BSSY.RECONVERGENT B0, `(.L_x_197) ;  /* 0x000001b000007945 */ /* 0x000fe40003800200 */
[----:B------:R-:W-:-:S04]  /*01a0*/  LOP3.LUT R2, R13, UR14, RZ, 0xfc, !PT ;  /* 0x0000000e0d027c12 */ /* 0x000fc8000f8efcff */
[----:B------:R-:W-:-:S13]  /*01b0*/  ISETP.NE.U32.AND P0, PT, R2, RZ, PT ;  /* 0x000000ff0200720c */ /* 0x000fda0003f05070 */
[----:B0-----:R-:W-:Y:S05]  /*01c0*/  @P0 BRA `(.L_x_198) ;  /* 0x0000000000500947 */ /* 0x001fea0003800000 */
[----:B------:R-:W0:Y:S01]  /*01d0*/  I2F.U32.RP R4, UR15 ;  /* 0x0000000f00047d06 */ /* 0x000e220008209000 */
        /* <DEDUP_REMOVED lines=10> */
[----:B------:R-:W-:Y:S02]  /*0280*/  IMAD R5, R3, UR15, R10 ;  /* 0x0000000f03057c24 */ /* 0x000fe4000f8e020a */
[----:B------:R-:W-:-:S03]  /*0290*/  HFMA2 R3, -RZ, RZ, 0, 0 ;  /* 0x00000000ff037431 */ /* 0x000fc600000001ff */
[----:B------:R-:W-:-:S13]  /*02a0*/  ISETP.GE.U32.AND P0, PT, R5, UR15, PT ;  /* 0x0000000f05007c0c */ /* 0x000fda000bf06070 */
[----:B------:R-:W-:-:S04]  /*02b0*/  @P0 IADD3 R5, PT, PT, R5, -UR15, RZ ;  /* 0x8000000f05050c10 */ /* 0x000fc8000fffe0ff */
[----:B------:R-:W-:-:S13]  /*02c0*/  ISETP.GE.U32.AND P0, PT, R5, UR15, PT ;  /* 0x0000000f05007c0c */ /* 0x000fda000bf06070 */
[----:B------:R-:W-:Y:S01]  /*02d0*/  @P0 VIADD R5, R5, -UR15 ;  /* 0x8000000f05050c36 */ /* 0x000fe20008000000 */
[----:B------:R-:W-:-:S05]  /*02e0*/  @!P1 LOP3.LUT R5, RZ, UR15, RZ, 0x33, !PT ;  /* 0x0000000fff059c12 */ /* 0x000fca000f8e33ff */
[----:B------:R-:W-:Y:S01]  /*02f0*/  IMAD.MOV.U32 R2, RZ, RZ, R5 ;  /* 0x000000ffff027224 */ /* 0x000fe200078e0005 */
[----:B------:R-:W-:Y:S06]  /*0300*/  BRA `(.L_x_199) ;  /* 0x00000000000c7947 */ /* 0x000fec0003800000 */
.L_x_198:
[----:B------:R-:W-:Y:S01]  /*0310*/  IMAD.MOV.U32 R11, RZ, RZ, R10 ;  /* 0x000000ffff0b7224 */ /* 0x000fe200078e000a */
[----:B------:R-:W-:-:S07]  /*0320*/  MOV R12, 0x340 ;  /* 0x00000340000c7802 */ /* 0x000fce0000000f00 */
[----:B------:R-:W-:Y:S05]  /*0330*/  CALL.REL.NOINC `($__internal_7_$__cuda_sm20_rem_u64) ;  /* 0x0000000800047944 */ /* 0x000fea0003c00000 */
.L_x_199:
[----:B------:R-:W-:Y:S05]  /*0340*/  BSYNC.RECONVERGENT B0 ;  /* 0x0000000000007941 */ /* 0x000fea0003800200 */
.L_x_197:
[----:B------:R-:W-:-:S04]  /*0350*/  LEA R4, P0, R2, UR16, 0x2 ;  /* 0x0000001002047c11 */ /* 0x000fc8000f8010ff */
[----:B------:R-:W-:Y:S02]  /*0360*/  LEA.HI.X R5, R2, UR17, R3, 0x2, P0 ;  /* 0x0000001102057c11 */ /* 0x000fe400080f1403 */
[----:B------:R-:W-:-:S04]  /*0370*/  IADD3 R2, P0, PT, R4, UR5, RZ ;  /* 0x0000000504027c10 */ /* 0x000fc8000ff1e0ff */
[----:B------:R-:W-:Y:S02]  /*0380*/  IADD3.X R3, PT, PT, R5, UR8, RZ, P0, !PT ;  /* 0x0000000805037c10 */ /* 0x000fe400087fe4ff */
[----:B------:R-:W2:Y:S04]  /*0390*/  LDG.E R5, desc[UR10][R4.64] ;  /* 0x0000000a04057981 */ /* 0x000ea8000c1e1900 */
[----:B------:R-:W3:Y:S01]  /*03a0*/  LDG.E R3, desc[UR10][R2.64] ;  /* 0x0000000a02037981 */ /* 0x000ee2000c1e1900 */
[----:B------:R-:W-:Y:S01]  /*03b0*/  SHF.R.S32.HI R13, RZ, 0x1f, R6 ;  /* 0x0000001fff0d7819 */ /* 0x000fe20000011406 */
[----:B------:R-:W-:Y:S03]  /*03c0*/  BSSY.RECONVERGENT B0, `(.L_x_200) ;  /* 0x000001c000007945 */ /* 0x000fe60003800200 */
[----:B------:R-:W-:-:S04]  /*03d0*/  LOP3.LUT R11, R13, UR14, RZ, 0xfc, !PT ;  /* 0x0000000e0d0b7c12 */ /* 0x000fc8000f8efcff */
[----:B------:R-:W-:Y:S01]  /*03e0*/  ISETP.NE.U32.AND P0, PT, R11, RZ, PT ;  /* 0x000000ff0b00720c */ /* 0x000fe20003f05070 */
[----:B--2---:R-:W-:-:S04]  /*03f0*/  FADD R14, R5, R14 ;  /* 0x0000000e050e7221 */ /* 0x004fc80000000000 */
[----:B---3--:R-:W-:-:S08]  /*0400*/  FADD R14, R14, R3 ;  /* 0x000000030e0e7221 */ /* 0x008fd00000000000 */
[----:B------:R-:W-:Y:S05]  /*0410*/  @P0 BRA `(.L_x_201) ;  /* 0x00000000004c0947 */ /* 0x000fea0003800000 */
[----:B------:R-:W0:Y:S01]  /*0420*/  I2F.U32.RP R4, UR15 ;  /* 0x0000000f00047d06 */ /* 0x000e220008209000 */
[----:B------:R-:W-:Y:S01]  /*0430*/  IMAD.MOV.U32 R2, RZ, RZ, RZ ;  /* 0x000000ffff027224 */ /* 0x000fe200078e00ff */
[----:B------:R-:W-:-:S06]  /*0440*/  ISETP.NE.U32.AND P1, PT, RZ, UR15, PT ;  /* 0x0000000fff007c0c */ /* 0x000fcc000bf25070 */
        /* <DEDUP_REMOVED lines=8> */
[----:B------:R-:W-:Y:S02]  /*04d0*/  IMAD R2, R3, UR15, R6 ;  /* 0x0000000f03027c24 */ /* 0x000fe4000f8e0206 */
[----:B------:R-:W-:-:S03]  /*04e0*/  IMAD.MOV.U32 R3, RZ, RZ, RZ ;  /* 0x000000ffff037224 */ /* 0x000fc600078e00ff */
[----:B------:R-:W-:-:S13]  /*04f0*/  ISETP.GE.U32.AND P0, PT, R2, UR15, PT ;  /* 0x0000000f02007c0c */ /* 0x000fda000bf06070 */
[----:B------:R-:W-:-:S04]  /*0500*/  @P0 IADD3 R2, PT, PT, R2, -UR15, RZ ;  /* 0x8000000f02020c10 */ /* 0x000fc8000fffe0ff */
[----:B------:R-:W-:-:S13]  /*0510*/  ISETP.GE.U32.AND P0, PT, R2, UR15, PT ;  /* 0x0000000f02007c0c */ /* 0x000fda000bf06070 */
[----:B------:R-:W-:Y:S01]  /*0520*/  @P0 VIADD R2, R2, -UR15 ;  /* 0x8000000f02020c36 */ /* 0x000fe20008000000 */
[----:B------:R-:W-:Y:S01]  /*0530*/  @!P1 LOP3.LUT R2, RZ, UR15, RZ, 0x33, !PT ;  /* 0x0000000fff029c12 */ /* 0x000fe2000f8e33ff */
[----:B------:R-:W-:Y:S06]  /*0540*/  BRA `(.L_x_202) ;  /* 0x00000000000c7947 */ /* 0x000fec0003800000 */
.L_x_201:
[----:B------:R-:W-:Y:S02]  /*0550*/  MOV R11, R6 ;  /* 0x00000006000b7202 */ /* 0x000fe40000000f00 */
[----:B------:R-:W-:-:S07]  /*0560*/  MOV R12, 0x580 ;  /* 0x00000580000c7802 */ /* 0x000fce0000000f00 */
[----:B------:R-:W-:Y:S05]  /*0570*/  CALL.REL.NOINC `($__internal_7_$__cuda_sm20_rem_u64) ;  /* 0x0000000400747944 */ /* 0x000fea0003c00000 */
.L_x_202:
[----:B------:R-:W-:Y:S05]  /*0580*/  BSYNC.RECONVERGENT B0 ;  /* 0x0000000000007941 */ /* 0x000fea0003800200 */
.L_x_200:
        /* <DEDUP_REMOVED lines=14> */
[----:B------:R-:W-:Y:S01]  /*0670*/  HFMA2 R2, -RZ, RZ, 0, 0 ;  /* 0x00000000ff027431 */ /* 0x000fe200000001ff */
[----:B------:R-:W-:-:S06]  /*0680*/  ISETP.NE.U32.AND P1, PT, RZ, UR15, PT ;  /* 0x0000000fff007c0c */ /* 0x000fcc000bf25070 */
[----:B0-----:R-:W0:Y:S02]  /*0690*/  MUFU.RCP R4, R4 ;  /* 0x0000000400047308 */ /* 0x001e240000001000 */
[----:B0-----:R-:W-:-:S06]  /*06a0*/  VIADD R3, R4, 0xffffffe ;  /* 0x0ffffffe04037836 */ /* 0x001fcc0000000000 */
[----:B------:R-:W0:Y:S02]  /*06b0*/  F2I.FTZ.U32.TRUNC.NTZ R3, R3 ;  /* 0x0000000300037305 */ /* 0x000e24000021f000 */
[----:B0-----:R-:W-:-:S04]  /*06c0*/  IMAD.MOV R5, RZ, RZ, -R3 ;  /* 0x000000ffff057224 */ /* 0x001fc800078e0a03 */
        /* <DEDUP_REMOVED lines=12> */
.L_x_204:
[----:B------:R-:W-:Y:S01]  /*0790*/  IMAD.MOV.U32 R11, RZ, RZ, R7 ;  /* 0x000000ffff0b7224 */ /* 0x000fe200078e0007 */
[----:B------:R-:W-:-:S07]  /*07a0*/  MOV R12, 0x7c0 ;  /* 0x000007c0000c7802 */ /* 0x000fce0000000f00 */
[----:B------:R-:W-:Y:S05]  /*07b0*/  CALL.REL.NOINC `($__internal_7_$__cuda_sm20_rem_u64) ;  /* 0x0000000000e47944 */ /* 0x000fea0003c00000 */
.L_x_205:
[----:B------:R-:W-:Y:S05]  /*07c0*/  BSYNC.RECONVERGENT B0 ;  /* 0x0000000000007941 */ /* 0x000fea0003800200 */
.L_x_203:
        /* <DEDUP_REMOVED lines=24> */
[----:B------:R-:W-:Y:S01]  /*0950*/  IMAD R2, R3, UR15, R8 ;  /* 0x0000000f03027c24 */ /* 0x000fe2000f8e0208 */
[----:B------:R-:W-:-:S04]  /*0960*/  MOV R3, RZ ;  /* 0x000000ff00037202 */ /* 0x000fc80000000f00 */
[----:B------:R-:W-:-:S13]  /*0970*/  ISETP.GE.U32.AND P0, PT, R2, UR15, PT ;  /* 0x0000000f02007c0c */ /* 0x000fda000bf06070 */
[----:B------:R-:W-:-:S05]  /*0980*/  @P0 VIADD R2, R2, -UR15 ;  /* 0x8000000f02020c36 */ /* 0x000fca0008000000 */
[----:B------:R-:W-:-:S13]  /*0990*/  ISETP.GE.U32.AND P0, PT, R2, UR15, PT ;  /* 0x0000000f02007c0c */ /* 0x000fda000bf06070 */
[----:B------:R-:W-:Y:S01]  /*09a0*/  @P0 VIADD R2, R2, -UR15 ;  /* 0x8000000f02020c36 */ /* 0x000fe20008000000 */
[----:B------:R-:W-:Y:S01]  /*09b0*/  @!P1 LOP3.LUT R2, RZ, UR15, RZ, 0x33, !PT ;  /* 0x0000000fff029c12 */ /* 0x000fe2000f8e33ff */
[----:B------:R-:W-:Y:S06]  /*09c0*/  BRA `(.L_x_208) ;  /* 0x00000000000c7947 */ /* 0x000fec0003800000 */
.L_x_207:
[----:B------:R-:W-:Y:S01]  /*09d0*/  IMAD.MOV.U32 R11, RZ, RZ, R8 ;  /* 0x000000ffff0b7224 */ /* 0x000fe200078e0008 */
[----:B------:R-:W-:-:S07]  /*09e0*/  MOV R12, 0xa00 ;  /* 0x00000a00000c7802 */ /* 0x000fce0000000f00 */
[----:B------:R-:W-:Y:S05]  /*09f0*/  CALL.REL.NOINC `($__internal_7_$__cuda_sm20_rem_u64) ;  /* 0x0000000000547944 */ /* 0x000fea0003c00000 */
.L_x_208:
[----:B------:R-:W-:Y:S05]  /*0a00*/  BSYNC.RECONVERGENT B0 ;  /* 0x0000000000007941 */ /* 0x000fea0003800200 */
.L_x_206:
[----:B------:R-:W-:-:S04]  /*0a10*/  LEA R4, P0, R2, UR16, 0x2 ;  /* 0x0000001002047c11 */ /* 0x000fc8000f8010ff */
[----:B------:R-:W-:Y:S02]  /*0a20*/  LEA.HI.X R5, R2, UR17, R3, 0x2, P0 ;  /* 0x0000001102057c11 */ /* 0x000fe400080f1403 */
[----:B------:R-:W-:-:S04]  /*0a30*/  IADD3 R2, P0, PT, R4, UR5, RZ ;  /* 0x0000000504027c10 */ /* 0x000fc8000ff1e0ff */
[----:B------:R-:W-:Y:S02]  /*0a40*/  IADD3.X R3, PT, PT, R5, UR8, RZ, P0, !PT ;  /* 0x0000000805037c10 */ /* 0x000fe400087fe4ff */
[----:B------:R-:W2:Y:S04]  /*0a50*/  LDG.E R5, desc[UR10][R4.64] ;  /* 0x0000000a04057981 */ /* 0x000ea8000c1e1900 */
[----:B------:R-:W3:Y:S01]  /*0a60*/  LDG.E R3, desc[UR10][R2.64] ;  /* 0x0000000a02037981 */ /* 0x000ee2000c1e1900 */
[----:B------:R-:W-:Y:S01]  /*0a70*/  UIADD3 UR4, UPT, UPT, UR4, 0x8, URZ ;  /* 0x0000000804047890 */ /* 0x000fe2000fffe0ff */
[C---:B------:R-:W-:Y:S01]  /*0a80*/  IMAD R6, R9.reuse, 0x4, R6 ;  /* 0x0000000409067824 */ /* 0x040fe200078e0206 */
[C---:B------:R-:W-:Y:S01]  /*0a90*/  LEA R7, R9.reuse, R7, 0x2 ;  /* 0x0000000709077211 */ /* 0x040fe200078e10ff */
[C---:B------:R-:W-:Y:S01]  /*0aa0*/  IMAD R8, R9.reuse, 0x4, R8 ;  /* 0x0000000409087824 */ /* 0x040fe200078e0208 */
[----:B------:R-:W-:Y:S01]  /*0ab0*/  UISETP.NE.AND UP0, UPT, UR4, 0x3e8, UPT ;  /* 0x000003e80400788c */ /* 0x000fe2000bf05270 */
[----:B------:R-:W-:-:S02]  /*0ac0*/  IMAD R10, R9, 0x4, R10 ;  /* 0x00000004090a7824 */ /* 0x000fc400078e020a */
[----:B--2---:R-:W-:-:S04]  /*0ad0*/  FADD R14, R14, R5 ;  /* 0x000000050e0e7221 */ /* 0x004fc80000000000 */
[----:B---3--:R-:W-:Y:S02]  /*0ae0*/  FADD R14, R14, R3 ;  /* 0x000000030e0e7221 */ /* 0x008fe40000000000 */
[----:B------:R-:W-:Y:S05]  /*0af0*/  BRA.U UP0, `(.L_x_209) ;  /* 0xfffffff5009c7547 */ /* 0x000fea000b83ffff */
[----:B------:R-:W-:-:S13]  /*0b00*/  ISETP.NE.AND P0, PT, R0, RZ, PT ;  /* 0x000000ff0000720c */ /* 0x000fda0003f05270 */
[----:B------:R-:W-:Y:S05]  /*0b10*/  @P0 EXIT ;  /* 0x000000000000094d */ /* 0x000fea0003800000 */
[----:B------:R-:W0:Y:S02]  /*0b20*/  LDC.64 R2, c[0x0][0x398] ;  /* 0x0000e600ff027b82 */ /* 0x000e240000000a00 */
[----:B0-----:R-:W-:Y:S01]  /*0b30*/  STG.E desc[UR10][R2.64], R14 ;  /* 0x0000000e02007986 */ /* 0x001fe2000c10190a */
[----:B------:R-:W-:Y:S05]  /*0b40*/  EXIT ;  /* 0x000000000000794d */ /* 0x000fea0003800000 */
        .weak           $__internal_7_$__cuda_sm20_rem_u64
        .type           $__internal_7_$__cuda_sm20_rem_u64,@function
        .size           $__internal_7_$__cuda_sm20_rem_u64,(.L_x_460 - $__internal_7_$__cuda_sm20_rem_u64)
$__internal_7_$__cuda_sm20_rem_u64:
        /* <DEDUP_REMOVED lines=39> */
[----:B------:R-:W-:-:S04]  /*0dc0*/  IMAD.WIDE.U32 R2, R5, UR6, RZ ;  /* 0x0000000605027c25 */ /* 0x000fc8000f8e00ff */
[----:B------:R-:W-:Y:S01]  /*0dd0*/  IMAD.X R4, RZ, RZ, R4, P1 ;  /* 0x000000ffff047224 */ /* 0x000fe200008e0604 */
[----:B------:R-:W-:Y:S01]  /*0de0*/  IADD3 R2, P1, PT, -R2, R11, RZ ;  /* 0x0000000b02027210 */ /* 0x000fe20007f3e1ff */
[----:B------:R-:W-:-:S03]  /*0df0*/  IMAD R5, R5, UR7, R3 ;  /* 0x0000000705057c24 */ /* 0x000fc6000f8e0203 */
[----:B------:R-:W-:Y:S01]  /*0e00*/  ISETP.GE.U32.AND P0, PT, R2, UR6, PT ;  /* 0x0000000602007c0c */ /* 0x000fe2000bf06070 */
[----:B------:R-:W-:-:S05]  /*0e10*/  IMAD R4, R4, UR6, R5 ;  /* 0x0000000604047c24 */ /* 0x000fca000f8e0205 */
[----:B------:R-:W-:Y:S02]  /*0e20*/  IADD3.X R13, PT, PT, ~R4, R13, RZ, P1, !PT ;  /* 0x0000000d040d7210 */ /* 0x000fe40000ffe5ff */
[----:B------:R-:W-:Y:S02]  /*0e30*/  IADD3 R5, P1, PT, R2, -UR6, RZ ;  /* 0x8000000602057c10 */ /* 0x000fe4000ff3e0ff */
[C---:B------:R-:W-:Y:S02]  /*0e40*/  ISETP.GE.U32.AND.EX P0, PT, R13.reuse, UR7, PT, P0 ;  /* 0x000000070d007c0c */ /* 0x040fe4000bf06100 */
[----:B------:R-:W-:Y:S02]  /*0e50*/  IADD3.X R4, PT, PT, R13, ~UR7, RZ, P1, !PT ;  /* 0x800000070d047c10 */ /* 0x000fe40008ffe4ff */
[----:B------:R-:W-:Y:S02]  /*0e60*/  SEL R5, R5, R2, P0 ;  /* 0x0000000205057207 */ /* 0x000fe40000000000 */
[----:B------:R-:W-:Y:S01]  /*0e70*/  SEL R4, R4, R13, P0 ;  /* 0x0000000d04047207 */ /* 0x000fe20000000000 */
[----:B------:R-:W-:Y:S01]  /*0e80*/  IMAD.MOV.U32 R13, RZ, RZ, 0x0 ;  /* 0x00000000ff0d7424 */ /* 0x000fe200078e00ff */
[----:B------:R-:W-:-:S02]  /*0e90*/  ISETP.GE.U32.AND P0, PT, R5, UR6, PT ;  /* 0x0000000605007c0c */ /* 0x000fc4000bf06070 */
[----:B------:R-:W-:Y:S02]  /*0ea0*/  IADD3 R2, P2, PT, R5, -UR6, RZ ;  /* 0x8000000605027c10 */ /* 0x000fe4000ff5e0ff */
[----:B------:R-:W-:Y:S02]  /*0eb0*/  ISETP.NE.U32.AND P1, PT, RZ, UR6, PT ;  /* 0x00000006ff007c0c */ /* 0x000fe4000bf25070 */
[C---:B------:R-:W-:Y:S02]  /*0ec0*/  ISETP.GE.U32.AND.EX P0, PT, R4.reuse, UR7, PT, P0 ;  /* 0x0000000704007c0c */ /* 0x040fe4000bf06100 */
[----:B------:R-:W-:Y:S02]  /*0ed0*/  IADD3.X R3, PT, PT, R4, ~UR7, RZ, P2, !PT ;  /* 0x8000000704037c10 */ /* 0x000fe400097fe4ff */
[----:B------:R-:W-:Y:S02]  /*0ee0*/  ISETP.NE.AND.EX P1, PT, RZ, UR7, PT, P1 ;  /* 0x00000007ff007c0c */ /* 0x000fe4000bf25310 */
[----:B------:R-:W-:-:S02]  /*0ef0*/  SEL R2, R2, R5, P0 ;  /* 0x0000000502027207 */ /* 0x000fc40000000000 */
[----:B------:R-:W-:Y:S02]  /*0f00*/  SEL R3, R3, R4, P0 ;  /* 0x0000000403037207 */ /* 0x000fe40000000000 */
[----:B------:R-:W-:Y:S02]  /*0f10*/  SEL R2, R2, 0xffffffff, P1 ;  /* 0xffffffff02027807 */ /* 0x000fe40000800000 */
[----:B------:R-:W-:Y:S01]  /*0f20*/  SEL R3, R3, 0xffffffff, P1 ;  /* 0xffffffff03037807 */ /* 0x000fe20000800000 */
[----:B------:R-:W-:Y:S06]  /*0f30*/  RET.REL.NODEC R12 `(_Z22bandwidth_cross_regionPfmmS_) ;  /* 0xfffffff00c307950 */ /* 0x000fec0003c3ffff */
.L_x_210:
        /* <DEDUP_REMOVED lines=12> */
.L_x_460:


//--------------------- .text._Z15bandwidth_localPfmS_ --------------------------
	.section	.text._Z15bandwidth_localPfmS_,"ax",@progbits
	.align	128
        .global         _Z15bandwidth_localPfmS_
        .type           _Z15bandwidth_localPfmS_,@function
        .size           _Z15bandwidth_localPfmS_,(.L_x_486 - _Z15bandwidth_localPfmS_)
        .other          _Z15bandwidth_localPfmS_,@"STO_CUDA_ENTRY STV_DEFAULT"
_Z15bandwidth_localPfmS_:
.text._Z15bandwidth_localPfmS_:
[----:B------:R-:W-:Y:S01]  /*0000*/  LDC R1, c[0x0][0x37c] ;  /* 0x0000df00ff017b82 */ /* 0x000fe20000000800 */
[----:B------:R-:W0:Y:S07]  /*0010*/  S2R R3, SR_TID.X ;  /* 0x0000000000037919 */ /* 0x000e2e0000002100 */
[----:B------:R-:W0:Y:S01]  /*0020*/  S2UR UR4, SR_CTAID.X ;  /* 0x00000000000479c3 */ /* 0x000e220000002500 */
[----:B------:R-:W1:Y:S01]  /*0030*/  LDCU.64 UR8, c[0x0][0x388] ;  /* 0x00007100ff0877ac */ /* 0x000e620008000a00 */
[----:B------:R-:W-:Y:S01]  /*0040*/  BSSY.RECONVERGENT B0, `(.L_x_211) ;  /* 0x0000019000007945 */ /* 0x000fe20003800200 */
[----:B------:R-:W-:Y:S01]  /*0050*/  IMAD.MOV.U32 R5, RZ, RZ, RZ ;  /* 0x000000ffff057224 */ /* 0x000fe200078e00ff */
[----:B------:R-:W2:Y:S04]  /*0060*/  LDCU.64 UR10, c[0x0][0x380] ;  /* 0x00007000ff0a77ac */ /* 0x000ea80008000a00 */
[----:B------:R-:W0:Y:S02]  /*0070*/  LDC R2, c[0x0][0x360] ;  /* 0x0000d800ff027b82 */ /* 0x000e240000000800 */
[----:B0-----:R-:W-:Y:S01]  /*0080*/  IMAD R0, R2, UR4, R3 ;  /* 0x0000000402007c24 */ /* 0x001fe2000f8e0203 */
[----:B------:R-:W0:Y:S04]  /*0090*/  LDCU.64 UR4, c[0x0][0x358] ;  /* 0x00006b00ff0477ac */ /* 0x000e280008000a00 */
[----:B-1----:R-:W-:-:S02]  /*00a0*/  ISETP.GE.U32.AND P0, PT, R0, UR8, PT ;  /* 0x0000000800007c0c */ /* 0x002fc4000bf06070 */
[----:B------:R-:W-:Y:S02]  /*00b0*/  SHF.R.S32.HI R3, RZ, 0x1f, R0 ;  /* 0x0000001fff037819 */ /* 0x000fe40000011400 */
[----:B------:R-:W-:Y:S02]  /*00c0*/  ISETP.NE.AND P1, PT, R0, RZ, PT ;  /* 0x000000ff0000720c */ /* 0x000fe40003f25270 */
[----:B------:R-:W-:-:S13]  /*00d0*/  ISETP.GE.U32.AND.EX P0, PT, R3, UR9, PT, P0 ;  /* 0x0000000903007c0c */ /* 0x000fda000bf06100 */
[----:B0-2---:R-:W-:Y:S05]  /*00e0*/  @P0 BRA `(.L_x_212) ;  /* 0x0000000000380947 */ /* 0x005fea0003800000 */
[----:B------:R-:W0:Y:S01]  /*00f0*/  LDCU UR6, c[0x0][0x370] ;  /* 0x00006e00ff0677ac */ /* 0x000e220008000800 */
[----:B------:R-:W-:Y:S02]  /*0100*/  IMAD.MOV.U32 R7, RZ, RZ, R0 ;  /* 0x000000ffff077224 */ /* 0x000fe400078e0000 */
[----:B------:R-:W-:Y:S02]  /*0110*/  IMAD.MOV.U32 R4, RZ, RZ, R3 ;  /* 0x000000ffff047224 */ /* 0x000fe400078e0003 */
[----:B------:R-:W-:Y:S02]  /*0120*/  IMAD.MOV.U32 R5, RZ, RZ, RZ ;  /* 0x000000ffff057224 */ /* 0x000fe400078e00ff */
[----:B0-----:R-:W-:-:S07]  /*0130*/  IMAD R0, R2, UR6, RZ ;  /* 0x0000000602007c24 */ /* 0x001fce000f8e02ff */
.L_x_213:
[----:B------:R-:W-:-:S04]  /*0140*/  LEA R2, P0, R7, UR10, 0x2 ;  /* 0x0000000a07027c11 */ /* 0x000fc8000f8010ff */
[----:B------:R-:W-:-:S05]  /*0150*/  LEA.HI.X R3, R7, UR11, R4, 0x2, P0 ;  /* 0x0000000b07037c11 */ /* 0x000fca00080f1404 */
[----:B------:R-:W2:Y:S01]  /*0160*/  LDG.E R2, desc[UR4][R2.64] ;  /* 0x0000000402027981 */ /* 0x000ea2000c1e1900 */
[----:B------:R-:W-:-:S04]  /*0170*/  IADD3 R7, P0, PT, R0, R7, RZ ;  /* 0x0000000700077210 */ /* 0x000fc80007f1e0ff */
[----:B------:R-:W-:Y:S02]  /*0180*/  LEA.HI.X.SX32 R4, R0, R4, 0x1, P0 ;  /* 0x0000000400047211 */ /* 0x000fe400000f0eff */
[----:B------:R-:W-:-:S04]  /*0190*/  ISETP.GE.U32.AND P0, PT, R7, UR8, PT ;  /* 0x0000000807007c0c */ /* 0x000fc8000bf06070 */
[----:B------:R-:W-:Y:S01]  /*01a0*/  ISETP.GE.U32.AND.EX P0, PT, R4, UR9, PT, P0 ;  /* 0x0000000904007c0c */ /* 0x000fe2000bf06100 */
[----:B--2---:R-:W-:-:S12]  /*01b0*/  FADD R5, R2, R5 ;  /* 0x0000000502057221 */ /* 0x004fd80000000000 */
[----:B------:R-:W-:Y:S05]  /*01c0*/  @!P0 BRA `(.L_x_213) ;  /* 0xfffffffc00dc8947 */ /* 0x000fea000383ffff */
.L_x_212:
[----:B------:R-:W-:Y:S05]  /*01d0*/  BSYNC.RECONVERGENT B0 ;  /* 0x0000000000007941 */ /* 0x000fea0003800200 */
.L_x_211:
[----:B------:R-:W-:Y:S05]  /*01e0*/  @P1 EXIT ;  /* 0x000000000000194d */ /* 0x000fea0003800000 */
[----:B------:R-:W0:Y:S02]  /*01f0*/  LDC.64 R2, c[0x0][0x390] ;  /* 0x0000e400ff027b82 */ /* 0x000e240000000a00 */
[----:B0-----:R-:W-:Y:S01]  /*0200*/  STG.E desc[UR4][R2.64], R5 ;  /* 0x0000000502007986 */ /* 0x001fe2000c101904 */
[----:B------:R-:W-:Y:S05]  /*0210*/  EXIT ;  /* 0x000000000000794d */ /* 0x000fea0003800000 */
.L_x_214:
        /* <DEDUP_REMOVED lines=14> */
.L_x_486:


//--------------------- .text._Z18quad_buffer_accessPfS_S_S_mS_ --------------------------
	.section	.text._Z18quad_buffer_accessPfS_S_S_mS_,"ax",@progbits
	.align	128
        .global         _Z18quad_buffer_accessPfS_S_S_mS_
        .type           _Z18quad_buffer_accessPfS_S_S_mS_,@function
        .size           _Z18quad_buffer_accessPfS_S_S_mS_,(.L_x_461 - _Z18quad_buffer_accessPfS_S_S_mS_)
        .other          _Z18quad_buffer_accessPfS_S_S_mS_,@"STO_CUDA_ENTRY STV_DEFAULT"
_Z18quad_buffer_accessPfS_S_S_mS_:
.text._Z18quad_buffer_accessPfS_S_S_mS_:
[----:B------:R-:W-:Y:S01]  /*0000*/  LDC R1, c[0x0][0x37c] ;  /* 0x0000df00ff017b82 */ /* 0x000fe20000000800 */
[----:B------:R-:W0:Y:S07]  /*0010*/  S2R R3, SR_TID.X ;  /* 0x0000000000037919 */ /* 0x000e2e0000002100 */
[----:B------:R-:W0:Y:S01]  /*0020*/  S2UR UR4, SR_CTAID.X ;  /* 0x00000000000479c3 */ /* 0x000e220000002500 */
[----:B------:R-:W-:Y:S01]  /*0030*/  IMAD.MOV.U32 R7, RZ, RZ, RZ ;  /* 0x000000ffff077224 */ /* 0x000fe200078e00ff */
[----:B------:R-:W1:Y:S01]  /*0040*/  LDCU.64 UR8, c[0x0][0x358] ;  /* 0x00006b00ff0877ac */ /* 0x000e620008000a00 */
[----:B------:R-:W2:Y:S05]  /*0050*/  LDCU UR5, c[0x0][0x3a4] ;  /* 0x00007480ff0577ac */ /* 0x000eaa0008000800 */
[----:B------:R-:W0:Y:S01]  /*0060*/  LDC R0, c[0x0][0x360] ;  /* 0x0000d800ff007b82 */ /* 0x000e220000000800 */
[----:B------:R-:W3:Y:S01]  /*0070*/  LDCU UR10, c[0x0][0x3a0] ;  /* 0x00007400ff0a77ac */ /* 0x000ee20008000800 */
[----:B------:R-:W4:Y:S01]  /*0080*/  LDCU.128 UR12, c[0x0][0x380] ;  /* 0x00007000ff0c77ac */ /* 0x000f220008000c00 */
[----:B------:R-:W0:Y:S02]  /*0090*/  LDCU.128 UR16, c[0x0][0x390] ;  /* 0x00007200ff1077ac */ /* 0x000e240008000c00 */
[----:B0-----:R-:W-:Y:S01]  /*00a0*/  IMAD R0, R0, UR4, R3 ;  /* 0x0000000400007c24 */ /* 0x001fe2000f8e0203 */
[----:B------:R-:W-:-:S03]  /*00b0*/  UMOV UR4, URZ ;  /* 0x000000ff00047c82 */ /* 0x000fc60008000000 */
[----:B------:R-:W-:-:S04]  /*00c0*/  IMAD.SHL.U32 R6, R0, 0x20, RZ ;  /* 0x0000002000067824 */ /* 0x000fc800078e00ff */
[C---:B------:R-:W-:Y:S01]  /*00d0*/  VIADD R8, R6.reuse, 0x1 ;  /* 0x0000000106087836 */ /* 0x040fe20000000000 */
[C---:B------:R-:W-:Y:S01]  /*00e0*/  IADD3 R10, PT, PT, R6.reuse, 0x3, RZ ;  /* 0x00000003060a7810 */ /* 0x040fe20007ffe0ff */
[----:B-1234-:R-:W-:-:S07]  /*00f0*/  VIADD R9, R6, 0x2 ;  /* 0x0000000206097836 */ /* 0x01efce0000000000 */
.L_x_227:
[----:B------:R-:W-:Y:S01]  /*0100*/  SHF.R.S32.HI R15, RZ, 0x1f, R6 ;  /* 0x0000001fff0f7819 */ /* 0x000fe20000011406 */
[----:B------:R-:W0:Y:S01]  /*0110*/  LDCU.64 UR6, c[0x0][0x3a0] ;  /* 0x00007400ff0677ac */ /* 0x000e220008000a00 */
[----:B------:R-:W-:Y:S01]  /*0120*/  BSSY.RECONVERGENT B0, `(.L_x_215) ;  /* 0x000001e000007945 */ /* 0x000fe20003800200 */
[----:B------:R-:W-:Y:S02]  /*0130*/  SHF.R.S32.HI R11, RZ, 0x1f, R8 ;  /* 0x0000001fff0b7819 */ /* 0x000fe40000011408 */
[----:B------:R-:W-:Y:S02]  /*0140*/  LOP3.LUT R2, R15, UR5, RZ, 0xfc, !PT ;  /* 0x000000050f027c12 */ /* 0x000fe4000f8efcff */
[----:B------:R-:W-:Y:S02]  /*0150*/  SHF.R.S32.HI R12, RZ, 0x1f, R9 ;  /* 0x0000001fff0c7819 */ /* 0x000fe40000011409 */
[----:B------:R-:W-:Y:S02]  /*0160*/  ISETP.NE.U32.AND P0, PT, R2, RZ, PT ;  /* 0x000000ff0200720c */ /* 0x000fe40003f05070 */
[----:B------:R-:W-:-:S11]  /*0170*/  SHF.R.S32.HI R13, RZ, 0x1f, R10 ;  /* 0x0000001fff0d7819 */ /* 0x000fd6000001140a */
[----:B0-----:R-:W-:Y:S05]  /*0180*/  @P0 BRA `(.L_x_216) ;  /* 0x0000000000500947 */ /* 0x001fea0003800000 */
[----:B------:R-:W0:Y:S01]  /*0190*/  I2F.U32.RP R4, UR10 ;  /* 0x0000000a00047d06 */ /* 0x000e220008209000 */
[----:B------:R-:W-:-:S07]  /*01a0*/  ISETP.NE.U32.AND P1, PT, RZ, UR10, PT ;  /* 0x0000000aff007c0c */ /* 0x000fce000bf25070 */
        /* <DEDUP_REMOVED lines=15> */
[----:B------:R-:W-:-:S05]  /*02a0*/  @!P1 LOP3.LUT R5, RZ, UR10, RZ, 0x33, !PT ;  /* 0x0000000aff059c12 */ /* 0x000fca000f8e33ff */
[----:B------:R-:W-:Y:S01]  /*02b0*/  IMAD.MOV.U32 R2, RZ, RZ, R5 ;  /* 0x000000ffff027224 */ /* 0x000fe200078e0005 */
[----:B------:R-:W-:Y:S06]  /*02c0*/  BRA `(.L_x_217) ;  /* 0x00000000000c7947 */ /* 0x000fec0003800000 */
.L_x_216:
[----:B------:R-:W-:Y:S01]  /*02d0*/  IMAD.MOV.U32 R14, RZ, RZ, R6 ;  /* 0x000000ffff0e7224 */ /* 0x000fe200078e0006 */
[----:B------:R-:W-:-:S07]  /*02e0*/  MOV R16, 0x300 ;  /* 0x0000030000107802 */ /* 0x000fce0000000f00 */
[----:B------:R-:W-:Y:S05]  /*02f0*/  CALL.REL.NOINC `($__internal_8_$__cuda_sm20_rem_u64) ;  /* 0x0000000800a47944 */ /* 0x000fea0003c00000 */
.L_x_217:
[----:B------:R-:W-:Y:S05]  /*0300*/  BSYNC.RECONVERGENT B0 ;  /* 0x0000000000007941 */ /* 0x000fea0003800200 */
.L_x_215:
[C---:B------:R-:W-:Y:S02]  /*0310*/  SHF.L.U32 R4, R2.reuse, 0x2, RZ ;  /* 0x0000000202047819 */ /* 0x040fe400000006ff */
[----:B------:R-:W-:Y:S02]  /*0320*/  SHF.L.U64.HI R5, R2, 0x2, R3 ;  /* 0x0000000202057819 */ /* 0x000fe40000010203 */
[C---:B------:R-:W-:Y:S02]  /*0330*/  IADD3 R16, P0, PT, R4.reuse, UR12, RZ ;  /* 0x0000000c04107c10 */ /* 0x040fe4000ff1e0ff */
[C---:B------:R-:W-:Y:S02]  /*0340*/  IADD3 R14, P1, PT, R4.reuse, UR14, RZ ;  /* 0x0000000e040e7c10 */ /* 0x040fe4000ff3e0ff */
[----:B------:R-:W-:Y:S02]  /*0350*/  IADD3.X R17, PT, PT, R5, UR13, RZ, P0, !PT ;  /* 0x0000000d05117c10 */ /* 0x000fe400087fe4ff */
[----:B------:R-:W-:-:S02]  /*0360*/  IADD3 R2, P0, PT, R4, UR16, RZ ;  /* 0x0000001004027c10 */ /* 0x000fc4000ff1e0ff */
[C---:B------:R-:W-:Y:S01]  /*0370*/  IADD3.X R15, PT, PT, R5.reuse, UR15, RZ, P1, !PT ;  /* 0x0000000f050f7c10 */ /* 0x040fe20008ffe4ff */
[----:B------:R-:W2:Y:S01]  /*0380*/  LDG.E.STRONG.GPU R16, desc[UR8][R16.64] ;  /* 0x0000000810107981 */ /* 0x000ea2000c1ef900 */
        /* <DEDUP_REMOVED lines=12> */
[----:B------:R-:W-:Y:S01]  /*0450*/  FADD R7, R18, R7 ;  /* 0x0000000712077221 */ /* 0x000fe20000000000 */
[----:B------:R-:W-:Y:S06]  /*0460*/  @P0 BRA `(.L_x_219) ;  /* 0x00000000004c0947 */ /* 0x000fec0003800000 */
[----:B------:R-:W0:Y:S01]  /*0470*/  I2F.U32.RP R4, UR10 ;  /* 0x0000000a00047d06 */ /* 0x000e220008209000 */
[----:B------:R-:W-:Y:S01]  /*0480*/  IMAD.MOV.U32 R2, RZ, RZ, RZ ;  /* 0x000000ffff027224 */ /* 0x000fe200078e00ff */
[----:B------:R-:W-:-:S06]  /*0490*/  ISETP.NE.U32.AND P1, PT, RZ, UR10, PT ;  /* 0x0000000aff007c0c */ /* 0x000fcc000bf25070 */
[----:B0-----:R-:W0:Y:S02]  /*04a0*/  MUFU.RCP R4, R4 ;  /* 0x0000000400047308 */ /* 0x001e240000001000 */
[----:B0-----:R-:W-:-:S06]  /*04b0*/  VIADD R5, R4, 0xffffffe ;  /* 0x0ffffffe04057836 */ /* 0x001fcc0000000000 */
[----:B------:R-:W0:Y:S02]  /*04c0*/  F2I.FTZ.U32.TRUNC.NTZ R3, R5 ;  /* 0x0000000500037305 */ /* 0x000e24000021f000 */
[----:B0-----:R-:W-:-:S04]  /*04d0*/  IMAD.MOV R11, RZ, RZ, -R3 ;  /* 0x000000ffff0b7224 */ /* 0x001fc800078e0a03 */
        /* <DEDUP_REMOVED lines=12> */
.L_x_219:
[----:B------:R-:W-:Y:S01]  /*05a0*/  IMAD.MOV.U32 R15, RZ, RZ, R11 ;  /* 0x000000ffff0f7224 */ /* 0x000fe200078e000b */
[----:B------:R-:W-:Y:S01]  /*05b0*/  MOV R16, 0x5e0 ;  /* 0x000005e000107802 */ /* 0x000fe20000000f00 */
[----:B------:R-:W-:-:S07]  /*05c0*/  IMAD.MOV.U32 R14, RZ, RZ, R8 ;  /* 0x000000ffff0e7224 */ /* 0x000fce00078e0008 */
[----:B------:R-:W-:Y:S05]  /*05d0*/  CALL.REL.NOINC `($__internal_8_$__cuda_sm20_rem_u64) ;  /* 0x0000000400ec7944 */ /* 0x000fea0003c00000 */
.L_x_220:
[----:B------:R-:W-:Y:S05]  /*05e0*/  BSYNC.RECONVERGENT B0 ;  /* 0x0000000000007941 */ /* 0x000fea0003800200 */
.L_x_218:
[C---:B------:R-:W-:Y:S02]  /*05f0*/  SHF.L.U32 R14, R2.reuse, 0x2, RZ ;  /* 0x00000002020e7819 */ /* 0x040fe400000006ff */
[----:B------:R-:W-:Y:S02]  /*0600*/  SHF.L.U64.HI R11, R2, 0x2, R3 ;  /* 0x00000002020b7819 */ /* 0x000fe40000010203 */
[C---:B------:R-:W-:Y:S02]  /*0610*/  IADD3 R16, P0, PT, R14.reuse, UR12, RZ ;  /* 0x0000000c0e107c10 */ /* 0x040fe4000ff1e0ff */
[----:B------:R-:W-:Y:S02]  /*0620*/  IADD3 R4, P1, PT, R14, UR14, RZ ;  /* 0x0000000e0e047c10 */ /* 0x000fe4000ff3e0ff */
[C---:B------:R-:W-:Y:S02]  /*0630*/  IADD3.X R17, PT, PT, R11.reuse, UR13, RZ, P0, !PT ;  /* 0x0000000d0b117c10 */ /* 0x040fe400087fe4ff */
[----:B------:R-:W-:-:S02]  /*0640*/  IADD3.X R5, PT, PT, R11, UR15, RZ, P1, !PT ;  /* 0x0000000f0b057c10 */ /* 0x000fc40008ffe4ff */
[C---:B------:R-:W-:Y:S01]  /*0650*/  IADD3 R2, P0, PT, R14.reuse, UR16, RZ ;  /* 0x000000100e027c10 */ /* 0x040fe2000ff1e0ff */
[----:B------:R-:W2:Y:S01]  /*0660*/  LDG.E.STRONG.GPU R16, desc[UR8][R16.64] ;  /* 0x0000000810107981 */ /* 0x000ea2000c1ef900 */
[----:B------:R-:W-:Y:S02]  /*0670*/  IADD3 R14, P1, PT, R14, UR18, RZ ;  /* 0x000000120e0e7c10 */ /* 0x000fe4000ff3e0ff */
[C---:B------:R-:W-:Y:S01]  /*0680*/  IADD3.X R3, PT, PT, R11.reuse, UR17, RZ, P0, !PT ;  /* 0x000000110b037c10 */ /* 0x040fe200087fe4ff */
        /* <DEDUP_REMOVED lines=31> */
.L_x_222:
[----:B------:R-:W-:Y:S01]  /*0880*/  IMAD.MOV.U32 R15, RZ, RZ, R12 ;  /* 0x000000ffff0f7224 */ /* 0x000fe200078e000c */
[----:B------:R-:W-:Y:S02]  /*0890*/  MOV R14, R9 ;  /* 0x00000009000e7202 */ /* 0x000fe40000000f00 */
[----:B------:R-:W-:-:S07]  /*08a0*/  MOV R16, 0x8c0 ;  /* 0x000008c000107802 */ /* 0x000fce0000000f00 */
[----:B------:R-:W-:Y:S05]  /*08b0*/  CALL.REL.NOINC `($__internal_8_$__cuda_sm20_rem_u64) ;  /* 0x0000000400347944 */ /* 0x000fea0003c00000 */
.L_x_223:
[----:B------:R-:W-:Y:S05]  /*08c0*/  BSYNC.RECONVERGENT B0 ;  /* 0x0000000000007941 */ /* 0x000fea0003800200 */
.L_x_221:
[C---:B------:R-:W-:Y:S01]  /*08d0*/  IMAD.SHL.U32 R16, R2.reuse, 0x4, RZ ;  /* 0x0000000402107824 */ /* 0x040fe200078e00ff */
[----:B------:R-:W-:-:S04]  /*08e0*/  SHF.L.U64.HI R11, R2, 0x2, R3 ;  /* 0x00000002020b7819 */ /* 0x000fc80000010203 */
[C---:B------:R-:W-:Y:S02]  /*08f0*/  IADD3 R4, P0, PT, R16.reuse, UR12, RZ ;  /* 0x0000000c10047c10 */ /* 0x040fe4000ff1e0ff */
[C---:B------:R-:W-:Y:S02]  /*0900*/  IADD3 R14, P1, PT, R16.reuse, UR14, RZ ;  /* 0x0000000e100e7c10 */ /* 0x040fe4000ff3e0ff */
[C---:B------:R-:W-:Y:S02]  /*0910*/  IADD3.X R5, PT, PT, R11.reuse, UR13, RZ, P0, !PT ;  /* 0x0000000d0b057c10 */ /* 0x040fe400087fe4ff */
[----:B------:R-:W-:Y:S02]  /*0920*/  IADD3.X R15, PT, PT, R11, UR15, RZ, P1, !PT ;  /* 0x0000000f0b0f7c10 */ /* 0x000fe40008ffe4ff */
[C---:B------:R-:W-:Y:S01]  /*0930*/  IADD3 R2, P0, PT, R16.reuse, UR16, RZ ;  /* 0x0000001010027c10 */ /* 0x040fe2000ff1e0ff */
[----:B------:R-:W2:Y:S01]  /*0940*/  LDG.E.STRONG.GPU R4, desc[UR8][R4.64] ;  /* 0x0000000804047981 */ /* 0x000ea2000c1ef900 */
[----:B------:R-:W-:-:S02]  /*0950*/  IADD3 R16, P1, PT, R16, UR18, RZ ;  /* 0x0000001210107c10 */ /* 0x000fc4000ff3e0ff */
        /* <DEDUP_REMOVED lines=32> */
.L_x_225:
[----:B------:R-:W-:Y:S01]  /*0b60*/  IMAD.MOV.U32 R15, RZ, RZ, R13 ;  /* 0x000000ffff0f7224 */ /* 0x000fe200078e000d */
[----:B------:R-:W-:Y:S01]  /*0b70*/  MOV R16, 0xba0 ;  /* 0x00000ba000107802 */ /* 0x000fe20000000f00 */
[----:B------:R-:W-:-:S07]  /*0b80*/  IMAD.MOV.U32 R14, RZ, RZ, R10 ;  /* 0x000000ffff0e7224 */ /* 0x000fce00078e000a */
[----:B------:R-:W-:Y:S05]  /*0b90*/  CALL.REL.NOINC `($__internal_8_$__cuda_sm20_rem_u64) ;  /* 0x00000000007c7944 */ /* 0x000fea0003c00000 */
.L_x_226:
[----:B------:R-:W-:Y:S05]  /*0ba0*/  BSYNC.RECONVERGENT B0 ;  /* 0x0000000000007941 */ /* 0x000fea0003800200 */
.L_x_224:
        /* <DEDUP_REMOVED lines=14> */
[----:B------:R-:W-:Y:S01]  /*0c90*/  UIADD3 UR4, UPT, UPT, UR4, 0x4, URZ ;  /* 0x0000000404047890 */ /* 0x000fe2000fffe0ff */
[----:B------:R-:W-:Y:S01]  /*0ca0*/  IADD3 R8, PT, PT, R8, 0x4, RZ ;  /* 0x0000000408087810 */ /* 0x000fe20007ffe0ff */
[----:B------:R-:W-:Y:S02]  /*0cb0*/  VIADD R9, R9, 0x4 ;  /* 0x0000000409097836 */ /* 0x000fe40000000000 */
[----:B------:R-:W-:Y:S01]  /*0cc0*/  UISETP.NE.AND UP0, UPT, UR4, 0x1f4, UPT ;  /* 0x000001f40400788c */ /* 0x000fe2000bf05270 */
[----:B------:R-:W-:-:S02]  /*0cd0*/  VIADD R10, R10, 0x4 ;  /* 0x000000040a0a7836 */ /* 0x000fc40000000000 */
[----:B------:R-:W-:Y:S02]  /*0ce0*/  VIADD R6, R6, 0x4 ;  /* 0x0000000406067836 */ /* 0x000fe40000000000 */
[----:B--2---:R-:W-:-:S04]  /*0cf0*/  FADD R11, R2, R5 ;  /* 0x00000005020b7221 */ /* 0x004fc80000000000 */
[----:B---3--:R-:W-:-:S04]  /*0d00*/  FADD R11, R11, R12 ;  /* 0x0000000c0b0b7221 */ /* 0x008fc80000000000 */
[----:B----4-:R-:W-:-:S04]  /*0d10*/  FADD R16, R11, R14 ;  /* 0x0000000e0b107221 */ /* 0x010fc80000000000 */
[----:B------:R-:W-:Y:S01]  /*0d20*/  FADD R7, R7, R16 ;  /* 0x0000001007077221 */ /* 0x000fe20000000000 */
[----:B------:R-:W-:Y:S06]  /*0d30*/  BRA.U UP0, `(.L_x_227) ;  /* 0xfffffff100f07547 */ /* 0x000fec000b83ffff */
[----:B------:R-:W-:-:S13]  /*0d40*/  ISETP.NE.AND P0, PT, R0, RZ, PT ;  /* 0x000000ff0000720c */ /* 0x000fda0003f05270 */
[----:B------:R-:W-:Y:S05]  /*0d50*/  @P0 EXIT ;  /* 0x000000000000094d */ /* 0x000fea0003800000 */
[----:B------:R-:W0:Y:S02]  /*0d60*/  LDC.64 R2, c[0x0][0x3a8] ;  /* 0x0000ea00ff027b82 */ /* 0x000e240000000a00 */
[----:B0-----:R-:W-:Y:S01]  /*0d70*/  STG.E desc[UR8][R2.64], R7 ;  /* 0x0000000702007986 */ /* 0x001fe2000c101908 */
[----:B------:R-:W-:Y:S05]  /*0d80*/  EXIT ;  /* 0x000000000000794d */ /* 0x000fea0003800000 */
        .weak           $__internal_8_$__cuda_sm20_rem_u64
        .type           $__internal_8_$__cuda_sm20_rem_u64,@function
        .size           $__internal_8_$__cuda_sm20_rem_u64,(.L_x_461 - $__internal_8_$__cuda_sm20_rem_u64)
$__internal_8_$__cuda_sm20_rem_u64:
        /* <DEDUP_REMOVED lines=14> */
[----:B------:R-:W-:-:S04]  /*0e70*/  IMAD.HI.U32 R4, P1, R3, R19, R4 ;  /* 0x0000001303047227 */ /* 0x000fc80007820004 */
[----:B------:R-:W-:Y:S01]  /*0e80*/  IMAD.X R17, R17, 0x1, R3, P0 ;  /* 0x0000000111117824 */ /* 0x000fe200000e0603 */
[----:B------:R-:W-:-:S04]  /*0e90*/  IADD3 R5, P2, PT, R23, R4, RZ ;  /* 0x0000000417057210 */ /* 0x000fc80007f5e0ff */
[----:B------:R-:W-:Y:S01]  /*0ea0*/  IADD3.X R17, PT, PT, RZ, RZ, R17, P2, P1 ;  /* 0x000000ffff117210 */ /* 0x000fe200017e2411 */
[----:B------:R-:W-:-:S04]  /*0eb0*/  IMAD.WIDE.U32 R2, R5, UR6, RZ ;  /* 0x0000000605027c25 */ /* 0x000fc8000f8e00ff */
[----:B------:R-:W-:Y:S01]  /*0ec0*/  IMAD R4, R5, UR7, R3 ;  /* 0x0000000705047c24 */ /* 0x000fe2000f8e0203 */
[----:B------:R-:W-:-:S03]  /*0ed0*/  IADD3 R3, P0, PT, RZ, -R2, RZ ;  /* 0x80000002ff037210 */ /* 0x000fc60007f1e0ff */
[----:B------:R-:W-:Y:S02]  /*0ee0*/  IMAD R2, R17, UR6, R4 ;  /* 0x0000000611027c24 */ /* 0x000fe4000f8e0204 */
[----:B------:R-:W-:-:S03]  /*0ef0*/  IMAD.HI.U32 R4, R5, R3, RZ ;  /* 0x0000000305047227 */ /* 0x000fc600078e00ff */
[----:B------:R-:W-:-:S05]  /*0f00*/  IADD3.X R2, PT, PT, RZ, ~R2, RZ, P0, !PT ;  /* 0x80000002ff027210 */ /* 0x000fca00007fe4ff */
[----:B------:R-:W-:-:S04]  /*0f10*/  IMAD.WIDE.U32 R4, P0, R5, R2, R4 ;  /* 0x0000000205047225 */ /* 0x000fc80007800004 */
[C---:B------:R-:W-:Y:S02]  /*0f20*/  IMAD R18, R17.reuse, R2, RZ ;  /* 0x0000000211127224 */ /* 0x040fe400078e02ff */
[----:B------:R-:W-:-:S04]  /*0f30*/  IMAD.HI.U32 R5, P1, R17, R3, R4 ;  /* 0x0000000311057227 */ /* 0x000fc80007820004 */
[----:B------:R-:W-:Y:S01]  /*0f40*/  IMAD.HI.U32 R2, R17, R2, RZ ;  /* 0x0000000211027227 */ /* 0x000fe200078e00ff */
[----:B------:R-:W-:-:S03]  /*0f50*/  IADD3 R5, P2, PT, R18, R5, RZ ;  /* 0x0000000512057210 */ /* 0x000fc60007f5e0ff */
[----:B------:R-:W-:Y:S02]  /*0f60*/  IMAD.X R17, R2, 0x1, R17, P0 ;  /* 0x0000000102117824 */ /* 0x000fe400000e0611 */
[----:B------:R-:W-:-:S03]  /*0f70*/  IMAD.HI.U32 R2, R5, R14, RZ ;  /* 0x0000000e05027227 */ /* 0x000fc600078e00ff */
[----:B------:R-:W-:Y:S01]  /*0f80*/  IADD3.X R17, PT, PT, RZ, RZ, R17, P2, P1 ;  /* 0x000000ffff117210 */ /* 0x000fe200017e2411 */
[----:B------:R-:W-:Y:S02]  /*0f90*/  IMAD.MOV.U32 R3, RZ, RZ, RZ ;  /* 0x000000ffff037224 */ /* 0x000fe400078e00ff */
        /* <DEDUP_REMOVED lines=9> */
[----:B------:R-:W-:Y:S01]  /*1030*/  IADD3 R2, P1, PT, -R2, R14, RZ ;  /* 0x0000000e02027210 */ /* 0x000fe20007f3e1ff */
[----:B------:R-:W-:Y:S02]  /*1040*/  IMAD.MOV.U32 R17, RZ, RZ, 0x0 ;  /* 0x00000000ff117424 */ /* 0x000fe400078e00ff */
        /* <DEDUP_REMOVED lines=18> */
[----:B------:R-:W-:Y:S06]  /*1170*/  RET.REL.NODEC R16 `(_Z18quad_buffer_accessPfS_S_S_mS_) ;  /* 0xffffffec10a07950 */ /* 0x000fec0003c3ffff */
.L_x_228:
        /* <DEDUP_REMOVED lines=16> */
.L_x_461:


//--------------------- .text._Z20triple_buffer_accessPfS_S_mS_ --------------------------
	.section	.text._Z20triple_buffer_accessPfS_S_mS_,"ax",@progbits
	.align	128
        .global         _Z20triple_buffer_accessPfS_S_mS_
        .type           _Z20triple_buffer_accessPfS_S_mS_,@function
        .size           _Z20triple_buffer_accessPfS_S_mS_,(.L_x_462 - _Z20triple_buffer_accessPfS_S_mS_)
        .other          _Z20triple_buffer_accessPfS_S_mS_,@"STO_CUDA_ENTRY STV_DEFAULT"
_Z20triple_buffer_accessPfS_S_mS_:
.text._Z20triple_buffer_accessPfS_S_mS_:
        /* <DEDUP_REMOVED lines=8> */
[----:B------:R-:W4:Y:S01]  /*0080*/  LDCU.64 UR16, c[0x0][0x390] ;  /* 0x00007200ff1077ac */ /* 0x000f220008000a00 */
[----:B------:R-:W0:Y:S02]  /*0090*/  LDCU.128 UR12, c[0x0][0x380] ;  /* 0x00007000ff0c77ac */ /* 0x000e240008000c00 */
[----:B0-----:R-:W-:Y:S01]  /*00a0*/  IMAD R0, R0, UR4, R3 ;  /* 0x0000000400007c24 */ /* 0x001fe2000f8e0203 */
[----:B------:R-:W-:-:S03]  /*00b0*/  UMOV UR4, URZ ;  /* 0x000000ff00047c82 */ /* 0x000fc60008000000 */
[----:B------:R-:W-:-:S04]  /*00c0*/  IMAD.SHL.U32 R6, R0, 0x20, RZ ;  /* 0x0000002000067824 */ /* 0x000fc800078e00ff */
[C---:B------:R-:W-:Y:S01]  /*00d0*/  VIADD R8, R6.reuse, 0x1 ;  /* 0x0000000106087836 */ /* 0x040fe20000000000 */
[C---:B------:R-:W-:Y:S01]  /*00e0*/  IADD3 R10, PT, PT, R6.reuse, 0x3, RZ ;  /* 0x00000003060a7810 */ /* 0x040fe20007ffe0ff */
[----:B-1234-:R-:W-:-:S07]  /*00f0*/  VIADD R9, R6, 0x2 ;  /* 0x0000000206097836 */ /* 0x01efce0000000000 */
.L_x_241:
        /* <DEDUP_REMOVED lines=26> */
[----:B------:R-:W-:-:S05]  /*02a0*/  @!P1 LOP3.LUT R5, RZ, UR10, RZ, 0x33, !PT ;  /* 0x0000000aff059c12 */ /* 0x000fca000f8e33ff */
[----:B------:R-:W-:Y:S01]  /*02b0*/  IMAD.MOV.U32 R2, RZ, RZ, R5 ;  /* 0x000000ffff027224 */ /* 0x000fe200078e0005 */
[----:B------:R-:W-:Y:S06]  /*02c0*/  BRA `(.L_x_231) ;  /* 0x00000000000c7947 */ /* 0x000fec0003800000 */
.L_x_230:
[----:B------:R-:W-:Y:S01]  /*02d0*/  IMAD.MOV.U32 R14, RZ, RZ, R6 ;  /* 0x000000ffff0e7224 */ /* 0x000fe200078e0006 */
[----:B------:R-:W-:-:S07]  /*02e0*/  MOV R16, 0x300 ;  /* 0x0000030000107802 */ /* 0x000fce0000000f00 */
[----:B------:R-:W-:Y:S05]  /*02f0*/  CALL.REL.NOINC `($__internal_9_$__cuda_sm20_rem_u64) ;  /* 0x0000000800647944 */ /* 0x000fea0003c00000 */
.L_x_231:
[----:B------:R-:W-:Y:S05]  /*0300*/  BSYNC.RECONVERGENT B0 ;  /* 0x0000000000007941 */ /* 0x000fea0003800200 */
.L_x_229:
[C---:B------:R-:W-:Y:S01]  /*0310*/  IMAD.SHL.U32 R4, R2.reuse, 0x4, RZ ;  /* 0x0000000402047824 */ /* 0x040fe200078e00ff */
[----:B------:R-:W-:-:S04]  /*0320*/  SHF.L.U64.HI R5, R2, 0x2, R3 ;  /* 0x0000000202057819 */ /* 0x000fc80000010203 */
[C---:B------:R-:W-:Y:S02]  /*0330*/  IADD3 R2, P1, PT, R4.reuse, UR14, RZ ;  /* 0x0000000e04027c10 */ /* 0x040fe4000ff3e0ff */
[C---:B------:R-:W-:Y:S02]  /*0340*/  IADD3 R14, P0, PT, R4.reuse, UR12, RZ ;  /* 0x0000000c040e7c10 */ /* 0x040fe4000ff1e0ff */
[----:B------:R-:W-:Y:S02]  /*0350*/  IADD3 R4, P2, PT, R4, UR16, RZ ;  /* 0x0000001004047c10 */ /* 0x000fe4000ff5e0ff */
[C---:B------:R-:W-:Y:S02]  /*0360*/  IADD3.X R3, PT, PT, R5.reuse, UR15, RZ, P1, !PT ;  /* 0x0000000f05037c10 */ /* 0x040fe40008ffe4ff */
[C---:B------:R-:W-:Y:S02]  /*0370*/  IADD3.X R15, PT, PT, R5.reuse, UR13, RZ, P0, !PT ;  /* 0x0000000d050f7c10 */ /* 0x040fe400087fe4ff */
[----:B------:R-:W-:-:S02]  /*0380*/  IADD3.X R5, PT, PT, R5, UR17, RZ, P2, !PT ;  /* 0x0000001105057c10 */ /* 0x000fc400097fe4ff */
[----:B------:R-:W2:Y:S04]  /*0390*/  LDG.E.STRONG.GPU R3, desc[UR8][R2.64] ;  /* 0x0000000802037981 */ /* 0x000ea8000c1ef900 */
[----:B------:R-:W2:Y:S04]  /*03a0*/  LDG.E.STRONG.GPU R14, desc[UR8][R14.64] ;  /* 0x000000080e0e7981 */ /* 0x000ea8000c1ef900 */
[----:B------:R-:W3:Y:S01]  /*03b0*/  LDG.E.STRONG.GPU R5, desc[UR8][R4.64] ;  /* 0x0000000804057981 */ /* 0x000ee2000c1ef900 */
[----:B------:R-:W-:-:S04]  /*03c0*/  LOP3.LUT R17, R11, UR5, RZ, 0xfc, !PT ;  /* 0x000000050b117c12 */ /* 0x000fc8000f8efcff */
[----:B------:R-:W-:Y:S01]  /*03d0*/  ISETP.NE.U32.AND P0, PT, R17, RZ, PT ;  /* 0x000000ff1100720c */ /* 0x000fe20003f05070 */
[----:B------:R-:W-:Y:S01]  /*03e0*/  BSSY.RECONVERGENT B0, `(.L_x_232) ;  /* 0x000001c000007945 */ /* 0x000fe20003800200 */
[----:B--2---:R-:W-:-:S04]  /*03f0*/  FADD R16, R14, R3 ;  /* 0x000000030e107221 */ /* 0x004fc80000000000 */
[----:B---3--:R-:W-:-:S04]  /*0400*/  FADD R16, R16, R5 ;  /* 0x0000000510107221 */ /* 0x008fc80000000000 */
[----:B------:R-:W-:-:S03]  /*0410*/  FADD R7, R16, R7 ;  /* 0x0000000710077221 */ /* 0x000fc60000000000 */
        /* <DEDUP_REMOVED lines=18> */
[----:B------:R-:W-:Y:S01]  /*0540*/  @!P1 LOP3.LUT R2, RZ, UR10, RZ, 0x33, !PT ;  /* 0x0000000aff029c12 */ /* 0x000fe2000f8e33ff */
[----:B------:R-:W-:Y:S06]  /*0550*/  BRA `(.L_x_234) ;  /* 0x0000000000107947 */ /* 0x000fec0003800000 */
.L_x_233:
[----:B------:R-:W-:Y:S01]  /*0560*/  IMAD.MOV.U32 R15, RZ, RZ, R11 ;  /* 0x000000ffff0f7224 */ /* 0x000fe200078e000b */
[----:B------:R-:W-:Y:S01]  /*0570*/  MOV R16, 0x5a0 ;  /* 0x000005a000107802 */ /* 0x000fe20000000f00 */
[----:B------:R-:W-:-:S07]  /*0580*/  IMAD.MOV.U32 R14, RZ, RZ, R8 ;  /* 0x000000ffff0e7224 */ /* 0x000fce00078e0008 */
[----:B------:R-:W-:Y:S05]  /*0590*/  CALL.REL.NOINC `($__internal_9_$__cuda_sm20_rem_u64) ;  /* 0x0000000400bc7944 */ /* 0x000fea0003c00000 */
.L_x_234:
[----:B------:R-:W-:Y:S05]  /*05a0*/  BSYNC.RECONVERGENT B0 ;  /* 0x0000000000007941 */ /* 0x000fea0003800200 */
.L_x_232:
[C---:B------:R-:W-:Y:S02]  /*05b0*/  SHF.L.U32 R14, R2.reuse, 0x2, RZ ;  /* 0x00000002020e7819 */ /* 0x040fe400000006ff */
[----:B------:R-:W-:Y:S02]  /*05c0*/  SHF.L.U64.HI R11, R2, 0x2, R3 ;  /* 0x00000002020b7819 */ /* 0x000fe40000010203 */
[C---:B------:R-:W-:Y:S02]  /*05d0*/  IADD3 R4, P1, PT, R14.reuse, UR14, RZ ;  /* 0x0000000e0e047c10 */ /* 0x040fe4000ff3e0ff */
[C---:B------:R-:W-:Y:S02]  /*05e0*/  IADD3 R2, P0, PT, R14.reuse, UR12, RZ ;  /* 0x0000000c0e027c10 */ /* 0x040fe4000ff1e0ff */
[----:B------:R-:W-:Y:S02]  /*05f0*/  IADD3.X R5, PT, PT, R11, UR15, RZ, P1, !PT ;  /* 0x0000000f0b057c10 */ /* 0x000fe40008ffe4ff */
[----:B------:R-:W-:-:S02]  /*0600*/  IADD3 R14, P2, PT, R14, UR16, RZ ;  /* 0x000000100e0e7c10 */ /* 0x000fc4000ff5e0ff */
[C---:B------:R-:W-:Y:S02]  /*0610*/  IADD3.X R3, PT, PT, R11.reuse, UR13, RZ, P0, !PT ;  /* 0x0000000d0b037c10 */ /* 0x040fe400087fe4ff */
[----:B------:R-:W-:Y:S01]  /*0620*/  IADD3.X R15, PT, PT, R11, UR17, RZ, P2, !PT ;  /* 0x000000110b0f7c10 */ /* 0x000fe200097fe4ff */
        /* <DEDUP_REMOVED lines=29> */
.L_x_236:
[----:B------:R-:W-:Y:S01]  /*0800*/  MOV R15, R12 ;  /* 0x0000000c000f7202 */ /* 0x000fe20000000f00 */
[----:B------:R-:W-:Y:S01]  /*0810*/  IMAD.MOV.U32 R14, RZ, RZ, R9 ;  /* 0x000000ffff0e7224 */ /* 0x000fe200078e0009 */
[----:B------:R-:W-:-:S07]  /*0820*/  MOV R16, 0x840 ;  /* 0x0000084000107802 */ /* 0x000fce0000000f00 */
[----:B------:R-:W-:Y:S05]  /*0830*/  CALL.REL.NOINC `($__internal_9_$__cuda_sm20_rem_u64) ;  /* 0x0000000400147944 */ /* 0x000fea0003c00000 */
.L_x_237:
[----:B------:R-:W-:Y:S05]  /*0840*/  BSYNC.RECONVERGENT B0 ;  /* 0x0000000000007941 */ /* 0x000fea0003800200 */
.L_x_235:
[C---:B------:R-:W-:Y:S01]  /*0850*/  IMAD.SHL.U32 R14, R2.reuse, 0x4, RZ ;  /* 0x00000004020e7824 */ /* 0x040fe200078e00ff */
[----:B------:R-:W-:-:S04]  /*0860*/  SHF.L.U64.HI R11, R2, 0x2, R3 ;  /* 0x00000002020b7819 */ /* 0x000fc80000010203 */
[C---:B------:R-:W-:Y:S02]  /*0870*/  IADD3 R4, P1, PT, R14.reuse, UR14, RZ ;  /* 0x0000000e0e047c10 */ /* 0x040fe4000ff3e0ff */
[C---:B------:R-:W-:Y:S02]  /*0880*/  IADD3 R2, P0, PT, R14.reuse, UR12, RZ ;  /* 0x0000000c0e027c10 */ /* 0x040fe4000ff1e0ff */
[C---:B------:R-:W-:Y:S02]  /*0890*/  IADD3.X R5, PT, PT, R11.reuse, UR15, RZ, P1, !PT ;  /* 0x0000000f0b057c10 */ /* 0x040fe40008ffe4ff */
[----:B------:R-:W-:Y:S02]  /*08a0*/  IADD3 R14, P2, PT, R14, UR16, RZ ;  /* 0x000000100e0e7c10 */ /* 0x000fe4000ff5e0ff */
        /* <DEDUP_REMOVED lines=31> */
.L_x_239:
[----:B------:R-:W-:Y:S01]  /*0aa0*/  IMAD.MOV.U32 R15, RZ, RZ, R13 ;  /* 0x000000ffff0f7224 */ /* 0x000fe200078e000d */
[----:B------:R-:W-:Y:S01]  /*0ab0*/  MOV R16, 0xae0 ;  /* 0x00000ae000107802 */ /* 0x000fe20000000f00 */
[----:B------:R-:W-:-:S07]  /*0ac0*/  IMAD.MOV.U32 R14, RZ, RZ, R10 ;  /* 0x000000ffff0e7224 */ /* 0x000fce00078e000a */
[----:B------:R-:W-:Y:S05]  /*0ad0*/  CALL.REL.NOINC `($__internal_9_$__cuda_sm20_rem_u64) ;  /* 0x00000000006c7944 */ /* 0x000fea0003c00000 */
.L_x_240:
[----:B------:R-:W-:Y:S05]  /*0ae0*/  BSYNC.RECONVERGENT B0 ;  /* 0x0000000000007941 */ /* 0x000fea0003800200 */
.L_x_238:
        /* <DEDUP_REMOVED lines=11> */
[----:B------:R-:W-:-:S04]  /*0ba0*/  UIADD3 UR4, UPT, UPT, UR4, 0x4, URZ ;  /* 0x0000000404047890 */ /* 0x000fc8000fffe0ff */
[----:B------:R-:W-:Y:S01]  /*0bb0*/  UISETP.NE.AND UP0, UPT, UR4, 0x1f4, UPT ;  /* 0x000001f40400788c */ /* 0x000fe2000bf05270 */
[----:B------:R-:W-:Y:S01]  /*0bc0*/  VIADD R8, R8, 0x4 ;  /* 0x0000000408087836 */ /* 0x000fe20000000000 */
[----:B------:R-:W-:Y:S01]  /*0bd0*/  IADD3 R6, PT, PT, R6, 0x4, RZ ;  /* 0x0000000406067810 */ /* 0x000fe20007ffe0ff */
[----:B------:R-:W-:Y:S02]  /*0be0*/  VIADD R9, R9, 0x4 ;  /* 0x0000000409097836 */ /* 0x000fe40000000000 */
[----:B------:R-:W-:Y:S02]  /*0bf0*/  VIADD R10, R10, 0x4 ;  /* 0x000000040a0a7836 */ /* 0x000fe40000000000 */
[----:B--2---:R-:W-:-:S04]  /*0c00*/  FADD R11, R2, R5 ;  /* 0x00000005020b7221 */ /* 0x004fc80000000000 */
[----:B---3--:R-:W-:-:S04]  /*0c10*/  FADD R14, R11, R12 ;  /* 0x0000000c0b0e7221 */ /* 0x008fc80000000000 */
[----:B------:R-:W-:Y:S01]  /*0c20*/  FADD R7, R7, R14 ;  /* 0x0000000e07077221 */ /* 0x000fe20000000000 */
[----:B------:R-:W-:Y:S06]  /*0c30*/  BRA.U UP0, `(.L_x_241) ;  /* 0xfffffff500307547 */ /* 0x000fec000b83ffff */
[----:B------:R-:W-:-:S13]  /*0c40*/  ISETP.NE.AND P0, PT, R0, RZ, PT ;  /* 0x000000ff0000720c */ /* 0x000fda0003f05270 */
[----:B------:R-:W-:Y:S05]  /*0c50*/  @P0 EXIT ;  /* 0x000000000000094d */ /* 0x000fea0003800000 */
[----:B------:R-:W0:Y:S02]  /*0c60*/  LDC.64 R2, c[0x0][0x3a0] ;  /* 0x0000e800ff027b82 */ /* 0x000e240000000a00 */
[----:B0-----:R-:W-:Y:S01]  /*0c70*/  STG.E desc[UR8][R2.64], R7 ;  /* 0x0000000702007986 */ /* 0x001fe2000c101908 */
[----:B------:R-:W-:Y:S05]  /*0c80*/  EXIT ;  /* 0x000000000000794d */ /* 0x000fea0003800000 */
        .weak           $__internal_9_$__cuda_sm20_rem_u64
        .type           $__internal_9_$__cuda_sm20_rem_u64,@function
        .size           $__internal_9_$__cuda_sm20_rem_u64,(.L_x_462 - $__internal_9_$__cuda_sm20_rem_u64)
$__internal_9_$__cuda_sm20_rem_u64:
[----:B------:R-:W0:Y:S08]  /*0c90*/  I2F.U64.RP R17, UR6 ;  /* 0x0000000600117d12 */ /* 0x000e300008309000 */
[----:B0-----:R-:W0:Y:S02]  /*0ca0*/  MUFU.RCP R17, R17 ;  /* 0x0000001100117308 */ /* 0x001e240000001000 */
[----:B0-----:R-:W-:-:S06]  /*0cb0*/  VIADD R2, R17, 0x1ffffffe ;  /* 0x1ffffffe11027836 */ /* 0x001fcc0000000000 */
        /* <DEDUP_REMOVED lines=11> */
[----:B------:R-:W-:Y:S01]  /*0d70*/  IMAD.HI.U32 R4, P1, R3, R19, R4 ;  /* 0x0000001303047227 */ /* 0x000fe20007820004 */
[----:B------:R-:W-:-:S04]  /*0d80*/  IADD3.X R17, PT, PT, R17, R3, RZ, P0, !PT ;  /* 0x0000000311117210 */ /* 0x000fc800007fe4ff */
[----:B------:R-:W-:-:S04]  /*0d90*/  IADD3 R5, P2, PT, R23, R4, RZ ;  /* 0x0000000417057210 */ /* 0x000fc80007f5e0ff */
[----:B------:R-:W-:Y:S01]  /*0da0*/  IADD3.X R17, PT, PT, RZ, RZ, R17, P2, P1 ;  /* 0x000000ffff117210 */ /* 0x000fe200017e2411 */
[----:B------:R-:W-:-:S04]  /*0db0*/  IMAD.WIDE.U32 R2, R5, UR6, RZ ;  /* 0x0000000605027c25 */ /* 0x000fc8000f8e00ff */
        /* <DEDUP_REMOVED lines=23> */
[----:B------:R-:W-:Y:S02]  /*0f30*/  IMAD R5, R5, UR7, R3 ;  /* 0x0000000705057c24 */ /* 0x000fe4000f8e0203 */
[----:B------:R-:W-:Y:S01]  /*0f40*/  IMAD.MOV.U32 R17, RZ, RZ, 0x0 ;  /* 0x00000000ff117424 */ /* 0x000fe200078e00ff */
[----:B------:R-:W-:Y:S01]  /*0f50*/  ISETP.GE.U32.AND P0, PT, R2, UR6, PT ;  /* 0x0000000602007c0c */ /* 0x000fe2000bf06070 */
[----:B------:R-:W-:-:S05]  /*0f60*/  IMAD R4, R4, UR6, R5 ;  /* 0x0000000604047c24 */ /* 0x000fca000f8e0205 */
[----:B------:R-:W-:Y:S02]  /*0f70*/  IADD3.X R3, PT, PT, ~R4, R15, RZ, P1, !PT ;  /* 0x0000000f04037210 */ /* 0x000fe40000ffe5ff */
[----:B------:R-:W-:Y:S02]  /*0f80*/  IADD3 R5, P1, PT, R2, -UR6, RZ ;  /* 0x8000000602057c10 */ /* 0x000fe4000ff3e0ff */
        /* <DEDUP_REMOVED lines=14> */
[----:B------:R-:W-:Y:S06]  /*1070*/  RET.REL.NODEC R16 `(_Z20triple_buffer_accessPfS_S_mS_) ;  /* 0xffffffec10e07950 */ /* 0x000fec0003c3ffff */
.L_x_242:
        /* <DEDUP_REMOVED lines=16> */
.L_x_462:


//--------------------- .text._Z18dual_buffer_accessPfS_mS_ --------------------------
	.section	.text._Z18dual_buffer_accessPfS_mS_,"ax",@progbits
	.align	128
        .global         _Z18dual_buffer_accessPfS_mS_
        .type           _Z18dual_buffer_accessPfS_mS_,@function
        .size           _Z18dual_buffer_accessPfS_mS_,(.L_x_463 - _Z18dual_buffer_accessPfS_mS_)
        .other          _Z18dual_buffer_accessPfS_mS_,@"STO_CUDA_ENTRY STV_DEFAULT"
_Z18dual_buffer_accessPfS_mS_:
.text._Z18dual_buffer_accessPfS_mS_:
        /* <DEDUP_REMOVED lines=9> */
[----:B0-----:R-:W-:Y:S01]  /*0090*/  IMAD R0, R0, UR4, R3 ;  /* 0x0000000400007c24 */ /* 0x001fe2000f8e0203 */
[----:B------:R-:W-:-:S03]  /*00a0*/  UMOV UR4, URZ ;  /* 0x000000ff00047c82 */ /* 0x000fc60008000000 */
[----:B------:R-:W-:-:S04]  /*00b0*/  IMAD.SHL.U32 R6, R0, 0x20, RZ ;  /* 0x0000002000067824 */ /* 0x000fc800078e00ff */
[C---:B------:R-:W-:Y:S01]  /*00c0*/  VIADD R8, R6.reuse, 0x1 ;  /* 0x0000000106087836 */ /* 0x040fe20000000000 */
[C---:B------:R-:W-:Y:S01]  /*00d0*/  IADD3 R9, PT, PT, R6.reuse, 0x2, RZ ;  /* 0x0000000206097810 */ /* 0x040fe20007ffe0ff */
[----:B-1234-:R-:W-:-:S07]  /*00e0*/  VIADD R10, R6, 0x3 ;  /* 0x00000003060a7836 */ /* 0x01efce0000000000 */
.L_x_255:
        /* <DEDUP_REMOVED lines=25> */
[----:B------:R-:W-:Y:S01]  /*0280*/  @P0 VIADD R5, R5, -UR10 ;  /* 0x8000000a05050c36 */ /* 0x000fe20008000000 */
[----:B------:R-:W-:-:S04]  /*0290*/  @!P1 LOP3.LUT R5, RZ, UR10, RZ, 0x33, !PT ;  /* 0x0000000aff059c12 */ /* 0x000fc8000f8e33ff */
[----:B------:R-:W-:Y:S01]  /*02a0*/  MOV R2, R5 ;  /* 0x0000000500027202 */ /* 0x000fe20000000f00 */
[----:B------:R-:W-:Y:S06]  /*02b0*/  BRA `(.L_x_245) ;  /* 0x00000000000c7947 */ /* 0x000fec0003800000 */
.L_x_244:
[----:B------:R-:W-:Y:S01]  /*02c0*/  IMAD.MOV.U32 R14, RZ, RZ, R6 ;  /* 0x000000ffff0e7224 */ /* 0x000fe200078e0006 */
[----:B------:R-:W-:-:S07]  /*02d0*/  MOV R16, 0x2f0 ;  /* 0x000002f000107802 */ /* 0x000fce0000000f00 */
[----:B------:R-:W-:Y:S05]  /*02e0*/  CALL.REL.NOINC `($__internal_10_$__cuda_sm20_rem_u64) ;  /* 0x0000000800247944 */ /* 0x000fea0003c00000 */
.L_x_245:
[----:B------:R-:W-:Y:S05]  /*02f0*/  BSYNC.RECONVERGENT B0 ;  /* 0x0000000000007941 */ /* 0x000fea0003800200 */
.L_x_243:
[C---:B------:R-:W-:Y:S01]  /*0300*/  IMAD.SHL.U32 R4, R2.reuse, 0x4, RZ ;  /* 0x0000000402047824 */ /* 0x040fe200078e00ff */
[----:B------:R-:W-:-:S04]  /*0310*/  SHF.L.U64.HI R5, R2, 0x2, R3 ;  /* 0x0000000202057819 */ /* 0x000fc80000010203 */
[C---:B------:R-:W-:Y:S02]  /*0320*/  IADD3 R2, P0, PT, R4.reuse, UR12, RZ ;  /* 0x0000000c04027c10 */ /* 0x040fe4000ff1e0ff */
[----:B------:R-:W-:Y:S02]  /*0330*/  IADD3 R4, P1, PT, R4, UR14, RZ ;  /* 0x0000000e04047c10 */ /* 0x000fe4000ff3e0ff */
[C---:B------:R-:W-:Y:S02]  /*0340*/  IADD3.X R3, PT, PT, R5.reuse, UR13, RZ, P0, !PT ;  /* 0x0000000d05037c10 */ /* 0x040fe400087fe4ff */
[----:B------:R-:W-:-:S03]  /*0350*/  IADD3.X R5, PT, PT, R5, UR15, RZ, P1, !PT ;  /* 0x0000000f05057c10 */ /* 0x000fc60008ffe4ff */
[----:B------:R-:W2:Y:S04]  /*0360*/  LDG.E.STRONG.GPU R2, desc[UR8][R2.64] ;  /* 0x0000000802027981 */ /* 0x000ea8000c1ef900 */
[----:B------:R-:W2:Y:S01]  /*0370*/  LDG.E.STRONG.GPU R5, desc[UR8][R4.64] ;  /* 0x0000000804057981 */ /* 0x000ea2000c1ef900 */
[----:B------:R-:W-:Y:S01]  /*0380*/  LOP3.LUT R14, R11, UR5, RZ, 0xfc, !PT ;  /* 0x000000050b0e7c12 */ /* 0x000fe2000f8efcff */
[----:B------:R-:W-:Y:S03]  /*0390*/  BSSY.RECONVERGENT B0, `(.L_x_246) ;  /* 0x000001c000007945 */ /* 0x000fe60003800200 */
[----:B------:R-:W-:Y:S01]  /*03a0*/  ISETP.NE.U32.AND P0, PT, R14, RZ, PT ;  /* 0x000000ff0e00720c */ /* 0x000fe20003f05070 */
[----:B--2---:R-:W-:-:S04]  /*03b0*/  FADD R14, R2, R5 ;  /* 0x00000005020e7221 */ /* 0x004fc80000000000 */
[----:B------:R-:W-:-:S08]  /*03c0*/  FADD R7, R14, R7 ;  /* 0x000000070e077221 */ /* 0x000fd00000000000 */
        /* <DEDUP_REMOVED lines=20> */
.L_x_247:
[----:B------:R-:W-:Y:S01]  /*0510*/  IMAD.MOV.U32 R15, RZ, RZ, R11 ;  /* 0x000000ffff0f7224 */ /* 0x000fe200078e000b */
[----:B------:R-:W-:Y:S02]  /*0520*/  MOV R14, R8 ;  /* 0x00000008000e7202 */ /* 0x000fe40000000f00 */
[----:B------:R-:W-:-:S07]  /*0530*/  MOV R16, 0x550 ;  /* 0x0000055000107802 */ /* 0x000fce0000000f00 */
[----:B------:R-:W-:Y:S05]  /*0540*/  CALL.REL.NOINC `($__internal_10_$__cuda_sm20_rem_u64) ;  /* 0x00000004008c7944 */ /* 0x000fea0003c00000 */
.L_x_248:
[----:B------:R-:W-:Y:S05]  /*0550*/  BSYNC.RECONVERGENT B0 ;  /* 0x0000000000007941 */ /* 0x000fea0003800200 */
.L_x_246:
        /* <DEDUP_REMOVED lines=22> */
[----:B------:R-:W-:Y:S01]  /*06c0*/  IMAD.HI.U32 R2, R3, R5, R2 ;  /* 0x0000000503027227 */ /* 0x000fe200078e0002 */
[----:B------:R-:W-:-:S05]  /*06d0*/  MOV R3, RZ ;  /* 0x000000ff00037202 */ /* 0x000fca0000000f00 */
        /* <DEDUP_REMOVED lines=9> */
.L_x_250:
[----:B------:R-:W-:Y:S01]  /*0770*/  IMAD.MOV.U32 R15, RZ, RZ, R12 ;  /* 0x000000ffff0f7224 */ /* 0x000fe200078e000c */
[----:B------:R-:W-:Y:S01]  /*0780*/  MOV R16, 0x7b0 ;  /* 0x000007b000107802 */ /* 0x000fe20000000f00 */
[----:B------:R-:W-:-:S07]  /*0790*/  IMAD.MOV.U32 R14, RZ, RZ, R9 ;  /* 0x000000ffff0e7224 */ /* 0x000fce00078e0009 */
[----:B------:R-:W-:Y:S05]  /*07a0*/  CALL.REL.NOINC `($__internal_10_$__cuda_sm20_rem_u64) ;  /* 0x0000000000f47944 */ /* 0x000fea0003c00000 */
.L_x_251:
[----:B------:R-:W-:Y:S05]  /*07b0*/  BSYNC.RECONVERGENT B0 ;  /* 0x0000000000007941 */ /* 0x000fea0003800200 */
.L_x_249:
[C---:B------:R-:W-:Y:S02]  /*07c0*/  SHF.L.U32 R4, R2.reuse, 0x2, RZ ;  /* 0x0000000202047819 */ /* 0x040fe400000006ff */
[----:B------:R-:W-:Y:S02]  /*07d0*/  SHF.L.U64.HI R5, R2, 0x2, R3 ;  /* 0x0000000202057819 */ /* 0x000fe40000010203 */
        /* <DEDUP_REMOVED lines=31> */
.L_x_253:
[----:B------:R-:W-:Y:S01]  /*09d0*/  IMAD.MOV.U32 R15, RZ, RZ, R13 ;  /* 0x000000ffff0f7224 */ /* 0x000fe200078e000d */
[----:B------:R-:W-:Y:S02]  /*09e0*/  MOV R14, R10 ;  /* 0x0000000a000e7202 */ /* 0x000fe40000000f00 */
[----:B------:R-:W-:-:S07]  /*09f0*/  MOV R16, 0xa10 ;  /* 0x00000a1000107802 */ /* 0x000fce0000000f00 */
[----:B------:R-:W-:Y:S05]  /*0a00*/  CALL.REL.NOINC `($__internal_10_$__cuda_sm20_rem_u64) ;  /* 0x00000000005c7944 */ /* 0x000fea0003c00000 */
.L_x_254:
[----:B------:R-:W-:Y:S05]  /*0a10*/  BSYNC.RECONVERGENT B0 ;  /* 0x0000000000007941 */ /* 0x000fea0003800200 */
.L_x_252:
        /* <DEDUP_REMOVED lines=8> */
[----:B------:R-:W-:Y:S01]  /*0aa0*/  UIADD3 UR4, UPT, UPT, UR4, 0x4, URZ ;  /* 0x0000000404047890 */ /* 0x000fe2000fffe0ff */
[----:B------:R-:W-:Y:S01]  /*0ab0*/  VIADD R8, R8, 0x4 ;  /* 0x0000000408087836 */ /* 0x000fe20000000000 */
[----:B------:R-:W-:Y:S01]  /*0ac0*/  IADD3 R9, PT, PT, R9, 0x4, RZ ;  /* 0x0000000409097810 */ /* 0x000fe20007ffe0ff */
[----:B------:R-:W-:Y:S01]  /*0ad0*/  VIADD R10, R10, 0x4 ;  /* 0x000000040a0a7836 */ /* 0x000fe20000000000 */
[----:B------:R-:W-:Y:S01]  /*0ae0*/  UISETP.NE.AND UP0, UPT, UR4, 0x1f4, UPT ;  /* 0x000001f40400788c */ /* 0x000fe2000bf05270 */
[----:B------:R-:W-:-:S02]  /*0af0*/  VIADD R6, R6, 0x4 ;  /* 0x0000000406067836 */ /* 0x000fc40000000000 */
[----:B--2---:R-:W-:-:S04]  /*0b00*/  FADD R12, R2, R5 ;  /* 0x00000005020c7221 */ /* 0x004fc80000000000 */
[----:B------:R-:W-:Y:S02]  /*0b10*/  FADD R7, R7, R12 ;  /* 0x0000000c07077221 */ /* 0x000fe40000000000 */
[----:B------:R-:W-:Y:S05]  /*0b20*/  BRA.U UP0, `(.L_x_255) ;  /* 0xfffffff500707547 */ /* 0x000fea000b83ffff */
[----:B------:R-:W-:-:S13]  /*0b30*/  ISETP.NE.AND P0, PT, R0, RZ, PT ;  /* 0x000000ff0000720c */ /* 0x000fda0003f05270 */
[----:B------:R-:W-:Y:S05]  /*0b40*/  @P0 EXIT ;  /* 0x000000000000094d */ /* 0x000fea0003800000 */
[----:B------:R-:W0:Y:S02]  /*0b50*/  LDC.64 R2, c[0x0][0x398] ;  /* 0x0000e600ff027b82 */ /* 0x000e240000000a00 */
[----:B0-----:R-:W-:Y:S01]  /*0b60*/  STG.E desc[UR8][R2.64], R7 ;  /* 0x0000000702007986 */ /* 0x001fe2000c101908 */
[----:B------:R-:W-:Y:S05]  /*0b70*/  EXIT ;  /* 0x000000000000794d */ /* 0x000fea0003800000 */
        .weak           $__internal_10_$__cuda_sm20_rem_u64
        .type           $__internal_10_$__cuda_sm20_rem_u64,@function
        .size           $__internal_10_$__cuda_sm20_rem_u64,(.L_x_463 - $__internal_10_$__cuda_sm20_rem_u64)
$__internal_10_$__cuda_sm20_rem_u64:
        /* <DEDUP_REMOVED lines=62> */
[----:B------:R-:W-:Y:S06]  /*0f60*/  RET.REL.NODEC R16 `(_Z18dual_buffer_accessPfS_mS_) ;  /* 0xfffffff010247950 */ /* 0x000fec0003c3ffff */
.L_x_256:
        /* <DEDUP_REMOVED lines=9> */
.L_x_463:


//--------------------- .text._Z20single_buffer_accessPfmS_ --------------------------
	.section	.text._Z20single_buffer_accessPfmS_,"ax",@progbits
	.align	128
        .global         _Z20single_buffer_accessPfmS_
        .type           _Z20single_buffer_accessPfmS_,@function
        .size           _Z20single_buffer_accessPfmS_,(.L_x_464 - _Z20single_buffer_accessPfmS_)
        .other          _Z20single_buffer_accessPfmS_,@"STO_CUDA_ENTRY STV_DEFAULT"
_Z20single_buffer_accessPfmS_:
.text._Z20single_buffer_accessPfmS_:
        /* <DEDUP_REMOVED lines=9> */
[----:B0-----:R-:W-:Y:S01]  /*0090*/  IMAD R0, R0, UR4, R3 ;  /* 0x0000000400007c24 */ /* 0x001fe2000f8e0203 */
[----:B------:R-:W-:-:S03]  /*00a0*/  UMOV UR4, URZ ;  /* 0x000000ff00047c82 */ /* 0x000fc60008000000 */
[----:B------:R-:W-:-:S04]  /*00b0*/  IMAD.SHL.U32 R6, R0, 0x20, RZ ;  /* 0x0000002000067824 */ /* 0x000fc800078e00ff */
[C---:B------:R-:W-:Y:S01]  /*00c0*/  VIADD R9, R6.reuse, 0x2 ;  /* 0x0000000206097836 */ /* 0x040fe20000000000 */
[C---:B------:R-:W-:Y:S01]  /*00d0*/  IADD3 R8, PT, PT, R6.reuse, 0x1, RZ ;  /* 0x0000000106087810 */ /* 0x040fe20007ffe0ff */
[----:B-1234-:R-:W-:-:S07]  /*00e0*/  VIADD R10, R6, 0x3 ;  /* 0x00000003060a7836 */ /* 0x01efce0000000000 */
.L_x_269:
        /* <DEDUP_REMOVED lines=29> */
.L_x_258:
[----:B------:R-:W-:Y:S01]  /*02c0*/  IMAD.MOV.U32 R14, RZ, RZ, R6 ;  /* 0x000000ffff0e7224 */ /* 0x000fe200078e0006 */
[----:B------:R-:W-:-:S07]  /*02d0*/  MOV R16, 0x2f0 ;  /* 0x000002f000107802 */ /* 0x000fce0000000f00 */
[----:B------:R-:W-:Y:S05]  /*02e0*/  CALL.REL.NOINC `($__internal_11_$__cuda_sm20_rem_u64) ;  /* 0x0000000400c47944 */ /* 0x000fea0003c00000 */
.L_x_259:
[----:B------:R-:W-:Y:S05]  /*02f0*/  BSYNC.RECONVERGENT B0 ;  /* 0x0000000000007941 */ /* 0x000fea0003800200 */
.L_x_257:
[----:B------:R-:W-:-:S04]  /*0300*/  LEA R4, P0, R2, UR12, 0x2 ;  /* 0x0000000c02047c11 */ /* 0x000fc8000f8010ff */
[----:B------:R-:W-:-:S05]  /*0310*/  LEA.HI.X R5, R2, UR13, R3, 0x2, P0 ;  /* 0x0000000d02057c11 */ /* 0x000fca00080f1403 */
[----:B------:R-:W2:Y:S01]  /*0320*/  LDG.E.STRONG.GPU R4, desc[UR8][R4.64] ;  /* 0x0000000804047981 */ /* 0x000ea2000c1ef900 */
[----:B------:R-:W-:Y:S01]  /*0330*/  LOP3.LUT R2, R11, UR5, RZ, 0xfc, !PT ;  /* 0x000000050b027c12 */ /* 0x000fe2000f8efcff */
[----:B------:R-:W-:Y:S03]  /*0340*/  BSSY.RECONVERGENT B0, `(.L_x_260) ;  /* 0x000001b000007945 */ /* 0x000fe60003800200 */
        /* <DEDUP_REMOVED lines=22> */
.L_x_261:
[----:B------:R-:W-:Y:S01]  /*04b0*/  IMAD.MOV.U32 R15, RZ, RZ, R11 ;  /* 0x000000ffff0f7224 */ /* 0x000fe200078e000b */
[----:B------:R-:W-:Y:S01]  /*04c0*/  MOV R16, 0x4f0 ;  /* 0x000004f000107802 */ /* 0x000fe20000000f00 */
[----:B------:R-:W-:-:S07]  /*04d0*/  IMAD.MOV.U32 R14, RZ, RZ, R8 ;  /* 0x000000ffff0e7224 */ /* 0x000fce00078e0008 */
[----:B------:R-:W-:Y:S05]  /*04e0*/  CALL.REL.NOINC `($__internal_11_$__cuda_sm20_rem_u64) ;  /* 0x0000000400447944 */ /* 0x000fea0003c00000 */
.L_x_262:
[----:B------:R-:W-:Y:S05]  /*04f0*/  BSYNC.RECONVERGENT B0 ;  /* 0x0000000000007941 */ /* 0x000fea0003800200 */
.L_x_260:
        /* <DEDUP_REMOVED lines=27> */
.L_x_264:
[----:B------:R-:W-:Y:S01]  /*06b0*/  IMAD.MOV.U32 R15, RZ, RZ, R12 ;  /* 0x000000ffff0f7224 */ /* 0x000fe200078e000c */
[----:B------:R-:W-:Y:S01]  /*06c0*/  MOV R16, 0x6f0 ;  /* 0x000006f000107802 */ /* 0x000fe20000000f00 */
[----:B------:R-:W-:-:S07]  /*06d0*/  IMAD.MOV.U32 R14, RZ, RZ, R9 ;  /* 0x000000ffff0e7224 */ /* 0x000fce00078e0009 */
[----:B------:R-:W-:Y:S05]  /*06e0*/  CALL.REL.NOINC `($__internal_11_$__cuda_sm20_rem_u64) ;  /* 0x0000000000c47944 */ /* 0x000fea0003c00000 */
.L_x_265:
[----:B------:R-:W-:Y:S05]  /*06f0*/  BSYNC.RECONVERGENT B0 ;  /* 0x0000000000007941 */ /* 0x000fea0003800200 */
.L_x_263:
        /* <DEDUP_REMOVED lines=27> */
.L_x_267:
[----:B------:R-:W-:Y:S01]  /*08b0*/  IMAD.MOV.U32 R15, RZ, RZ, R13 ;  /* 0x000000ffff0f7224 */ /* 0x000fe200078e000d */
[----:B------:R-:W-:Y:S01]  /*08c0*/  MOV R16, 0x8f0 ;  /* 0x000008f000107802 */ /* 0x000fe20000000f00 */
[----:B------:R-:W-:-:S07]  /*08d0*/  IMAD.MOV.U32 R14, RZ, RZ, R10 ;  /* 0x000000ffff0e7224 */ /* 0x000fce00078e000a */
[----:B------:R-:W-:Y:S05]  /*08e0*/  CALL.REL.NOINC `($__internal_11_$__cuda_sm20_rem_u64) ;  /* 0x0000000000447944 */ /* 0x000fea0003c00000 */
.L_x_268:
[----:B------:R-:W-:Y:S05]  /*08f0*/  BSYNC.RECONVERGENT B0 ;  /* 0x0000000000007941 */ /* 0x000fea0003800200 */
.L_x_266:
[----:B------:R-:W-:-:S04]  /*0900*/  LEA R4, P0, R2, UR12, 0x2 ;  /* 0x0000000c02047c11 */ /* 0x000fc8000f8010ff */
[----:B------:R-:W-:-:S05]  /*0910*/  LEA.HI.X R5, R2, UR13, R3, 0x2, P0 ;  /* 0x0000000d02057c11 */ /* 0x000fca00080f1403 */
[----:B------:R-:W2:Y:S01]  /*0920*/  LDG.E.STRONG.GPU R4, desc[UR8][R4.64] ;  /* 0x0000000804047981 */ /* 0x000ea2000c1ef900 */
[----:B------:R-:W-:Y:S01]  /*0930*/  UIADD3 UR4, UPT, UPT, UR4, 0x4, URZ ;  /* 0x0000000404047890 */ /* 0x000fe2000fffe0ff */
[----:B------:R-:W-:Y:S01]  /*0940*/  IADD3 R8, PT, PT, R8, 0x4, RZ ;  /* 0x0000000408087810 */ /* 0x000fe20007ffe0ff */
[----:B------:R-:W-:Y:S01]  /*0950*/  VIADD R9, R9, 0x4 ;  /* 0x0000000409097836 */ /* 0x000fe20000000000 */
[----:B------:R-:W-:Y:S01]  /*0960*/  IADD3 R6, PT, PT, R6, 0x4, RZ ;  /* 0x0000000406067810 */ /* 0x000fe20007ffe0ff */
[----:B------:R-:W-:Y:S01]  /*0970*/  UISETP.NE.AND UP0, UPT, UR4, 0x1f4, UPT ;  /* 0x000001f40400788c */ /* 0x000fe2000bf05270 */
[----:B------:R-:W-:Y:S02]  /*0980*/  VIADD R10, R10, 0x4 ;  /* 0x000000040a0a7836 */ /* 0x000fe40000000000 */
[----:B--2---:R-:W-:-:S06]  /*0990*/  FADD R7, R7, R4 ;  /* 0x0000000407077221 */ /* 0x004fcc0000000000 */
[----:B------:R-:W-:Y:S05]  /*09a0*/  BRA.U UP0, `(.L_x_269) ;  /* 0xfffffff500d07547 */ /* 0x000fea000b83ffff */
[----:B------:R-:W-:-:S13]  /*09b0*/  ISETP.NE.AND P0, PT, R0, RZ, PT ;  /* 0x000000ff0000720c */ /* 0x000fda0003f05270 */
[----:B------:R-:W-:Y:S05]  /*09c0*/  @P0 EXIT ;  /* 0x000000000000094d */ /* 0x000fea0003800000 */
[----:B------:R-:W0:Y:S02]  /*09d0*/  LDC.64 R2, c[0x0][0x390] ;  /* 0x0000e400ff027b82 */ /* 0x000e240000000a00 */
[----:B0-----:R-:W-:Y:S01]  /*09e0*/  STG.E desc[UR8][R2.64], R7 ;  /* 0x0000000702007986 */ /* 0x001fe2000c101908 */
[----:B------:R-:W-:Y:S05]  /*09f0*/  EXIT ;  /* 0x000000000000794d */ /* 0x000fea0003800000 */
        .weak           $__internal_11_$__cuda_sm20_rem_u64
        .type           $__internal_11_$__cuda_sm20_rem_u64,@function
        .size           $__internal_11_$__cuda_sm20_rem_u64,(.L_x_464 - $__internal_11_$__cuda_sm20_rem_u64)
$__internal_11_$__cuda_sm20_rem_u64:
        /* <DEDUP_REMOVED lines=31> */
[----:B------:R-:W-:-:S03]  /*0bf0*/  IMAD.HI.U32 R2, R5, R14, RZ ;  /* 0x0000000e05027227 */ /* 0x000fc600078e00ff */
[----:B------:R-:W-:Y:S01]  /*0c00*/  IADD3.X R17, PT, PT, RZ, RZ, R17, P2, P1 ;  /* 0x000000ffff117210 */ /* 0x000fe200017e2411 */
[----:B------:R-:W-:-:S04]  /*0c10*/  IMAD.WIDE.U32 R2, R5, R15, R2 ;  /* 0x0000000f05027225 */ /* 0x000fc800078e0002 */
[C---:B------:R-:W-:Y:S02]  /*0c20*/  IMAD R5, R17.reuse, R15, RZ ;  /* 0x0000000f11057224 */ /* 0x040fe400078e02ff */
[----:B------:R-:W-:-:S04]  /*0c30*/  IMAD.HI.U32 R2, P0, R17, R14, R2 ;  /* 0x0000000e11027227 */ /* 0x000fc80007800002 */
[----:B------:R-:W-:Y:S01]  /*0c40*/  IMAD.HI.U32 R4, R17, R15, RZ ;  /* 0x0000000f11047227 */ /* 0x000fe200078e00ff */
[----:B------:R-:W-:-:S03]  /*0c50*/  IADD3 R5, P1, PT, R5, R2, RZ ;  /* 0x0000000205057210 */ /* 0x000fc60007f3e0ff */
[----:B------:R-:W-:Y:S02]  /*0c60*/  HFMA2 R17, -RZ, RZ, 0, 0 ;  /* 0x00000000ff117431 */ /* 0x000fe400000001ff */
        /* <DEDUP_REMOVED lines=23> */
[----:B------:R-:W-:Y:S06]  /*0de0*/  RET.REL.NODEC R16 `(_Z20single_buffer_accessPfmS_) ;  /* 0xfffffff010847950 */ /* 0x000fec0003c3ffff */
.L_x_270:
        /* <DEDUP_REMOVED lines=9> */
.L_x_464:


//--------------------- .text._Z17effective_l2_testPfmiS_ --------------------------
	.section	.text._Z17effective_l2_testPfmiS_,"ax",@progbits
	.align	128
        .global         _Z17effective_l2_testPfmiS_
        .type           _Z17effective_l2_testPfmiS_,@function
        .size           _Z17effective_l2_testPfmiS_,(.L_x_491 - _Z17effective_l2_testPfmiS_)
        .other          _Z17effective_l2_testPfmiS_,@"STO_CUDA_ENTRY STV_DEFAULT"
_Z17effective_l2_testPfmiS_:
.text._Z17effective_l2_testPfmiS_:
        /* <DEDUP_REMOVED lines=11> */
[----:B------:R-:W-:Y:S01]  /*00b0*/  SHF.R.S32.HI R6, RZ, 0x1f, R0 ;  /* 0x0000001fff067819 */ /* 0x000fe20000011400 */
[----:B------:R-:W-:Y:S02]  /*00c0*/  IMAD.MOV.U32 R5, RZ, RZ, RZ ;  /* 0x000000ffff057224 */ /* 0x000fe400078e00ff */
[----:B0-----:R-:W-:Y:S01]  /*00d0*/  IMAD R4, R4, UR4, RZ ;  /* 0x0000000404047c24 */ /* 0x001fe2000f8e02ff */
[----:B------:R-:W-:-:S06]  /*00e0*/  UMOV UR4, URZ ;  /* 0x000000ff00047c82 */ /* 0x000fcc0008000000 */
.L_x_275:
[----:B------:R-:W0:Y:S01]  /*00f0*/  LDCU.64 UR8, c[0x0][0x388] ;  /* 0x00007100ff0877ac */ /* 0x000e220008000a00 */
[----:B------:R-:W-:Y:S01]  /*0100*/  BSSY.RECONVERGENT B0, `(.L_x_272) ;  /* 0x0000013000007945 */ /* 0x000fe20003800200 */
[----:B------:R-:W1:Y:S01]  /*0110*/  LDCU UR5, c[0x0][0x390] ;  /* 0x00007200ff0577ac */ /* 0x000e620008000800 */
[----:B------:R-:W-:Y:S01]  /*0120*/  UIADD3 UR4, UPT, UPT, UR4, 0x1, URZ ;  /* 0x0000000104047890 */ /* 0x000fe2000fffe0ff */
[----:B------:R-:W2:Y:S01]  /*0130*/  LDCU.64 UR10, c[0x0][0x380] ;  /* 0x00007000ff0a77ac */ /* 0x000ea20008000a00 */
[----:B0-----:R-:W-:-:S04]  /*0140*/  ISETP.GE.U32.AND P0, PT, R0, UR8, PT ;  /* 0x0000000800007c0c */ /* 0x001fc8000bf06070 */
[----:B------:R-:W-:Y:S01]  /*0150*/  ISETP.GE.U32.AND.EX P0, PT, R6, UR9, PT, P0 ;  /* 0x0000000906007c0c */ /* 0x000fe2000bf06100 */
[----:B-1----:R-:W-:-:S12]  /*0160*/  UISETP.NE.AND UP0, UPT, UR4, UR5, UPT ;  /* 0x000000050400728c */ /* 0x002fd8000bf05270 */
[----:B--2---:R-:W-:Y:S05]  /*0170*/  @P0 BRA `(.L_x_273) ;  /* 0x00000000002c0947 */ /* 0x004fea0003800000 */
[----:B------:R-:W-:Y:S02]  /*0180*/  IMAD.MOV.U32 R7, RZ, RZ, R0 ;  /* 0x000000ffff077224 */ /* 0x000fe400078e0000 */
[----:B------:R-:W-:-:S07]  /*0190*/  IMAD.MOV.U32 R8, RZ, RZ, R6 ;  /* 0x000000ffff087224 */ /* 0x000fce00078e0006 */
.L_x_274:
[----:B------:R-:W-:-:S04]  /*01a0*/  LEA R2, P0, R7, UR10, 0x2 ;  /* 0x0000000a07027c11 */ /* 0x000fc8000f8010ff */
[----:B------:R-:W-:-:S05]  /*01b0*/  LEA.HI.X R3, R7, UR11, R8, 0x2, P0 ;  /* 0x0000000b07037c11 */ /* 0x000fca00080f1408 */
[----:B------:R-:W2:Y:S01]  /*01c0*/  LDG.E.STRONG.GPU R2, desc[UR6][R2.64] ;  /* 0x0000000602027981 */ /* 0x000ea2000c1ef900 */
[----:B------:R-:W-:-:S04]  /*01d0*/  IADD3 R7, P0, PT, R4, R7, RZ ;  /* 0x0000000704077210 */ /* 0x000fc80007f1e0ff */
[----:B------:R-:W-:Y:S02]  /*01e0*/  LEA.HI.X.SX32 R8, R4, R8, 0x1, P0 ;  /* 0x0000000804087211 */ /* 0x000fe400000f0eff */
[----:B------:R-:W-:-:S04]  /*01f0*/  ISETP.GE.U32.AND P0, PT, R7, UR8, PT ;  /* 0x0000000807007c0c */ /* 0x000fc8000bf06070 */
[----:B------:R-:W-:Y:S01]  /*0200*/  ISETP.GE.U32.AND.EX P0, PT, R8, UR9, PT, P0 ;  /* 0x0000000908007c0c */ /* 0x000fe2000bf06100 */
[----:B--2---:R-:W-:-:S12]  /*0210*/  FADD R5, R2, R5 ;  /* 0x0000000502057221 */ /* 0x004fd80000000000 */
[----:B------:R-:W-:Y:S05]  /*0220*/  @!P0 BRA `(.L_x_274) ;  /* 0xfffffffc00dc8947 */ /* 0x000fea000383ffff */
.L_x_273:
[----:B------:R-:W-:Y:S05]  /*0230*/  BSYNC.RECONVERGENT B0 ;  /* 0x0000000000007941 */ /* 0x000fea0003800200 */
.L_x_272:
[----:B------:R-:W-:Y:S05]  /*0240*/  BRA.U UP0, `(.L_x_275) ;  /* 0xfffffffd00a87547 */ /* 0x000fea000b83ffff */
.L_x_271:
[----:B------:R-:W-:-:S13]  /*0250*/  ISETP.NE.AND P0, PT, R0, RZ, PT ;  /* 0x000000ff0000720c */ /* 0x000fda0003f05270 */
[----:B------:R-:W-:Y:S05]  /*0260*/  @P0 EXIT ;  /* 0x000000000000094d */ /* 0x000fea0003800000 */
[----:B------:R-:W0:Y:S02]  /*0270*/  LDC.64 R2, c[0x0][0x398] ;  /* 0x0000e600ff027b82 */ /* 0x000e240000000a00 */
[----:B0-----:R-:W-:Y:S01]  /*0280*/  STG.E desc[UR6][R2.64], R5 ;  /* 0x0000000502007986 */ /* 0x001fe2000c101906 */
[----:B------:R-:W-:Y:S05]  /*0290*/  EXIT ;  /* 0x000000000000794d */ /* 0x000fea0003800000 */
.L_x_276:
        /* <DEDUP_REMOVED lines=14> */
.L_x_491:


//--------------------- .text._Z18latency_under_loadPfmmPm --------------------------
	.section	.text._Z18latency_under_loadPfmmPm,"ax",@progbits
	.align	128
        .global         _Z18latency_under_loadPfmmPm
        .type           _Z18latency_under_loadPfmmPm,@function
        .size           _Z18latency_under_loadPfmmPm,(.L_x_465 - _Z18latency_under_loadPfmmPm)
        .other          _Z18latency_under_loadPfmmPm,@"STO_CUDA_ENTRY STV_DEFAULT"
_Z18latency_under_loadPfmmPm:
.text._Z18latency_under_loadPfmmPm:
[----:B------:R-:W-:Y:S01]  /*0000*/  LDC R1, c[0x0][0x37c] ;  /* 0x0000df00ff017b82 */ /* 0x000fe20000000800 */
[----:B------:R-:W0:Y:S07]  /*0010*/  S2R R19, SR_CTAID.X ;  /* 0x0000000000137919 */ /* 0x000e2e0000002500 */
[----:B------:R-:W1:Y:S01]  /*0020*/  LDC.64 R2, c[0x0][0x390] ;  /* 0x0000e400ff027b82 */ /* 0x000e620000000a00 */
[----:B------:R-:W2:Y:S01]  /*0030*/  LDCU UR4, c[0x0][0x360] ;  /* 0x00006c00ff0477ac */ /* 0x000ea20008000800 */
[----:B------:R-:W2:Y:S01]  /*0040*/  S2R R18, SR_TID.X ;  /* 0x0000000000127919 */ /* 0x000ea20000002100 */
[----:B------:R-:W3:Y:S01]  /*0050*/  LDCU.64 UR8, c[0x0][0x358] ;  /* 0x00006b00ff0877ac */ /* 0x000ee20008000a00 */
[----:B0-----:R-:W-:-:S04]  /*0060*/  LOP3.LUT R0, R19, 0x1, RZ, 0xc0, !PT ;  /* 0x0000000113007812 */ /* 0x001fc800078ec0ff */
[----:B------:R-:W-:Y:S01]  /*0070*/  ISETP.NE.U32.AND P0, PT, R0, 0x1, PT ;  /* 0x000000010000780c */ /* 0x000fe20003f05070 */
[----:B--2---:R-:W-:-:S03]  /*0080*/  IMAD R9, R19, UR4, R18 ;  /* 0x0000000413097c24 */ /* 0x004fc6000f8e0212 */
[----:B-1----:R-:W-:Y:S02]  /*0090*/  SEL R11, R2, RZ, !P0 ;  /* 0x000000ff020b7207 */ /* 0x002fe40004000000 */
[----:B------:R-:W-:Y:S02]  /*00a0*/  SEL R10, R3, RZ, !P0 ;  /* 0x000000ff030a7207 */ /* 0x000fe40004000000 */
[----:B------:R-:W-:Y:S01]  /*00b0*/  CS2R R12, SR_CLOCKLO ;  /* 0x00000000000c7805 */ /* 0x000fe20000015000 */
[----:B------:R-:W-:Y:S01]  /*00c0*/  IMAD.SHL.U32 R9, R9, 0x20, RZ ;  /* 0x0000002009097824 */ /* 0x000fe200078e00ff */
[----:B------:R-:W0:Y:S01]  /*00d0*/  LDCU UR5, c[0x0][0x38c] ;  /* 0x00007180ff0577ac */ /* 0x000e220008000800 */
[----:B------:R-:W-:Y:S02]  /*00e0*/  IMAD.MOV.U32 R21, RZ, RZ, RZ ;  /* 0x000000ffff157224 */ /* 0x000fe400078e00ff */
[C---:B------:R-:W-:Y:S01]  /*00f0*/  VIADD R8, R9.reuse, 0x1 ;  /* 0x0000000109087836 */ /* 0x040fe20000000000 */
[C---:B------:R-:W-:Y:S01]  /*0100*/  IADD3 R7, PT, PT, R9.reuse, 0x2, RZ ;  /* 0x0000000209077810 */ /* 0x040fe20007ffe0ff */
[----:B------:R-:W-:Y:S01]  /*0110*/  VIADD R6, R9, 0x3 ;  /* 0x0000000309067836 */ /* 0x000fe20000000000 */
[----:B------:R-:W1:Y:S01]  /*0120*/  LDCU UR10, c[0x0][0x388] ;  /* 0x00007100ff0a77ac */ /* 0x000e620008000800 */
[----:B------:R-:W2:Y:S01]  /*0130*/  LDCU.64 UR12, c[0x0][0x380] ;  /* 0x00007000ff0c77ac */ /* 0x000ea20008000a00 */
[----:B---3--:R-:W-:-:S05]  /*0140*/  UMOV UR4, URZ ;  /* 0x000000ff00047c82 */ /* 0x008fca0008000000 */
.L_x_289:
[----:B------:R-:W-:Y:S01]  /*0150*/  SHF.R.S32.HI R2, RZ, 0x1f, R9 ;  /* 0x0000001fff027819 */ /* 0x000fe20000011409 */
[----:B------:R-:W3:Y:S01]  /*0160*/  LDCU.64 UR6, c[0x0][0x388] ;  /* 0x00007100ff0677ac */ /* 0x000ee20008000a00 */
[----:B------:R-:W-:Y:S01]  /*0170*/  BSSY.RECONVERGENT B0, `(.L_x_277) ;  /* 0x0000020000007945 */ /* 0x000fe20003800200 */
[----:B------:R-:W-:Y:S02]  /*0180*/  SHF.R.S32.HI R5, RZ, 0x1f, R8 ;  /* 0x0000001fff057819 */ /* 0x000fe40000011408 */
[----:B0-----:R-:W-:Y:S02]  /*0190*/  LOP3.LUT R0, R2, UR5, RZ, 0xfc, !PT ;  /* 0x0000000502007c12 */ /* 0x001fe4000f8efcff */
[----:B------:R-:W-:Y:S02]  /*01a0*/  SHF.R.S32.HI R4, RZ, 0x1f, R7 ;  /* 0x0000001fff047819 */ /* 0x000fe40000011407 */
[----:B------:R-:W-:Y:S02]  /*01b0*/  ISETP.NE.U32.AND P0, PT, R0, RZ, PT ;  /* 0x000000ff0000720c */ /* 0x000fe40003f05070 */
[----:B------:R-:W-:-:S11]  /*01c0*/  SHF.R.S32.HI R3, RZ, 0x1f, R6 ;  /* 0x0000001fff037819 */ /* 0x000fd60000011406 */
[----:B---3--:R-:W-:Y:S05]  /*01d0*/  @P0 BRA `(.L_x_278) ;  /* 0x0000000000500947 */ /* 0x008fea0003800000 */
[----:B-1----:R-:W0:Y:S01]  /*01e0*/  I2F.U32.RP R0, UR10 ;  /* 0x0000000a00007d06 */ /* 0x002e220008209000 */
[----:B------:R-:W-:-:S07]  /*01f0*/  ISETP.NE.U32.AND P1, PT, RZ, UR10, PT ;  /* 0x0000000aff007c0c */ /* 0x000fce000bf25070 */
[----:B0-----:R-:W0:Y:S02]  /*0200*/  MUFU.RCP R0, R0 ;  /* 0x0000000000007308 */ /* 0x001e240000001000 */
[----:B0-----:R-:W-:-:S06]  /*0210*/  VIADD R14, R0, 0xffffffe ;  /* 0x0ffffffe000e7836 */ /* 0x001fcc0000000000 */
[----:B------:R0:W1:Y:S02]  /*0220*/  F2I.FTZ.U32.TRUNC.NTZ R15, R14 ;  /* 0x0000000e000f7305 */ /* 0x000064000021f000 */
[----:B0-----:R-:W-:Y:S02]  /*0230*/  HFMA2 R14, -RZ, RZ, 0, 0 ;  /* 0x00000000ff0e7431 */ /* 0x001fe400000001ff */
[----:B-1----:R-:W-:-:S04]  /*0240*/  IMAD.MOV R17, RZ, RZ, -R15 ;  /* 0x000000ffff117224 */ /* 0x002fc800078e0a0f */
        /* <DEDUP_REMOVED lines=10> */
[----:B------:R-:W-:-:S04]  /*02f0*/  @!P1 LOP3.LUT R2, RZ, UR10, RZ, 0x33, !PT ;  /* 0x0000000aff029c12 */ /* 0x000fc8000f8e33ff */
[----:B------:R-:W-:Y:S01]  /*0300*/  MOV R14, R2 ;  /* 0x00000002000e7202 */ /* 0x000fe20000000f00 */
[----:B------:R-:W-:Y:S06]  /*0310*/  BRA `(.L_x_279) ;  /* 0x0000000000147947 */ /* 0x000fec0003800000 */
.L_x_278:
[----:B------:R-:W-:Y:S01]  /*0320*/  IMAD.MOV.U32 R0, RZ, RZ, R9 ;  /* 0x000000ffff007224 */ /* 0x000fe200078e0009 */
[----:B------:R-:W-:-:S07]  /*0330*/  MOV R20, 0x350 ;  /* 0x0000035000147802 */ /* 0x000fce0000000f00 */
[----:B-12---:R-:W-:Y:S05]  /*0340*/  CALL.REL.NOINC `($__internal_12_$__cuda_sm20_rem_u64) ;  /* 0x0000000800207944 */ /* 0x006fea0003c00000 */
[----:B------:R-:W-:Y:S01]  /*0350*/  IMAD.MOV.U32 R14, RZ, RZ, R2 ;  /* 0x000000ffff0e7224 */ /* 0x000fe200078e0002 */
[----:B------:R-:W-:-:S07]  /*0360*/  MOV R15, R17 ;  /* 0x00000011000f7202 */ /* 0x000fce0000000f00 */
.L_x_279:
[----:B--2---:R-:W-:Y:S05]  /*0370*/  BSYNC.RECONVERGENT B0 ;  /* 0x0000000000007941 */ /* 0x004fea0003800200 */
.L_x_277:
[----:B------:R-:W-:-:S05]  /*0380*/  IADD3 R0, P0, PT, R14, R11, RZ ;  /* 0x0000000b0e007210 */ /* 0x000fca0007f1e0ff */
[----:B------:R-:W-:Y:S01]  /*0390*/  IMAD.X R15, R15, 0x1, R10, P0 ;  /* 0x000000010f0f7824 */ /* 0x000fe200000e060a */
        /* <DEDUP_REMOVED lines=27> */
.L_x_281:
[----:B------:R-:W-:Y:S01]  /*0550*/  IMAD.MOV.U32 R2, RZ, RZ, R5 ;  /* 0x000000ffff027224 */ /* 0x000fe200078e0005 */
[----:B------:R-:W-:Y:S01]  /*0560*/  MOV R20, 0x590 ;  /* 0x0000059000147802 */ /* 0x000fe20000000f00 */
[----:B------:R-:W-:-:S07]  /*0570*/  IMAD.MOV.U32 R0, RZ, RZ, R8 ;  /* 0x000000ffff007224 */ /* 0x000fce00078e0008 */
[----:B------:R-:W-:Y:S05]  /*0580*/  CALL.REL.NOINC `($__internal_12_$__cuda_sm20_rem_u64) ;  /* 0x0000000400907944 */ /* 0x000fea0003c00000 */
[----:B------:R-:W-:Y:S01]  /*0590*/  MOV R14, R2 ;  /* 0x00000002000e7202 */ /* 0x000fe20000000f00 */
[----:B------:R-:W-:-:S07]  /*05a0*/  IMAD.MOV.U32 R15, RZ, RZ, R17 ;  /* 0x000000ffff0f7224 */ /* 0x000fce00078e0011 */
.L_x_282:
[----:B------:R-:W-:Y:S05]  /*05b0*/  BSYNC.RECONVERGENT B0 ;  /* 0x0000000000007941 */ /* 0x000fea0003800200 */
.L_x_280:
        /* <DEDUP_REMOVED lines=29> */
.L_x_284:
[----:B------:R-:W-:Y:S01]  /*0790*/  IMAD.MOV.U32 R2, RZ, RZ, R4 ;  /* 0x000000ffff027224 */ /* 0x000fe200078e0004 */
[----:B------:R-:W-:Y:S01]  /*07a0*/  MOV R20, 0x7d0 ;  /* 0x000007d000147802 */ /* 0x000fe20000000f00 */
[----:B------:R-:W-:-:S07]  /*07b0*/  IMAD.MOV.U32 R0, RZ, RZ, R7 ;  /* 0x000000ffff007224 */ /* 0x000fce00078e0007 */
[----:B------:R-:W-:Y:S05]  /*07c0*/  CALL.REL.NOINC `($__internal_12_$__cuda_sm20_rem_u64) ;  /* 0x0000000400007944 */ /* 0x000fea0003c00000 */
[----:B------:R-:W-:Y:S01]  /*07d0*/  MOV R4, R2 ;  /* 0x0000000200047202 */ /* 0x000fe20000000f00 */
[----:B------:R-:W-:-:S07]  /*07e0*/  IMAD.MOV.U32 R5, RZ, RZ, R17 ;  /* 0x000000ffff057224 */ /* 0x000fce00078e0011 */
.L_x_285:
[----:B------:R-:W-:Y:S05]  /*07f0*/  BSYNC.RECONVERGENT B0 ;  /* 0x0000000000007941 */ /* 0x000fea0003800200 */
.L_x_283:
        /* <DEDUP_REMOVED lines=29> */
.L_x_287:
[----:B------:R-:W-:Y:S01]  /*09d0*/  IMAD.MOV.U32 R2, RZ, RZ, R3 ;  /* 0x000000ffff027224 */ /* 0x000fe200078e0003 */
[----:B------:R-:W-:Y:S01]  /*09e0*/  MOV R20, 0xa10 ;  /* 0x00000a1000147802 */ /* 0x000fe20000000f00 */
[----:B------:R-:W-:-:S07]  /*09f0*/  IMAD.MOV.U32 R0, RZ, RZ, R6 ;  /* 0x000000ffff007224 */ /* 0x000fce00078e0006 */
[----:B------:R-:W-:Y:S05]  /*0a00*/  CALL.REL.NOINC `($__internal_12_$__cuda_sm20_rem_u64) ;  /* 0x0000000000707944 */ /* 0x000fea0003c00000 */
[----:B------:R-:W-:-:S07]  /*0a10*/  MOV R3, R17 ;  /* 0x0000001100037202 */ /* 0x000fce0000000f00 */
.L_x_288:
[----:B------:R-:W-:Y:S05]  /*0a20*/  BSYNC.RECONVERGENT B0 ;  /* 0x0000000000007941 */ /* 0x000fea0003800200 */
.L_x_286:
[----:B------:R-:W-:-:S05]  /*0a30*/  IADD3 R0, P0, PT, R2, R11, RZ ;  /* 0x0000000b02007210 */ /* 0x000fca0007f1e0ff */
[----:B------:R-:W-:Y:S01]  /*0a40*/  IMAD.X R3, R3, 0x1, R10, P0 ;  /* 0x0000000103037824 */ /* 0x000fe200000e060a */
[----:B------:R-:W-:-:S04]  /*0a50*/  LEA R2, P0, R0, UR12, 0x2 ;  /* 0x0000000c00027c11 */ /* 0x000fc8000f8010ff */
[----:B------:R-:W-:-:S05]  /*0a60*/  LEA.HI.X R3, R0, UR13, R3, 0x2, P0 ;  /* 0x0000000d00037c11 */ /* 0x000fca00080f1403 */
[----:B------:R-:W2:Y:S01]  /*0a70*/  LDG.E.STRONG.GPU R2, desc[UR8][R2.64] ;  /* 0x0000000802027981 */ /* 0x000ea2000c1ef900 */
[----:B------:R-:W-:Y:S01]  /*0a80*/  UIADD3 UR4, UPT, UPT, UR4, 0x4, URZ ;  /* 0x0000000404047890 */ /* 0x000fe2000fffe0ff */
[----:B------:R-:W-:Y:S01]  /*0a90*/  VIADD R8, R8, 0x4 ;  /* 0x0000000408087836 */ /* 0x000fe20000000000 */
[----:B------:R-:W-:Y:S01]  /*0aa0*/  IADD3 R7, PT, PT, R7, 0x4, RZ ;  /* 0x0000000407077810 */ /* 0x000fe20007ffe0ff */
[----:B------:R-:W-:Y:S01]  /*0ab0*/  VIADD R6, R6, 0x4 ;  /* 0x0000000406067836 */ /* 0x000fe20000000000 */
[----:B------:R-:W-:Y:S01]  /*0ac0*/  UISETP.NE.AND UP0, UPT, UR4, 0x1f4, UPT ;  /* 0x000001f40400788c */ /* 0x000fe2000bf05270 */
[----:B------:R-:W-:Y:S02]  /*0ad0*/  VIADD R9, R9, 0x4 ;  /* 0x0000000409097836 */ /* 0x000fe40000000000 */
[----:B--2---:R-:W-:-:S06]  /*0ae0*/  FADD R21, R21, R2 ;  /* 0x0000000215157221 */ /* 0x004fcc0000000000 */
[----:B------:R-:W-:Y:S05]  /*0af0*/  BRA.U UP0, `(.L_x_289) ;  /* 0xfffffff500947547 */ /* 0x000fea000b83ffff */
[----:B------:R-:W-:Y:S02]  /*0b00*/  CS2R R2, SR_CLOCKLO ;  /* 0x0000000000027805 */ /* 0x000fe40000015000 */
[----:B------:R-:W-:-:S13]  /*0b10*/  ISETP.NE.AND P0, PT, R18, RZ, PT ;  /* 0x000000ff1200720c */ /* 0x000fda0003f05270 */
[----:B------:R-:W0:Y:S01]  /*0b20*/  @!P0 LDC.64 R6, c[0x0][0x398] ;  /* 0x0000e600ff068b82 */ /* 0x000e220000000a00 */
[----:B------:R-:W-:-:S04]  /*0b30*/  @!P0 IADD3 R4, P1, PT, -R12, R2, RZ ;  /* 0x000000020c048210 */ /* 0x000fc80007f3e1ff */
[----:B------:R-:W-:Y:S02]  /*0b40*/  @!P0 IADD3.X R5, PT, PT, ~R13, R3, RZ, P1, !PT ;  /* 0x000000030d058210 */ /* 0x000fe40000ffe5ff */
[----:B------:R-:W-:Y:S01]  /*0b50*/  FSETP.NEU.AND P1, PT, R21, -999999, PT ;  /* 0xc97423f01500780b */ /* 0x000fe20003f2d000 */
[----:B0-----:R-:W-:-:S05]  /*0b60*/  @!P0 IMAD.WIDE.U32 R2, R19, 0x8, R6 ;  /* 0x0000000813028825 */ /* 0x001fca00078e0006 */
[----:B------:R0:W-:Y:S07]  /*0b70*/  @!P0 STG.E.64 desc[UR8][R2.64], R4 ;  /* 0x0000000402008986 */ /* 0x0001ee000c101b08 */
[----:B------:R-:W-:Y:S05]  /*0b80*/  @P1 EXIT ;  /* 0x000000000000194d */ /* 0x000fea0003800000 */
[----:B0-----:R-:W0:Y:S01]  /*0b90*/  LDC.64 R2, c[0x0][0x380] ;  /* 0x0000e000ff027b82 */ /* 0x001e220000000a00 */
[----:B------:R-:W-:-:S05]  /*0ba0*/  IMAD.MOV.U32 R5, RZ, RZ, -0x368bdc10 ;  /* 0xc97423f0ff057424 */ /* 0x000fca00078e00ff */
[----:B0-----:R-:W-:Y:S01]  /*0bb0*/  STG.E desc[UR8][R2.64], R5 ;  /* 0x0000000502007986 */ /* 0x001fe2000c101908 */
[----:B------:R-:W-:Y:S05]  /*0bc0*/  EXIT ;  /* 0x000000000000794d */ /* 0x000fea0003800000 */
        .weak           $__internal_12_$__cuda_sm20_rem_u64
        .type           $__internal_12_$__cuda_sm20_rem_u64,@function
        .size           $__internal_12_$__cuda_sm20_rem_u64,(.L_x_465 - $__internal_12_$__cuda_sm20_rem_u64)
$__internal_12_$__cuda_sm20_rem_u64:
        /* <DEDUP_REMOVED lines=8> */
[----:B------:R-:W-:-:S03]  /*0c50*/  IMAD.HI.U32 R16, R14, R23, RZ ;  /* 0x000000170e107227 */ /* 0x000fc600078e00ff */
[----:B------:R-:W-:Y:S01]  /*0c60*/  IADD3.X R25, PT, PT, RZ, ~R17, RZ, P0, !PT ;  /* 0x80000011ff197210 */ /* 0x000fe200007fe4ff */
[----:B------:R-:W-:-:S04]  /*0c70*/  IMAD.MOV.U32 R17, RZ, RZ, R14 ;  /* 0x000000ffff117224 */ /* 0x000fc800078e000e */
        /* <DEDUP_REMOVED lines=28> */
[----:B------:R-:W-:-:S04]  /*0e40*/  IMAD.WIDE.U32 R14, R17, UR6, RZ ;  /* 0x00000006110e7c25 */ /* 0x000fc8000f8e00ff */
[----:B------:R-:W-:Y:S01]  /*0e50*/  IMAD.X R16, RZ, RZ, R16, P1 ;  /* 0x000000ffff107224 */ /* 0x000fe200008e0610 */
[----:B------:R-:W-:Y:S01]  /*0e60*/  IADD3 R14, P1, PT, -R14, R0, RZ ;  /* 0x000000000e0e7210 */ /* 0x000fe20007f3e1ff */
[----:B------:R-:W-:-:S03]  /*0e70*/  IMAD R17, R17, UR7, R15 ;  /* 0x0000000711117c24 */ /* 0x000fc6000f8e020f */
[----:B------:R-:W-:Y:S01]  /*0e80*/  ISETP.GE.U32.AND P0, PT, R14, UR6, PT ;  /* 0x000000060e007c0c */ /* 0x000fe2000bf06070 */
[----:B------:R-:W-:-:S04]  /*0e90*/  IMAD R17, R16, UR6, R17 ;  /* 0x0000000610117c24 */ /* 0x000fc8000f8e0211 */
        /* <DEDUP_REMOVED lines=8> */
[C---:B------:R-:W-:Y:S02]  /*0f20*/  ISETP.GE.U32.AND.EX P0, PT, R0.reuse, UR7, PT, P0 ;  /* 0x0000000700007c0c */ /* 0x040fe4000bf06100 */
[----:B------:R-:W-:Y:S02]  /*0f30*/  ISETP.NE.U32.AND P1, PT, RZ, UR6, PT ;  /* 0x00000006ff007c0c */ /* 0x000fe4000bf25070 */
[----:B------:R-:W-:Y:S02]  /*0f40*/  IADD3.X R17, PT, PT, R0, ~UR7, RZ, P2, !PT ;  /* 0x8000000700117c10 */ /* 0x000fe400097fe4ff */
[----:B------:R-:W-:Y:S01]  /*0f50*/  SEL R2, R2, R15, P0 ;  /* 0x0000000f02027207 */ /* 0x000fe20000000000 */
[----:B------:R-:W-:Y:S01]  /*0f60*/  IMAD.MOV.U32 R15, RZ, RZ, 0x0 ;  /* 0x00000000ff0f7424 */ /* 0x000fe200078e00ff */
[----:B------:R-:W-:Y:S02]  /*0f70*/  MOV R14, R20 ;  /* 0x00000014000e7202 */ /* 0x000fe40000000f00 */
[----:B------:R-:W-:-:S02]  /*0f80*/  ISETP.NE.AND.EX P1, PT, RZ, UR7, PT, P1 ;  /* 0x00000007ff007c0c */ /* 0x000fc4000bf25310 */
[----:B------:R-:W-:Y:S02]  /*0f90*/  SEL R17, R17, R0, P0 ;  /* 0x0000000011117207 */ /* 0x000fe40000000000 */
[----:B------:R-:W-:Y:S02]  /*0fa0*/  SEL R2, R2, 0xffffffff, P1 ;  /* 0xffffffff02027807 */ /* 0x000fe40000800000 */
[----:B------:R-:W-:Y:S01]  /*0fb0*/  SEL R17, R17, 0xffffffff, P1 ;  /* 0xffffffff11117807 */ /* 0x000fe20000800000 */
[----:B------:R-:W-:Y:S06]  /*0fc0*/  RET.REL.NODEC R14 `(_Z18latency_under_loadPfmmPm) ;  /* 0xfffffff00e0c7950 */ /* 0x000fec0003c3ffff */
.L_x_290:
        /* <DEDUP_REMOVED lines=11> */
.L_x_465:


//--------------------- .text._Z21latency_pointer_chasePmmS_S_ --------------------------
	.section	.text._Z21latency_pointer_chasePmmS_S_,"ax",@progbits
	.align	128
        .global         _Z21latency_pointer_chasePmmS_S_
        .type           _Z21latency_pointer_chasePmmS_S_,@function
        .size           _Z21latency_pointer_chasePmmS_S_,(.L_x_466 - _Z21latency_pointer_chasePmmS_S_)
        .other          _Z21latency_pointer_chasePmmS_S_,@"STO_CUDA_ENTRY STV_DEFAULT"
_Z21latency_pointer_chasePmmS_S_:
.text._Z21latency_pointer_chasePmmS_S_:
[----:B------:R-:W-:Y:S01]  /*0000*/  LDC R1, c[0x0][0x37c] ;  /* 0x0000df00ff017b82 */ /* 0x000fe20000000800 */
[----:B------:R-:W0:Y:S07]  /*0010*/  S2R R0, SR_TID.X ;  /* 0x0000000000007919 */ /* 0x000e2e0000002100 */
[----:B------:R-:W0:Y:S02]  /*0020*/  S2UR UR4, SR_CTAID.X ;  /* 0x00000000000479c3 */ /* 0x000e240000002500 */
[----:B0-----:R-:W-:-:S13]  /*0030*/  LOP3.LUT P0, RZ, R0, UR4, RZ, 0xfc, !PT ;  /* 0x0000000400ff7c12 */ /* 0x001fda000f80fcff */
[----:B------:R-:W-:Y:S05]  /*0040*/  @P0 EXIT ;  /* 0x000000000000094d */ /* 0x000fea0003800000 */
[----:B------:R-:W-:Y:S01]  /*0050*/  CS2R R4, SR_CLOCKLO ;  /* 0x0000000000047805 */ /* 0x000fe20000015000 */
[----:B------:R-:W0:Y:S01]  /*0060*/  LDC.64 R2, c[0x0][0x388] ;  /* 0x0000e200ff027b82 */ /* 0x000e220000000a00 */
[----:B------:R-:W1:Y:S01]  /*0070*/  LDCU.64 UR4, c[0x0][0x358] ;  /* 0x00006b00ff0477ac */ /* 0x000e620008000a00 */
[----:B------:R-:W-:Y:S02]  /*0080*/  CS2R R10, SRZ ;  /* 0x00000000000a7805 */ /* 0x000fe4000001ff00 */
[----:B0-----:R-:W-:-:S04]  /*0090*/  ISETP.NE.U32.AND P0, PT, R2, RZ, PT ;  /* 0x000000ff0200720c */ /* 0x001fc80003f05070 */
[----:B------:R-:W-:-:S13]  /*00a0*/  ISETP.NE.AND.EX P0, PT, R3, RZ, PT, P0 ;  /* 0x000000ff0300720c */ /* 0x000fda0003f05300 */
[----:B-1----:R-:W-:Y:S05]  /*00b0*/  @!P0 BRA `(.L_x_291) ;  /* 0x0000000400f48947 */ /* 0x002fea0003800000 */
[C---:B------:R-:W-:Y:S02]  /*00c0*/  ISETP.GE.U32.AND P1, PT, R2.reuse, 0x10, PT ;  /* 0x000000100200780c */ /* 0x040fe40003f26070 */
[----:B------:R-:W-:Y:S02]  /*00d0*/  CS2R R10, SRZ ;  /* 0x00000000000a7805 */ /* 0x000fe4000001ff00 */
[----:B------:R-:W-:Y:S02]  /*00e0*/  LOP3.LUT R9, R2, 0xf, RZ, 0xc0, !PT ;  /* 0x0000000f02097812 */ /* 0x000fe400078ec0ff */
[----:B------:R-:W-:Y:S02]  /*00f0*/  ISETP.GE.U32.AND.EX P1, PT, R3, RZ, PT, P1 ;  /* 0x000000ff0300720c */ /* 0x000fe40003f26110 */
[----:B------:R-:W-:-:S04]  /*0100*/  ISETP.NE.U32.AND P0, PT, R9, RZ, PT ;  /* 0x000000ff0900720c */ /* 0x000fc80003f05070 */
[----:B------:R-:W-:-:S07]  /*0110*/  ISETP.NE.AND.EX P0, PT, RZ, RZ, PT, P0 ;  /* 0x000000ffff00720c */ /* 0x000fce0003f05300 */
[----:B------:R-:W-:Y:S06]  /*0120*/  @!P1 BRA `(.L_x_292) ;  /* 0x0000000000e49947 */ /* 0x000fec0003800000 */
[----:B------:R-:W0:Y:S01]  /*0130*/  LDC R8, c[0x0][0x38c] ;  /* 0x0000e300ff087b82 */ /* 0x000e220000000800 */
[----:B------:R-:W-:Y:S02]  /*0140*/  LOP3.LUT R0, R2, 0xfffffff0, RZ, 0xc0, !PT ;  /* 0xfffffff002007812 */ /* 0x000fe400078ec0ff */
[----:B------:R-:W-:-:S07]  /*0150*/  CS2R R10, SRZ ;  /* 0x00000000000a7805 */ /* 0x000fce000001ff00 */
.L_x_293:
[----:B------:R-:W1:Y:S02]  /*0160*/  LDC.64 R6, c[0x0][0x380] ;  /* 0x0000e000ff067b82 */ /* 0x000e640000000a00 */
[----:B-1---5:R-:W-:-:S04]  /*0170*/  LEA R12, P1, R10, R6, 0x3 ;  /* 0x000000060a0c7211 */ /* 0x022fc800078218ff */
[----:B------:R-:W-:-:S05]  /*0180*/  LEA.HI.X R13, R10, R7, R11, 0x3, P1 ;  /* 0x000000070a0d7211 */ /* 0x000fca00008f1c0b */
[----:B------:R-:W2:Y:S02]  /*0190*/  LDG.E.64 R10, desc[UR4][R12.64] ;  /* 0x000000040c0a7981 */ /* 0x000ea4000c1e1b00 */
[----:B--2---:R-:W-:-:S04]  /*01a0*/  LEA R14, P1, R10, R6, 0x3 ;  /* 0x000000060a0e7211 */ /* 0x004fc800078218ff */
        /* <DEDUP_REMOVED lines=43> */
[----:B------:R1:W5:Y:S01]  /*0460*/  LDG.E.64 R10, desc[UR4][R6.64] ;  /* 0x00000004060a7981 */ /* 0x000362000c1e1b00 */
[----:B------:R-:W-:-:S04]  /*0470*/  IADD3 R0, P1, PT, R0, -0x10, RZ ;  /* 0xfffffff000007810 */ /* 0x000fc80007f3e0ff */
[----:B0-----:R-:W-:Y:S02]  /*0480*/  IADD3.X R8, PT, PT, R8, -0x1, RZ, P1, !PT ;  /* 0xffffffff08087810 */ /* 0x001fe40000ffe4ff */
[----:B------:R-:W-:-:S04]  /*0490*/  ISETP.NE.U32.AND P1, PT, R0, RZ, PT ;  /* 0x000000ff0000720c */ /* 0x000fc80003f25070 */
[----:B------:R-:W-:-:S13]  /*04a0*/  ISETP.NE.AND.EX P1, PT, R8, RZ, PT, P1 ;  /* 0x000000ff0800720c */ /* 0x000fda0003f25310 */
[----:B-1----:R-:W-:Y:S05]  /*04b0*/  @P1 BRA `(.L_x_293) ;  /* 0xfffffffc00281947 */ /* 0x002fea000383ffff */
.L_x_292:
[----:B------:R-:W-:Y:S05]  /*04c0*/  @!P0 BRA `(.L_x_291) ;  /* 0x0000000000f08947 */ /* 0x000fea0003800000 */
[----:B------:R-:W-:Y:S02]  /*04d0*/  ISETP.GE.U32.AND P1, PT, R9, 0x8, PT ;  /* 0x000000080900780c */ /* 0x000fe40003f26070 */
[----:B------:R-:W-:Y:S02]  /*04e0*/  LOP3.LUT R0, R2, 0x7, RZ, 0xc0, !PT ;  /* 0x0000000702007812 */ /* 0x000fe400078ec0ff */
[----:B------:R-:W-:Y:S02]  /*04f0*/  ISETP.GE.U32.AND.EX P1, PT, RZ, RZ, PT, P1 ;  /* 0x000000ffff00720c */ /* 0x000fe40003f26110 */
[----:B------:R-:W-:-:S04]  /*0500*/  ISETP.NE.U32.AND P0, PT, R0, RZ, PT ;  /* 0x000000ff0000720c */ /* 0x000fc80003f05070 */
[----:B------:R-:W-:-:S07]  /*0510*/  ISETP.NE.AND.EX P0, PT, RZ, RZ, PT, P0 ;  /* 0x000000ffff00720c */ /* 0x000fce0003f05300 */
[----:B------:R-:W-:Y:S06]  /*0520*/  @!P1 BRA `(.L_x_294) ;  /* 0x0000000000649947 */ /* 0x000fec0003800000 */
[----:B------:R-:W0:Y:S02]  /*0530*/  LDC.64 R6, c[0x0][0x380] ;  /* 0x0000e000ff067b82 */ /* 0x000e240000000a00 */
[----:B0----5:R-:W-:-:S04]  /*0540*/  LEA R12, P1, R10, R6, 0x3 ;  /* 0x000000060a0c7211 */ /* 0x021fc800078218ff */
        /* <DEDUP_REMOVED lines=22> */
[----:B------:R0:W5:Y:S04]  /*06b0*/  LDG.E.64 R10, desc[UR4][R6.64] ;  /* 0x00000004060a7981 */ /* 0x000168000c1e1b00 */
.L_x_294:
[----:B------:R-:W-:Y:S05]  /*06c0*/  @!P0 BRA `(.L_x_291) ;  /* 0x0000000000708947 */ /* 0x000fea0003800000 */
[----:B0-----:R-:W0:Y:S01]  /*06d0*/  LDC.64 R6, c[0x0][0x380] ;  /* 0x0000e000ff067b82 */ /* 0x001e220000000a00 */
[----:B------:R-:W-:-:S04]  /*06e0*/  ISETP.GE.U32.AND P0, PT, R0, 0x4, PT ;  /* 0x000000040000780c */ /* 0x000fc80003f06070 */
[----:B------:R-:W-:-:S13]  /*06f0*/  ISETP.GE.U32.AND.EX P0, PT, RZ, RZ, PT, P0 ;  /* 0x000000ffff00720c */ /* 0x000fda0003f06100 */
[----:B0----5:R-:W-:-:S04]  /*0700*/  @P0 LEA R8, P1, R10, R6, 0x3 ;  /* 0x000000060a080211 */ /* 0x021fc800078218ff */
[----:B------:R-:W-:-:S06]  /*0710*/  @P0 LEA.HI.X R9, R10, R7, R11, 0x3, P1 ;  /* 0x000000070a090211 */ /* 0x000fcc00008f1c0b */
[----:B------:R-:W2:Y:S02]  /*0720*/  @P0 LDG.E.64 R8, desc[UR4][R8.64] ;  /* 0x0000000408080981 */ /* 0x000ea4000c1e1b00 */
[----:B--2---:R-:W-:-:S04]  /*0730*/  @P0 LEA R12, P1, R8, R6, 0x3 ;  /* 0x00000006080c0211 */ /* 0x004fc800078218ff */
[----:B------:R-:W-:-:S06]  /*0740*/  @P0 LEA.HI.X R13, R8, R7, R9, 0x3, P1 ;  /* 0x00000007080d0211 */ /* 0x000fcc00008f1c09 */
[----:B------:R-:W2:Y:S02]  /*0750*/  @P0 LDG.E.64 R12, desc[UR4][R12.64] ;  /* 0x000000040c0c0981 */ /* 0x000ea4000c1e1b00 */
[----:B--2---:R-:W-:-:S04]  /*0760*/  @P0 LEA R14, P1, R12, R6, 0x3 ;  /* 0x000000060c0e0211 */ /* 0x004fc800078218ff */
[----:B------:R-:W-:-:S06]  /*0770*/  @P0 LEA.HI.X R15, R12, R7, R13, 0x3, P1 ;  /* 0x000000070c0f0211 */ /* 0x000fcc00008f1c0d */
[----:B------:R-:W2:Y:S01]  /*0780*/  @P0 LDG.E.64 R14, desc[UR4][R14.64] ;  /* 0x000000040e0e0981 */ /* 0x000ea2000c1e1b00 */
[----:B------:R-:W-:Y:S01]  /*0790*/  LOP3.LUT R0, R2, 0x3, RZ, 0xc0, !PT ;  /* 0x0000000302007812 */ /* 0x000fe200078ec0ff */
[----:B------:R-:W-:Y:S01]  /*07a0*/  IMAD.MOV.U32 R18, RZ, RZ, RZ ;  /* 0x000000ffff127224 */ /* 0x000fe200078e00ff */
[----:B--2---:R-:W-:-:S04]  /*07b0*/  @P0 LEA R16, P1, R14, R6, 0x3 ;  /* 0x000000060e100211 */ /* 0x004fc800078218ff */
[----:B------:R-:W-:-:S05]  /*07c0*/  @P0 LEA.HI.X R17, R14, R7, R15, 0x3, P1 ;  /* 0x000000070e110211 */ /* 0x000fca00008f1c0f */
[----:B------:R1:W5:Y:S01]  /*07d0*/  @P0 LDG.E.64 R10, desc[UR4][R16.64] ;  /* 0x00000004100a0981 */ /* 0x000362000c1e1b00 */
[----:B------:R-:W-:-:S04]  /*07e0*/  ISETP.NE.U32.AND P0, PT, R0, RZ, PT ;  /* 0x000000ff0000720c */ /* 0x000fc80003f05070 */
[----:B------:R-:W-:-:S13]  /*07f0*/  ISETP.NE.AND.EX P0, PT, R18, RZ, PT, P0 ;  /* 0x000000ff1200720c */ /* 0x000fda0003f05300 */
[----:B-1----:R-:W-:Y:S05]  /*0800*/  @!P0 BRA `(.L_x_291) ;  /* 0x0000000000208947 */ /* 0x002fea0003800000 */
.L_x_295:
[----:B-----5:R-:W-:-:S04]  /*0810*/  LEA R8, P0, R10, R6, 0x3 ;  /* 0x000000060a087211 */ /* 0x020fc800078018ff */
[----:B------:R-:W-:-:S05]  /*0820*/  LEA.HI.X R9, R10, R7, R11, 0x3, P0 ;  /* 0x000000070a097211 */ /* 0x000fca00000f1c0b */
[----:B------:R1:W5:Y:S01]  /*0830*/  LDG.E.64 R10, desc[UR4][R8.64] ;  /* 0x00000004080a7981 */ /* 0x000362000c1e1b00 */
[----:B------:R-:W-:-:S04]  /*0840*/  IADD3 R0, P0, PT, R0, -0x1, RZ ;  /* 0xffffffff00007810 */ /* 0x000fc80007f1e0ff */
[----:B------:R-:W-:Y:S02]  /*0850*/  IADD3.X R18, PT, PT, R18, -0x1, RZ, P0, !PT ;  /* 0xffffffff12127810 */ /* 0x000fe400007fe4ff */
[----:B------:R-:W-:-:S04]  /*0860*/  ISETP.NE.U32.AND P0, PT, R0, RZ, PT ;  /* 0x000000ff0000720c */ /* 0x000fc80003f05070 */
[----:B------:R-:W-:-:S13]  /*0870*/  ISETP.NE.AND.EX P0, PT, R18, RZ, PT, P0 ;  /* 0x000000ff1200720c */ /* 0x000fda0003f05300 */
[----:B-1----:R-:W-:Y:S05]  /*0880*/  @P0 BRA `(.L_x_295) ;  /* 0xfffffffc00e00947 */ /* 0x002fea000383ffff */
.L_x_291:
[----:B-----5:R-:W-:Y:S02]  /*0890*/  IMAD.MOV.U32 R12, RZ, RZ, R10 ;  /* 0x000000ffff0c7224 */ /* 0x020fe400078e000a */
[----:B------:R-:W-:Y:S01]  /*08a0*/  IMAD.MOV.U32 R13, RZ, RZ, R11 ;  /* 0x000000ffff0d7224 */ /* 0x000fe200078e000b */
[----:B------:R-:W-:Y:S01]  /*08b0*/  CS2R R10, SR_CLOCKLO ;  /* 0x00000000000a7805 */ /* 0x000fe20000015000 */
[----:B------:R-:W1:Y:S05]  /*08c0*/  LDC.64 R8, c[0x0][0x390] ;  /* 0x0000e400ff087b82 */ /* 0x000e6a0000000a00 */
[----:B0-----:R-:W-:-:S05]  /*08d0*/  IADD3 R7, P0, PT, -R4, R10, RZ ;  /* 0x0000000a04077210 */ /* 0x001fca0007f1e1ff */
[----:B------:R-:W-:-:S05]  /*08e0*/  IMAD.X R4, R11, 0x1, ~R5, P0 ;  /* 0x000000010b047824 */ /* 0x000fca00000e0e05 */
[----:B------:R-:W-:-:S04]  /*08f0*/  LOP3.LUT R3, R4, R3, RZ, 0xfc, !PT ;  /* 0x0000000304037212 */ /* 0x000fc800078efcff */
[----:B------:R-:W-:Y:S01]  /*0900*/  ISETP.NE.U32.AND P0, PT, R3, RZ, PT ;  /* 0x000000ff0300720c */ /* 0x000fe20003f05070 */
[----:B-1----:R0:W-:-:S12]  /*0910*/  STG.E.64 desc[UR4][R8.64], R12 ;  /* 0x0000000c08007986 */ /* 0x0021d8000c101b04 */
[----:B------:R-:W-:Y:S05]  /*0920*/  @P0 BRA `(.L_x_296) ;  /* 0x0000000000540947 */ /* 0x000fea0003800000 */
[----:B------:R-:W1:Y:S01]  /*0930*/  I2F.U32.RP R0, R2 ;  /* 0x0000000200007306 */ /* 0x000e620000209000 */
[----:B------:R-:W-:-:S07]  /*0940*/  ISETP.NE.U32.AND P2, PT, R2, RZ, PT ;  /* 0x000000ff0200720c */ /* 0x000fce0003f45070 */
[----:B-1----:R-:W1:Y:S02]  /*0950*/  MUFU.RCP R0, R0 ;  /* 0x0000000000007308 */ /* 0x002e640000001000 */
[----:B-1----:R-:W-:-:S06]  /*0960*/  VIADD R4, R0, 0xffffffe ;  /* 0x0ffffffe00047836 */ /* 0x002fcc0000000000 */
[----:B------:R1:W2:Y:S02]  /*0970*/  F2I.FTZ.U32.TRUNC.NTZ R5, R4 ;  /* 0x0000000400057305 */ /* 0x0002a4000021f000 */
[----:B-1----:R-:W-:Y:S02]  /*0980*/  IMAD.MOV.U32 R4, RZ, RZ, RZ ;  /* 0x000000ffff047224 */ /* 0x002fe400078e00ff */
[----:B--2---:R-:W-:-:S04]  /*0990*/  IMAD.MOV R3, RZ, RZ, -R5 ;  /* 0x000000ffff037224 */ /* 0x004fc800078e0a05 */
[----:B------:R-:W-:-:S04]  /*09a0*/  IMAD R3, R3, R2, RZ ;  /* 0x0000000203037224 */ /* 0x000fc800078e02ff */
[----:B------:R-:W-:-:S06]  /*09b0*/  IMAD.HI.U32 R6, R5, R3, R4 ;  /* 0x0000000305067227 */ /* 0x000fcc00078e0004 */
[----:B------:R-:W-:-:S04]  /*09c0*/  IMAD.HI.U32 R6, R6, R7, RZ ;  /* 0x0000000706067227 */ /* 0x000fc800078e00ff */
[----:B------:R-:W-:-:S04]  /*09d0*/  IMAD.MOV R3, RZ, RZ, -R6 ;  /* 0x000000ffff037224 */ /* 0x000fc800078e0a06 */
[----:B------:R-:W-:Y:S02]  /*09e0*/  IMAD R7, R2, R3, R7 ;  /* 0x0000000302077224 */ /* 0x000fe400078e0207 */
[----:B------:R-:W-:-:S03]  /*09f0*/  IMAD.MOV.U32 R3, RZ, RZ, RZ ;  /* 0x000000ffff037224 */ /* 0x000fc600078e00ff */
[----:B------:R-:W-:-:S13]  /*0a00*/  ISETP.GE.U32.AND P0, PT, R7, R2, PT ;  /* 0x000000020700720c */ /* 0x000fda0003f06070 */
[----:B------:R-:W-:Y:S02]  /*0a10*/  @P0 IMAD.IADD R7, R7, 0x1, -R2 ;  /* 0x0000000107070824 */ /* 0x000fe400078e0a02 */
[----:B------:R-:W-:-:S03]  /*0a20*/  @P0 VIADD R6, R6, 0x1 ;  /* 0x0000000106060836 */ /* 0x000fc60000000000 */
[----:B------:R-:W-:-:S13]  /*0a30*/  ISETP.GE.U32.AND P1, PT, R7, R2, PT ;  /* 0x000000020700720c */ /* 0x000fda0003f26070 */
[----:B------:R-:W-:Y:S01]  /*0a40*/  @P1 VIADD R6, R6, 0x1 ;  /* 0x0000000106061836 */ /* 0x000fe20000000000 */
[----:B------:R-:W-:-:S05]  /*0a50*/  @!P2 LOP3.LUT R6, RZ, R2, RZ, 0x33, !PT ;  /* 0x00000002ff06a212 */ /* 0x000fca00078e33ff */
[----:B------:R-:W-:Y:S01]  /*0a60*/  IMAD.MOV.U32 R2, RZ, RZ, R6 ;  /* 0x000000ffff027224 */ /* 0x000fe200078e0006 */
[----:B------:R-:W-:Y:S06]  /*0a70*/  BRA `(.L_x_297) ;  /* 0x0000000000107947 */ /* 0x000fec0003800000 */
.L_x_296:
[----:B------:R-:W-:-:S07]  /*0a80*/  MOV R0, 0xaa0 ;  /* 0x00000aa000007802 */ /* 0x000fce0000000f00 */
[----:B0-----:R-:W-:Y:S05]  /*0a90*/  CALL.REL.NOINC `($__internal_13_$__cuda_sm20_div_u64) ;  /* 0x0000000000147944 */ /* 0x001fea0003c00000 */
[----:B------:R-:W-:Y:S02]  /*0aa0*/  IMAD.MOV.U32 R2, RZ, RZ, R4 ;  /* 0x000000ffff027224 */ /* 0x000fe400078e0004 */
[----:B------:R-:W-:-:S07]  /*0ab0*/  IMAD.MOV.U32 R3, RZ, RZ, R5 ;  /* 0x000000ffff037224 */ /* 0x000fce00078e0005 */
.L_x_297:
[----:B------:R-:W1:Y:S02]  /*0ac0*/  LDC.64 R4, c[0x0][0x398] ;  /* 0x0000e600ff047b82 */ /* 0x000e640000000a00 */
[----:B-1----:R-:W-:Y:S01]  /*0ad0*/  STG.E.64 desc[UR4][R4.64], R2 ;  /* 0x0000000204007986 */ /* 0x002fe2000c101b04 */
[----:B------:R-:W-:Y:S05]  /*0ae0*/  EXIT ;  /* 0x000000000000794d */ /* 0x000fea0003800000 */
        .weak           $__internal_13_$__cuda_sm20_div_u64
        .type           $__internal_13_$__cuda_sm20_div_u64,@function
        .size           $__internal_13_$__cuda_sm20_div_u64,(.L_x_466 - $__internal_13_$__cuda_sm20_div_u64)
$__internal_13_$__cuda_sm20_div_u64:
[----:B------:R-:W0:Y:S01]  /*0af0*/  LDCU.64 UR6, c[0x0][0x388] ;  /* 0x00007100ff0677ac */ /* 0x000e220008000a00 */
[----:B------:R-:W1:Y:S01]  /*0b00*/  LDC.64 R2, c[0x0][0x388] ;  /* 0x0000e200ff027b82 */ /* 0x000e620000000a00 */
[----:B0-----:R-:W0:Y:S08]  /*0b10*/  I2F.U64.RP R5, UR6 ;  /* 0x0000000600057d12 */ /* 0x001e300008309000 */
[----:B0-----:R-:W0:Y:S02]  /*0b20*/  MUFU.RCP R5, R5 ;  /* 0x0000000500057308 */ /* 0x001e240000001000 */
[----:B0-----:R-:W-:-:S06]  /*0b30*/  VIADD R8, R5, 0x1ffffffe ;  /* 0x1ffffffe05087836 */ /* 0x001fcc0000000000 */
[----:B------:R-:W1:Y:S02]  /*0b40*/  F2I.U64.TRUNC R8, R8 ;  /* 0x0000000800087311 */ /* 0x000e64000020d800 */
[----:B-1----:R-:W-:-:S04]  /*0b50*/  IMAD.WIDE.U32 R10, R8, R2, RZ ;  /* 0x00000002080a7225 */ /* 0x002fc800078e00ff */
        /* <DEDUP_REMOVED lines=34> */
[----:B------:R-:W-:-:S04]  /*0d80*/  IMAD.WIDE.U32 R8, R11, R2, RZ ;  /* 0x000000020b087225 */ /* 0x000fc800078e00ff */
[----:B------:R-:W-:Y:S02]  /*0d90*/  IMAD.X R5, RZ, RZ, R5, P1 ;  /* 0x000000ffff057224 */ /* 0x000fe400008e0605 */
[----:B------:R-:W-:Y:S01]  /*0da0*/  IMAD R6, R11, R3, R9 ;  /* 0x000000030b067224 */ /* 0x000fe200078e0209 */
[----:B------:R-:W-:-:S03]  /*0db0*/  IADD3 R9, P1, PT, -R8, R7, RZ ;  /* 0x0000000708097210 */ /* 0x000fc60007f3e1ff */
[-C--:B------:R-:W-:Y:S01]  /*0dc0*/  IMAD R7, R5, R2.reuse, R6 ;  /* 0x0000000205077224 */ /* 0x080fe200078e0206 */
[----:B------:R-:W-:-:S03]  /*0dd0*/  ISETP.GE.U32.AND P0, PT, R9, R2, PT ;  /* 0x000000020900720c */ /* 0x000fc60003f06070 */
[----:B------:R-:W-:Y:S01]  /*0de0*/  IMAD.X R10, R4, 0x1, ~R7, P1 ;  /* 0x00000001040a7824 */ /* 0x000fe200008e0e07 */
[----:B------:R-:W-:Y:S02]  /*0df0*/  IADD3 R4, P1, PT, R11, 0x1, RZ ;  /* 0x000000010b047810 */ /* 0x000fe40007f3e0ff */
[----:B------:R-:W-:Y:S02]  /*0e00*/  IADD3 R7, P2, PT, R9, -R2, RZ ;  /* 0x8000000209077210 */ /* 0x000fe40007f5e0ff */
[----:B------:R-:W-:Y:S01]  /*0e10*/  ISETP.GE.U32.AND.EX P0, PT, R10, R3, PT, P0 ;  /* 0x000000030a00720c */ /* 0x000fe20003f06100 */
[----:B------:R-:W-:Y:S01]  /*0e20*/  IMAD.X R6, RZ, RZ, R5, P1 ;  /* 0x000000ffff067224 */ /* 0x000fe200008e0605 */
[----:B------:R-:W-:Y:S01]  /*0e30*/  ISETP.NE.U32.AND P1, PT, R2, RZ, PT ;  /* 0x000000ff0200720c */ /* 0x000fe20003f25070 */
[----:B------:R-:W-:Y:S01]  /*0e40*/  IMAD.X R8, R10, 0x1, ~R3, P2 ;  /* 0x000000010a087824 */ /* 0x000fe200010e0e03 */
[----:B------:R-:W-:Y:S02]  /*0e50*/  SEL R11, R4, R11, P0 ;  /* 0x0000000b040b7207 */ /* 0x000fe40000000000 */
[----:B------:R-:W-:-:S02]  /*0e60*/  SEL R7, R7, R9, P0 ;  /* 0x0000000907077207 */ /* 0x000fc40000000000 */
[----:B------:R-:W-:Y:S02]  /*0e70*/  SEL R6, R6, R5, P0 ;  /* 0x0000000506067207 */ /* 0x000fe40000000000 */
[----:B------:R-:W-:Y:S02]  /*0e80*/  IADD3 R4, P2, PT, R11, 0x1, RZ ;  /* 0x000000010b047810 */ /* 0x000fe40007f5e0ff */
[----:B------:R-:W-:Y:S02]  /*0e90*/  SEL R8, R8, R10, P0 ;  /* 0x0000000a08087207 */ /* 0x000fe40000000000 */
[----:B------:R-:W-:Y:S01]  /*0ea0*/  ISETP.GE.U32.AND P0, PT, R7, R2, PT ;  /* 0x000000020700720c */ /* 0x000fe20003f06070 */
[----:B------:R-:W-:Y:S01]  /*0eb0*/  IMAD.X R5, RZ, RZ, R6, P2 ;  /* 0x000000ffff057224 */ /* 0x000fe200010e0606 */
[----:B------:R-:W-:Y:S01]  /*0ec0*/  ISETP.NE.AND.EX P1, PT, R3, RZ, PT, P1 ;  /* 0x000000ff0300720c */ /* 0x000fe20003f25310 */
[----:B------:R-:W-:Y:S01]  /*0ed0*/  IMAD.MOV.U32 R2, RZ, RZ, R0 ;  /* 0x000000ffff027224 */ /* 0x000fe200078e0000 */
[----:B------:R-:W-:Y:S01]  /*0ee0*/  ISETP.GE.U32.AND.EX P0, PT, R8, R3, PT, P0 ;  /* 0x000000030800720c */ /* 0x000fe20003f06100 */
[----:B------:R-:W-:-:S03]  /*0ef0*/  IMAD.MOV.U32 R3, RZ, RZ, 0x0 ;  /* 0x00000000ff037424 */ /* 0x000fc600078e00ff */
[----:B------:R-:W-:Y:S02]  /*0f00*/  SEL R4, R4, R11, P0 ;  /* 0x0000000b04047207 */ /* 0x000fe40000000000 */
[----:B------:R-:W-:Y:S02]  /*0f10*/  SEL R5, R5, R6, P0 ;  /* 0x0000000605057207 */ /* 0x000fe40000000000 */
[----:B------:R-:W-:Y:S02]  /*0f20*/  SEL R4, R4, 0xffffffff, P1 ;  /* 0xffffffff04047807 */ /* 0x000fe40000800000 */
[----:B------:R-:W-:Y:S01]  /*0f30*/  SEL R5, R5, 0xffffffff, P1 ;  /* 0xffffffff05057807 */ /* 0x000fe20000800000 */
[----:B------:R-:W-:Y:S06]  /*0f40*/  RET.REL.NODEC R2 `(_Z21latency_pointer_chasePmmS_S_) ;  /* 0xfffffff0022c7950 */ /* 0x000fec0003c3ffff */
.L_x_298:
        /* <DEDUP_REMOVED lines=11> */
.L_x_466:


//--------------------- .text._Z13random_accessPfmjS_ --------------------------
	.section	.text._Z13random_accessPfmjS_,"ax",@progbits
	.align	128
        .global         _Z13random_accessPfmjS_
        .type           _Z13random_accessPfmjS_,@function
        .size           _Z13random_accessPfmjS_,(.L_x_467 - _Z13random_accessPfmjS_)
        .other          _Z13random_accessPfmjS_,@"STO_CUDA_ENTRY STV_DEFAULT"
_Z13random_accessPfmjS_:
.text._Z13random_accessPfmjS_:
[----:B------:R-:W-:Y:S01]  /*0000*/  LDC R1, c[0x0][0x37c] ;  /* 0x0000df00ff017b82 */ /* 0x000fe20000000800 */
[----:B------:R-:W0:Y:S07]  /*0010*/  S2R R3, SR_TID.X ;  /* 0x0000000000037919 */ /* 0x000e2e0000002100 */
[----:B------:R-:W0:Y:S01]  /*0020*/  S2UR UR4, SR_CTAID.X ;  /* 0x00000000000479c3 */ /* 0x000e220000002500 */
[----:B------:R-:W1:Y:S01]  /*0030*/  LDCU UR5, c[0x0][0x390] ;  /* 0x00007200ff0577ac */ /* 0x000e620008000800 */
[----:B------:R-:W-:Y:S01]  /*0040*/  IMAD.MOV.U32 R4, RZ, RZ, RZ ;  /* 0x000000ffff047224 */ /* 0x000fe200078e00ff */
[----:B------:R-:W2:Y:S05]  /*0050*/  LDCU.64 UR8, c[0x0][0x358] ;  /* 0x00006b00ff0877ac */ /* 0x000eaa0008000a00 */
[----:B------:R-:W0:Y:S01]  /*0060*/  LDC R0, c[0x0][0x360] ;  /* 0x0000d800ff007b82 */ /* 0x000e220000000800 */
[----:B------:R-:W3:Y:S01]  /*0070*/  LDCU UR10, c[0x0][0x38c] ;  /* 0x00007180ff0a77ac */ /* 0x000ee20008000800 */
[----:B------:R-:W4:Y:S01]  /*0080*/  LDCU UR11, c[0x0][0x388] ;  /* 0x00007100ff0b77ac */ /* 0x000f220008000800 */
[----:B------:R-:W0:Y:S02]  /*0090*/  LDCU.64 UR12, c[0x0][0x380] ;  /* 0x00007000ff0c77ac */ /* 0x000e240008000a00 */
[----:B0-----:R-:W-:Y:S01]  /*00a0*/  IMAD R0, R0, UR4, R3 ;  /* 0x0000000400007c24 */ /* 0x001fe2000f8e0203 */
[----:B------:R-:W-:-:S03]  /*00b0*/  UMOV UR4, URZ ;  /* 0x000000ff00047c82 */ /* 0x000fc60008000000 */
[----:B-1234-:R-:W-:-:S07]  /*00c0*/  VIADD R7, R0, UR5 ;  /* 0x0000000500077c36 */ /* 0x01efce0008000000 */
.L_x_307:
[----:B------:R-:W-:Y:S01]  /*00d0*/  HFMA2 R2, -RZ, RZ, 2.88671875, 25.703125 ;  /* 0x41c64e6dff027431 */ /* 0x000fe200000001ff */
[----:B------:R-:W-:Y:S02]  /*00e0*/  UISETP.NE.AND.EX UP1, UPT, UR10, URZ, UPT, !UPT ;  /* 0x000000ff0a00728c */ /* 0x000fe4000bf253f0 */
[----:B------:R-:W-:Y:S01]  /*00f0*/  UIADD3 UR4, UPT, UPT, UR4, 0x4, URZ ;  /* 0x0000000404047890 */ /* 0x000fe2000fffe0ff */
[----:B0-----:R-:W0:Y:S03]  /*0100*/  LDCU.64 UR6, c[0x0][0x388] ;  /* 0x00007100ff0677ac */ /* 0x001e260008000a00 */
[----:B------:R-:W-:Y:S01]  /*0110*/  UISETP.NE.AND UP0, UPT, UR4, 0x1f4, UPT ;  /* 0x000001f40400788c */ /* 0x000fe2000bf05270 */
[----:B------:R-:W-:Y:S01]  /*0120*/  IMAD R7, R7, R2, 0x3039 ;  /* 0x0000303907077424 */ /* 0x000fe200078e0202 */
[----:B------:R-:W-:-:S04]  /*0130*/  UMOV UR5, URZ ;  /* 0x000000ff00057c82 */ /* 0x000fc80008000000 */
[----:B------:R-:W-:Y:S01]  /*0140*/  SHF.R.U32.HI R6, RZ, 0x10, R7 ;  /* 0x00000010ff067819 */ /* 0x000fe20000011607 */
[----:B------:R-:W-:Y:S06]  /*0150*/  BRA.U UP1, `(.L_x_299) ;  /* 0x0000000101507547 */ /* 0x000fec000b800000 */
[----:B------:R-:W1:Y:S01]  /*0160*/  I2F.U32.RP R5, UR11 ;  /* 0x0000000b00057d06 */ /* 0x000e620008209000 */
[----:B------:R-:W-:-:S07]  /*0170*/  ISETP.NE.U32.AND P1, PT, RZ, UR11, PT ;  /* 0x0000000bff007c0c */ /* 0x000fce000bf25070 */
[----:B-1----:R-:W1:Y:S02]  /*0180*/  MUFU.RCP R5, R5 ;  /* 0x0000000500057308 */ /* 0x002e640000001000 */
[----:B-1----:R-:W-:-:S06]  /*0190*/  VIADD R2, R5, 0xffffffe ;  /* 0x0ffffffe05027836 */ /* 0x002fcc0000000000 */
[----:B------:R1:W2:Y:S02]  /*01a0*/  F2I.FTZ.U32.TRUNC.NTZ R3, R2 ;  /* 0x0000000200037305 */ /* 0x0002a4000021f000 */
[----:B-1----:R-:W-:Y:S01]  /*01b0*/  MOV R2, RZ ;  /* 0x000000ff00027202 */ /* 0x002fe20000000f00 */
        /* <DEDUP_REMOVED lines=14> */
.L_x_299:
[----:B------:R-:W-:Y:S02]  /*02a0*/  MOV R5, R6 ;  /* 0x0000000600057202 */ /* 0x000fe40000000f00 */
[----:B------:R-:W-:-:S07]  /*02b0*/  MOV R6, 0x2d0 ;  /* 0x000002d000067802 */ /* 0x000fce0000000f00 */
[----:B0-----:R-:W-:Y:S05]  /*02c0*/  CALL.REL.NOINC `($__internal_14_$__cuda_sm20_rem_u64) ;  /* 0x0000000400b07944 */ /* 0x001fea0003c00000 */
[----:B------:R-:W-:Y:S02]  /*02d0*/  IMAD.MOV.U32 R2, RZ, RZ, R5 ;  /* 0x000000ffff027224 */ /* 0x000fe400078e0005 */
[----:B------:R-:W-:-:S07]  /*02e0*/  IMAD.MOV.U32 R3, RZ, RZ, R8 ;  /* 0x000000ffff037224 */ /* 0x000fce00078e0008 */
.L_x_300:
[----:B------:R-:W-:-:S04]  /*02f0*/  LEA R8, P0, R2, UR12, 0x2 ;  /* 0x0000000c02087c11 */ /* 0x000fc8000f8010ff */
[----:B------:R-:W-:-:S06]  /*0300*/  LEA.HI.X R9, R2, UR13, R3, 0x2, P0 ;  /* 0x0000000d02097c11 */ /* 0x000fcc00080f1403 */
[----:B------:R-:W2:Y:S01]  /*0310*/  LDG.E.STRONG.GPU R9, desc[UR8][R8.64] ;  /* 0x0000000808097981 */ /* 0x000ea2000c1ef900 */
[----:B------:R-:W-:Y:S01]  /*0320*/  HFMA2 R2, -RZ, RZ, 2.88671875, 25.703125 ;  /* 0x41c64e6dff027431 */ /* 0x000fe200000001ff */
[----:B------:R-:W-:-:S04]  /*0330*/  UISETP.NE.AND.EX UP1, UPT, UR10, URZ, UPT, !UPT ;  /* 0x000000ff0a00728c */ /* 0x000fc8000bf253f0 */
[----:B------:R-:W-:-:S05]  /*0340*/  IMAD R7, R7, R2, 0x3039 ;  /* 0x0000303907077424 */ /* 0x000fca00078e0202 */
[----:B------:R-:W-:Y:S01]  /*0350*/  SHF.R.U32.HI R5, RZ, 0x10, R7 ;  /* 0x00000010ff057819 */ /* 0x000fe20000011607 */
[----:B--2---:R-:W-:Y:S01]  /*0360*/  FADD R4, R9, R4 ;  /* 0x0000000409047221 */ /* 0x004fe20000000000 */
[----:B------:R-:W-:Y:S06]  /*0370*/  BRA.U UP1, `(.L_x_301) ;  /* 0x00000001014c7547 */ /* 0x000fec000b800000 */
[----:B------:R-:W1:Y:S01]  /*0380*/  I2F.U32.RP R6, UR11 ;  /* 0x0000000b00067d06 */ /* 0x000e620008209000 */
[----:B------:R-:W-:Y:S02]  /*0390*/  MOV R2, RZ ;  /* 0x000000ff00027202 */ /* 0x000fe40000000f00 */
[----:B------:R-:W-:-:S05]  /*03a0*/  ISETP.NE.U32.AND P1, PT, RZ, UR11, PT ;  /* 0x0000000bff007c0c */ /* 0x000fca000bf25070 */
[----:B-1----:R-:W1:Y:S02]  /*03b0*/  MUFU.RCP R6, R6 ;  /* 0x0000000600067308 */ /* 0x002e640000001000 */
[----:B-1----:R-:W-:-:S06]  /*03c0*/  VIADD R3, R6, 0xffffffe ;  /* 0x0ffffffe06037836 */ /* 0x002fcc0000000000 */
[----:B------:R-:W1:Y:S02]  /*03d0*/  F2I.FTZ.U32.TRUNC.NTZ R3, R3 ;  /* 0x0000000300037305 */ /* 0x000e64000021f000 */
        /* <DEDUP_REMOVED lines=13> */
.L_x_301:
[----:B------:R-:W-:-:S07]  /*04b0*/  MOV R6, 0x4d0 ;  /* 0x000004d000067802 */ /* 0x000fce0000000f00 */
[----:B0-----:R-:W-:Y:S05]  /*04c0*/  CALL.REL.NOINC `($__internal_14_$__cuda_sm20_rem_u64) ;  /* 0x0000000400307944 */ /* 0x001fea0003c00000 */
[----:B------:R-:W-:Y:S01]  /*04d0*/  MOV R2, R5 ;  /* 0x0000000500027202 */ /* 0x000fe20000000f00 */
[----:B------:R-:W-:-:S07]  /*04e0*/  IMAD.MOV.U32 R3, RZ, RZ, R8 ;  /* 0x000000ffff037224 */ /* 0x000fce00078e0008 */
.L_x_302:
        /* <DEDUP_REMOVED lines=10> */
[----:B------:R-:W-:Y:S01]  /*0590*/  IMAD.MOV.U32 R2, RZ, RZ, RZ ;  /* 0x000000ffff027224 */ /* 0x000fe200078e00ff */
[----:B------:R-:W-:-:S06]  /*05a0*/  ISETP.NE.U32.AND P1, PT, RZ, UR11, PT ;  /* 0x0000000bff007c0c */ /* 0x000fcc000bf25070 */
[----:B-1----:R-:W1:Y:S02]  /*05b0*/  MUFU.RCP R6, R6 ;  /* 0x0000000600067308 */ /* 0x002e640000001000 */
[----:B-1----:R-:W-:-:S06]  /*05c0*/  VIADD R3, R6, 0xffffffe ;  /* 0x0ffffffe06037836 */ /* 0x002fcc0000000000 */
[----:B------:R-:W1:Y:S02]  /*05d0*/  F2I.FTZ.U32.TRUNC.NTZ R3, R3 ;  /* 0x0000000300037305 */ /* 0x000e64000021f000 */
[----:B-1----:R-:W-:-:S05]  /*05e0*/  IADD3 R9, PT, PT, RZ, -R3, RZ ;  /* 0x80000003ff097210 */ /* 0x002fca0007ffe0ff */
        /* <DEDUP_REMOVED lines=12> */
.L_x_303:
[----:B------:R-:W-:-:S07]  /*06b0*/  MOV R6, 0x6d0 ;  /* 0x000006d000067802 */ /* 0x000fce0000000f00 */
[----:B0-----:R-:W-:Y:S05]  /*06c0*/  CALL.REL.NOINC `($__internal_14_$__cuda_sm20_rem_u64) ;  /* 0x0000000000b07944 */ /* 0x001fea0003c00000 */
[----:B------:R-:W-:Y:S01]  /*06d0*/  MOV R2, R5 ;  /* 0x0000000500027202 */ /* 0x000fe20000000f00 */
[----:B------:R-:W-:-:S07]  /*06e0*/  IMAD.MOV.U32 R3, RZ, RZ, R8 ;  /* 0x000000ffff037224 */ /* 0x000fce00078e0008 */
.L_x_304:
        /* <DEDUP_REMOVED lines=28> */
.L_x_305:
[----:B------:R-:W-:-:S07]  /*08b0*/  MOV R6, 0x8d0 ;  /* 0x000008d000067802 */ /* 0x000fce0000000f00 */
[----:B0-----:R-:W-:Y:S05]  /*08c0*/  CALL.REL.NOINC `($__internal_14_$__cuda_sm20_rem_u64) ;  /* 0x0000000000307944 */ /* 0x001fea0003c00000 */
[----:B------:R-:W-:Y:S01]  /*08d0*/  MOV R2, R5 ;  /* 0x0000000500027202 */ /* 0x000fe20000000f00 */
[----:B------:R-:W-:-:S07]  /*08e0*/  IMAD.MOV.U32 R3, RZ, RZ, R8 ;  /* 0x000000ffff037224 */ /* 0x000fce00078e0008 */
.L_x_306:
[----:B------:R-:W-:-:S04]  /*08f0*/  LEA R8, P0, R2, UR12, 0x2 ;  /* 0x0000000c02087c11 */ /* 0x000fc8000f8010ff */
[----:B------:R-:W-:-:S06]  /*0900*/  LEA.HI.X R9, R2, UR13, R3, 0x2, P0 ;  /* 0x0000000d02097c11 */ /* 0x000fcc00080f1403 */
[----:B------:R-:W2:Y:S02]  /*0910*/  LDG.E.STRONG.GPU R9, desc[UR8][R8.64] ;  /* 0x0000000808097981 */ /* 0x000ea4000c1ef900 */
[----:B--2---:R-:W-:Y:S01]  /*0920*/  FADD R4, R4, R9 ;  /* 0x0000000904047221 */ /* 0x004fe20000000000 */
[----:B------:R-:W-:Y:S06]  /*0930*/  BRA.U UP0, `(.L_x_307) ;  /* 0xfffffff500e47547 */ /* 0x000fec000b83ffff */
[----:B------:R-:W-:-:S13]  /*0940*/  ISETP.NE.AND P0, PT, R0, RZ, PT ;  /* 0x000000ff0000720c */ /* 0x000fda0003f05270 */
[----:B0-----:R-:W-:Y:S05]  /*0950*/  @P0 EXIT ;  /* 0x000000000000094d */ /* 0x001fea0003800000 */
[----:B------:R-:W0:Y:S02]  /*0960*/  LDC.64 R2, c[0x0][0x398] ;  /* 0x0000e600ff027b82 */ /* 0x000e240000000a00 */
[----:B0-----:R-:W-:Y:S01]  /*0970*/  STG.E desc[UR8][R2.64], R4 ;  /* 0x0000000402007986 */ /* 0x001fe2000c101908 */
[----:B------:R-:W-:Y:S05]  /*0980*/  EXIT ;  /* 0x000000000000794d */ /* 0x000fea0003800000 */
        .weak           $__internal_14_$__cuda_sm20_rem_u64
        .type           $__internal_14_$__cuda_sm20_rem_u64,@function
        .size           $__internal_14_$__cuda_sm20_rem_u64,(.L_x_467 - $__internal_14_$__cuda_sm20_rem_u64)
$__internal_14_$__cuda_sm20_rem_u64:
        /* <DEDUP_REMOVED lines=14> */
[----:B------:R-:W-:-:S05]  /*0a70*/  IMAD.HI.U32 R8, P1, R3, R11, R8 ;  /* 0x0000000b03087227 */ /* 0x000fca0007820008 */
[----:B------:R-:W-:Y:S01]  /*0a80*/  IADD3 R9, P2, PT, R15, R8, RZ ;  /* 0x000000080f097210 */ /* 0x000fe20007f5e0ff */
[----:B------:R-:W-:-:S04]  /*0a90*/  IMAD.X R8, R13, 0x1, R3, P0 ;  /* 0x000000010d087824 */ /* 0x000fc800000e0603 */
[----:B------:R-:W-:Y:S01]  /*0aa0*/  IMAD.WIDE.U32 R2, R9, UR6, RZ ;  /* 0x0000000609027c25 */ /* 0x000fe2000f8e00ff */
[----:B------:R-:W-:-:S03]  /*0ab0*/  IADD3.X R11, PT, PT, RZ, RZ, R8, P2, P1 ;  /* 0x000000ffff0b7210 */ /* 0x000fc600017e2408 */
        /* <DEDUP_REMOVED lines=14> */
[----:B------:R-:W-:-:S04]  /*0ba0*/  IMAD.WIDE.U32 R2, R8, UR5, R2 ;  /* 0x0000000508027c25 */ /* 0x000fc8000f8e0002 */
[C---:B------:R-:W-:Y:S02]  /*0bb0*/  IMAD R9, R11.reuse, UR5, RZ ;  /* 0x000000050b097c24 */ /* 0x040fe4000f8e02ff */
[----:B------:R-:W-:-:S04]  /*0bc0*/  IMAD.HI.U32 R2, P0, R11, R5, R2 ;  /* 0x000000050b027227 */ /* 0x000fc80007800002 */
[----:B------:R-:W-:Y:S01]  /*0bd0*/  IMAD.HI.U32 R8, R11, UR5, RZ ;  /* 0x000000050b087c27 */ /* 0x000fe2000f8e00ff */
[----:B------:R-:W-:-:S03]  /*0be0*/  IADD3 R9, P1, PT, R9, R2, RZ ;  /* 0x0000000209097210 */ /* 0x000fc60007f3e0ff */
[----:B------:R-:W-:Y:S02]  /*0bf0*/  IMAD.X R8, RZ, RZ, R8, P0 ;  /* 0x000000ffff087224 */ /* 0x000fe400000e0608 */
[----:B------:R-:W-:-:S03]  /*0c00*/  IMAD.WIDE.U32 R2, R9, UR6, RZ ;  /* 0x0000000609027c25 */ /* 0x000fc6000f8e00ff */
[----:B------:R-:W-:Y:S01]  /*0c10*/  IADD3.X R8, PT, PT, RZ, R8, RZ, P1, !PT ;  /* 0x00000008ff087210 */ /* 0x000fe20000ffe4ff */
[----:B------:R-:W-:Y:S01]  /*0c20*/  IMAD R9, R9, UR7, R3 ;  /* 0x0000000709097c24 */ /* 0x000fe2000f8e0203 */
[----:B------:R-:W-:-:S03]  /*0c30*/  IADD3 R5, P1, PT, -R2, R5, RZ ;  /* 0x0000000502057210 */ /* 0x000fc60007f3e1ff */
[----:B------:R-:W-:Y:S01]  /*0c40*/  IMAD R8, R8, UR6, R9 ;  /* 0x0000000608087c24 */ /* 0x000fe2000f8e0209 */
[----:B------:R-:W-:-:S04]  /*0c50*/  ISETP.GE.U32.AND P0, PT, R5, UR6, PT ;  /* 0x0000000605007c0c */ /* 0x000fc8000bf06070 */
[----:B------:R-:W-:Y:S02]  /*0c60*/  IADD3.X R8, PT, PT, ~R8, UR5, RZ, P1, !PT ;  /* 0x0000000508087c10 */ /* 0x000fe40008ffe5ff */
[----:B------:R-:W-:Y:S02]  /*0c70*/  IADD3 R2, P1, PT, R5, -UR6, RZ ;  /* 0x8000000605027c10 */ /* 0x000fe4000ff3e0ff */
[C---:B------:R-:W-:Y:S02]  /*0c80*/  ISETP.GE.U32.AND.EX P0, PT, R8.reuse, UR7, PT, P0 ;  /* 0x0000000708007c0c */ /* 0x040fe4000bf06100 */
[----:B------:R-:W-:Y:S02]  /*0c90*/  IADD3.X R3, PT, PT, R8, ~UR7, RZ, P1, !PT ;  /* 0x8000000708037c10 */ /* 0x000fe40008ffe4ff */
[----:B------:R-:W-:Y:S02]  /*0ca0*/  SEL R2, R2, R5, P0 ;  /* 0x0000000502027207 */ /* 0x000fe40000000000 */
[----:B------:R-:W-:-:S02]  /*0cb0*/  SEL R3, R3, R8, P0 ;  /* 0x0000000803037207 */ /* 0x000fc40000000000 */
[C---:B------:R-:W-:Y:S02]  /*0cc0*/  ISETP.GE.U32.AND P0, PT, R2.reuse, UR6, PT ;  /* 0x0000000602007c0c */ /* 0x040fe4000bf06070 */
[----:B------:R-:W-:Y:S02]  /*0cd0*/  IADD3 R5, P2, PT, R2, -UR6, RZ ;  /* 0x8000000602057c10 */ /* 0x000fe4000ff5e0ff */
[C---:B------:R-:W-:Y:S02]  /*0ce0*/  ISETP.GE.U32.AND.EX P0, PT, R3.reuse, UR7, PT, P0 ;  /* 0x0000000703007c0c */ /* 0x040fe4000bf06100 */
[----:B------:R-:W-:Y:S02]  /*0cf0*/  IADD3.X R8, PT, PT, R3, ~UR7, RZ, P2, !PT ;  /* 0x8000000703087c10 */ /* 0x000fe400097fe4ff */
[----:B------:R-:W-:Y:S02]  /*0d00*/  ISETP.NE.U32.AND P1, PT, RZ, UR6, PT ;  /* 0x00000006ff007c0c */ /* 0x000fe4000bf25070 */
[----:B------:R-:W-:Y:S01]  /*0d10*/  SEL R5, R5, R2, P0 ;  /* 0x0000000205057207 */ /* 0x000fe20000000000 */
[----:B------:R-:W-:Y:S01]  /*0d20*/  IMAD.MOV.U32 R2, RZ, RZ, R6 ;  /* 0x000000ffff027224 */ /* 0x000fe200078e0006 */
[----:B------:R-:W-:-:S02]  /*0d30*/  SEL R8, R8, R3, P0 ;  /* 0x0000000308087207 */ /* 0x000fc40000000000 */
[----:B------:R-:W-:Y:S02]  /*0d40*/  MOV R3, 0x0 ;  /* 0x0000000000037802 */ /* 0x000fe40000000f00 */
[----:B------:R-:W-:-:S04]  /*0d50*/  ISETP.NE.AND.EX P1, PT, RZ, UR7, PT, P1 ;  /* 0x00000007ff007c0c */ /* 0x000fc8000bf25310 */
[----:B------:R-:W-:Y:S02]  /*0d60*/  SEL R5, R5, 0xffffffff, P1 ;  /* 0xffffffff05057807 */ /* 0x000fe40000800000 */
[----:B------:R-:W-:Y:S01]  /*0d70*/  SEL R8, R8, 0xffffffff, P1 ;  /* 0xffffffff08087807 */ /* 0x000fe20000800000 */
[----:B------:R-:W-:Y:S06]  /*0d80*/  RET.REL.NODEC R2 `(_Z13random_accessPfmjS_) ;  /* 0xfffffff0029c7950 */ /* 0x000fec0003c3ffff */
.L_x_308:
        /* <DEDUP_REMOVED lines=15> */
.L_x_467:


//--------------------- .text._Z14strided_accessPfmmS_ --------------------------
	.section	.text._Z14strided_accessPfmmS_,"ax",@progbits
	.align	128
        .global         _Z14strided_accessPfmmS_
        .type           _Z14strided_accessPfmmS_,@function
        .size           _Z14strided_accessPfmmS_,(.L_x_468 - _Z14strided_accessPfmmS_)
        .other          _Z14strided_accessPfmmS_,@"STO_CUDA_ENTRY STV_DEFAULT"
_Z14strided_accessPfmmS_:
.text._Z14strided_accessPfmmS_:
[----:B------:R-:W-:Y:S01]  /*0000*/  LDC R1, c[0x0][0x37c] ;  /* 0x0000df00ff017b82 */ /* 0x000fe20000000800 */
[----:B------:R-:W0:Y:S07]  /*0010*/  S2R R3, SR_TID.X ;  /* 0x0000000000037919 */ /* 0x000e2e0000002100 */
[----:B------:R-:W0:Y:S01]  /*0020*/  S2UR UR4, SR_CTAID.X ;  /* 0x00000000000479c3 */ /* 0x000e220000002500 */
[----:B------:R-:W1:Y:S01]  /*0030*/  LDCU.64 UR12, c[0x0][0x390] ;  /* 0x00007200ff0c77ac */ /* 0x000e620008000a00 */
[----:B------:R-:W-:Y:S01]  /*0040*/  IMAD.MOV.U32 R11, RZ, RZ, RZ ;  /* 0x000000ffff0b7224 */ /* 0x000fe200078e00ff */
[----:B------:R-:W2:Y:S05]  /*0050*/  LDCU.64 UR10, c[0x0][0x358] ;  /* 0x00006b00ff0a77ac */ /* 0x000eaa0008000a00 */
[----:B------:R-:W0:Y:S01]  /*0060*/  LDC R8, c[0x0][0x360] ;  /* 0x0000d800ff087b82 */ /* 0x000e220000000800 */
[----:B------:R-:W3:Y:S01]  /*0070*/  LDCU UR14, c[0x0][0x38c] ;  /* 0x00007180ff0e77ac */ /* 0x000ee20008000800 */
[----:B------:R-:W4:Y:S06]  /*0080*/  LDCU UR15, c[0x0][0x388] ;  /* 0x00007100ff0f77ac */ /* 0x000f2c0008000800 */
[----:B------:R-:W5:Y:S01]  /*0090*/  LDC.64 R14, c[0x0][0x390] ;  /* 0x0000e400ff0e7b82 */ /* 0x000f620000000a00 */
[----:B------:R-:W0:Y:S01]  /*00a0*/  LDCU.64 UR16, c[0x0][0x380] ;  /* 0x00007000ff1077ac */ /* 0x000e220008000a00 */
[----:B-1----:R-:W-:Y:S01]  /*00b0*/  USHF.L.U64.HI UR5, UR12, 0x2, UR13 ;  /* 0x000000020c057899 */ /* 0x002fe2000801020d */
[----:B------:R-:W-:-:S05]  /*00c0*/  UMOV UR6, URZ ;  /* 0x000000ff00067c82 */ /* 0x000fca0008000000 */
[----:B------:R-:W1:Y:S01]  /*00d0*/  LDC.64 R12, c[0x0][0x390] ;  /* 0x0000e400ff0c7b82 */ /* 0x000e620000000a00 */
[----:B------:R-:W-:Y:S01]  /*00e0*/  UMOV UR7, URZ ;  /* 0x000000ff00077c82 */ /* 0x000fe20008000000 */
[----:B0-----:R-:W-:Y:S01]  /*00f0*/  IMAD R8, R8, UR4, R3 ;  /* 0x0000000408087c24 */ /* 0x001fe2000f8e0203 */
[----:B------:R-:W-:-:S04]  /*0100*/  UMOV UR4, URZ ;  /* 0x000000ff00047c82 */ /* 0x000fc80008000000 */
[----:B------:R-:W-:Y:S02]  /*0110*/  SHF.R.S32.HI R9, RZ, 0x1f, R8 ;  /* 0x0000001fff097819 */ /* 0x000fe40000011408 */
[C---:B------:R-:W-:Y:S01]  /*0120*/  IADD3 R6, P0, PT, R8.reuse, 0x2, RZ ;  /* 0x0000000208067810 */ /* 0x040fe20007f1e0ff */
[C---:B-----5:R-:W-:Y:S01]  /*0130*/  IMAD.WIDE.U32 R14, R8.reuse, UR12, R14 ;  /* 0x0000000c080e7c25 */ /* 0x060fe2000f8e000e */
[----:B------:R-:W-:-:S03]  /*0140*/  IADD3 R4, P1, PT, R8, 0x3, RZ ;  /* 0x0000000308047810 */ /* 0x000fc60007f3e0ff */
[----:B------:R-:W-:Y:S01]  /*0150*/  IMAD R3, R9, UR12, RZ ;  /* 0x0000000c09037c24 */ /* 0x000fe2000f8e02ff */
[----:B------:R-:W-:Y:S01]  /*0160*/  IADD3.X R5, PT, PT, RZ, R9, RZ, P1, !PT ;  /* 0x00000009ff057210 */ /* 0x000fe20000ffe4ff */
[----:B------:R-:W-:Y:S02]  /*0170*/  IMAD.X R7, RZ, RZ, R9, P0 ;  /* 0x000000ffff077224 */ /* 0x000fe400000e0609 */
[----:B------:R-:W-:-:S04]  /*0180*/  IMAD R3, R8, UR13, R3 ;  /* 0x0000000d08037c24 */ /* 0x000fc8000f8e0203 */
[----:B-1234-:R-:W-:-:S07]  /*0190*/  IMAD.IADD R3, R15, 0x1, R3 ;  /* 0x000000010f037824 */ /* 0x01efce00078e0203 */
.L_x_321:
[-C--:B------:R-:W-:Y:S01]  /*01a0*/  IMAD R0, R9, R12.reuse, RZ ;  /* 0x0000000c09007224 */ /* 0x080fe200078e02ff */
[----:B------:R-:W0:Y:S01]  /*01b0*/  LDCU.64 UR8, c[0x0][0x388] ;  /* 0x00007100ff0877ac */ /* 0x000e220008000a00 */
[C---:B------:R-:W-:Y:S01]  /*01c0*/  IMAD.WIDE.U32 R16, R8.reuse, R12, UR6 ;  /* 0x0000000608107e25 */ /* 0x040fe2000f8e000c */
[----:B------:R-:W-:Y:S03]  /*01d0*/  BSSY.RECONVERGENT B0, `(.L_x_309) ;  /* 0x000001e000007945 */ /* 0x000fe60003800200 */
[----:B------:R-:W-:-:S04]  /*01e0*/  IMAD R19, R8, R13, R0 ;  /* 0x0000000d08137224 */ /* 0x000fc800078e0200 */
[----:B------:R-:W-:-:S05]  /*01f0*/  IMAD.IADD R0, R19, 0x1, R17 ;  /* 0x0000000113007824 */ /* 0x000fca00078e0211 */
[----:B------:R-:W-:-:S04]  /*0200*/  LOP3.LUT R2, R0, UR14, RZ, 0xfc, !PT ;  /* 0x0000000e00027c12 */ /* 0x000fc8000f8efcff */
[----:B------:R-:W-:-:S13]  /*0210*/  ISETP.NE.U32.AND P0, PT, R2, RZ, PT ;  /* 0x000000ff0200720c */ /* 0x000fda0003f05070 */
        /* <DEDUP_REMOVED lines=20> */
.L_x_310:
[----:B------:R-:W-:Y:S01]  /*0360*/  IMAD.MOV.U32 R2, RZ, RZ, R16 ;  /* 0x000000ffff027224 */ /* 0x000fe200078e0010 */
[----:B------:R-:W-:-:S07]  /*0370*/  MOV R10, 0x390 ;  /* 0x00000390000a7802 */ /* 0x000fce0000000f00 */
[----:B------:R-:W-:Y:S05]  /*0380*/  CALL.REL.NOINC `($__internal_15_$__cuda_sm20_rem_u64) ;  /* 0x0000000800007944 */ /* 0x000fea0003c00000 */
[----:B------:R-:W-:Y:S01]  /*0390*/  IMAD.MOV.U32 R16, RZ, RZ, R0 ;  /* 0x000000ffff107224 */ /* 0x000fe200078e0000 */
[----:B------:R-:W-:-:S07]  /*03a0*/  MOV R17, R19 ;  /* 0x0000001300117202 */ /* 0x000fce0000000f00 */
.L_x_311:
[----:B------:R-:W-:Y:S05]  /*03b0*/  BSYNC.RECONVERGENT B0 ;  /* 0x0000000000007941 */ /* 0x000fea0003800200 */
.L_x_309:
        /* <DEDUP_REMOVED lines=29> */
.L_x_313:
[----:B------:R-:W-:Y:S02]  /*0590*/  MOV R0, R10 ;  /* 0x0000000a00007202 */ /* 0x000fe40000000f00 */
[----:B------:R-:W-:-:S07]  /*05a0*/  MOV R10, 0x5c0 ;  /* 0x000005c0000a7802 */ /* 0x000fce0000000f00 */
[----:B------:R-:W-:Y:S05]  /*05b0*/  CALL.REL.NOINC `($__internal_15_$__cuda_sm20_rem_u64) ;  /* 0x0000000400747944 */ /* 0x000fea0003c00000 */
[----:B------:R-:W-:Y:S01]  /*05c0*/  IMAD.MOV.U32 R16, RZ, RZ, R0 ;  /* 0x000000ffff107224 */ /* 0x000fe200078e0000 */
[----:B------:R-:W-:-:S07]  /*05d0*/  MOV R17, R19 ;  /* 0x0000001300117202 */ /* 0x000fce0000000f00 */
.L_x_314:
[----:B------:R-:W-:Y:S05]  /*05e0*/  BSYNC.RECONVERGENT B0 ;  /* 0x0000000000007941 */ /* 0x000fea0003800200 */
.L_x_312:
[----:B------:R-:W-:-:S04]  /*05f0*/  LEA R18, P0, R16, UR16, 0x2 ;  /* 0x0000001010127c11 */ /* 0x000fc8000f8010ff */
[----:B------:R-:W-:-:S05]  /*0600*/  LEA.HI.X R19, R16, UR17, R17, 0x2, P0 ;  /* 0x0000001110137c11 */ /* 0x000fca00080f1411 */
[----:B------:R-:W2:Y:S01]  /*0610*/  LDG.E.STRONG.GPU R18, desc[UR10][R18.64] ;  /* 0x0000000a12127981 */ /* 0x000ea2000c1ef900 */
[-C--:B------:R-:W-:Y:S01]  /*0620*/  IMAD R0, R7, R12.reuse, RZ ;  /* 0x0000000c07007224 */ /* 0x080fe200078e02ff */
[----:B------:R-:W-:Y:S01]  /*0630*/  BSSY.RECONVERGENT B0, `(.L_x_315) ;  /* 0x0000021000007945 */ /* 0x000fe20003800200 */
[----:B------:R-:W-:-:S04]  /*0640*/  IMAD.WIDE.U32 R16, R6, R12, UR6 ;  /* 0x0000000606107e25 */ /* 0x000fc8000f8e000c */
[----:B------:R-:W-:-:S04]  /*0650*/  IMAD R21, R6, R13, R0 ;  /* 0x0000000d06157224 */ /* 0x000fc800078e0200 */
[----:B------:R-:W-:-:S05]  /*0660*/  IMAD.IADD R21, R17, 0x1, R21 ;  /* 0x0000000111157824 */ /* 0x000fca00078e0215 */
[----:B------:R-:W-:-:S04]  /*0670*/  LOP3.LUT R0, R21, UR14, RZ, 0xfc, !PT ;  /* 0x0000000e15007c12 */ /* 0x000fc8000f8efcff */
[----:B------:R-:W-:Y:S01]  /*0680*/  ISETP.NE.U32.AND P0, PT, R0, RZ, PT ;  /* 0x000000ff0000720c */ /* 0x000fe20003f05070 */
[----:B--2---:R-:W-:-:S12]  /*0690*/  FADD R11, R11, R18 ;  /* 0x000000120b0b7221 */ /* 0x004fd80000000000 */
[----:B------:R-:W-:Y:S05]  /*06a0*/  @P0 BRA `(.L_x_316) ;  /* 0x00000000004c0947 */ /* 0x000fea0003800000 */
[----:B------:R-:W0:Y:S01]  /*06b0*/  I2F.U32.RP R2, UR15 ;  /* 0x0000000f00027d06 */ /* 0x000e220008209000 */
[----:B------:R-:W-:-:S07]  /*06c0*/  ISETP.NE.U32.AND P1, PT, RZ, UR15, PT ;  /* 0x0000000fff007c0c */ /* 0x000fce000bf25070 */
[----:B0-----:R-:W0:Y:S02]  /*06d0*/  MUFU.RCP R2, R2 ;  /* 0x0000000200027308 */ /* 0x001e240000001000 */
[----:B0-----:R-:W-:-:S06]  /*06e0*/  IADD3 R18, PT, PT, R2, 0xffffffe, RZ ;  /* 0x0ffffffe02127810 */ /* 0x001fcc0007ffe0ff */
[----:B------:R0:W1:Y:S02]  /*06f0*/  F2I.FTZ.U32.TRUNC.NTZ R19, R18 ;  /* 0x0000001200137305 */ /* 0x000064000021f000 */
[----:B0-----:R-:W-:Y:S02]  /*0700*/  HFMA2 R18, -RZ, RZ, 0, 0 ;  /* 0x00000000ff127431 */ /* 0x001fe400000001ff */
[----:B-1----:R-:W-:-:S04]  /*0710*/  IMAD.MOV R17, RZ, RZ, -R19 ;  /* 0x000000ffff117224 */ /* 0x002fc800078e0a13 */
[----:B------:R-:W-:-:S04]  /*0720*/  IMAD R17, R17, UR15, RZ ;  /* 0x0000000f11117c24 */ /* 0x000fc8000f8e02ff */
[----:B------:R-:W-:-:S06]  /*0730*/  IMAD.HI.U32 R17, R19, R17, R18 ;  /* 0x0000001113117227 */ /* 0x000fcc00078e0012 */
[----:B------:R-:W-:-:S04]  /*0740*/  IMAD.HI.U32 R0, R17, R16, RZ ;  /* 0x0000001011007227 */ /* 0x000fc800078e00ff */
[----:B------:R-:W-:-:S04]  /*0750*/  IMAD.MOV R17, RZ, RZ, -R0 ;  /* 0x000000ffff117224 */ /* 0x000fc800078e0a00 */
[----:B------:R-:W-:Y:S01]  /*0760*/  IMAD R16, R17, UR15, R16 ;  /* 0x0000000f11107c24 */ /* 0x000fe2000f8e0210 */
[----:B------:R-:W-:-:S04]  /*0770*/  MOV R17, RZ ;  /* 0x000000ff00117202 */ /* 0x000fc80000000f00 */
[----:B------:R-:W-:-:S13]  /*0780*/  ISETP.GE.U32.AND P0, PT, R16, UR15, PT ;  /* 0x0000000f10007c0c */ /* 0x000fda000bf06070 */
[----:B------:R-:W-:-:S04]  /*0790*/  @P0 IADD3 R16, PT, PT, R16, -UR15, RZ ;  /* 0x8000000f10100c10 */ /* 0x000fc8000fffe0ff */
[----:B------:R-:W-:-:S13]  /*07a0*/  ISETP.GE.U32.AND P0, PT, R16, UR15, PT ;  /* 0x0000000f10007c0c */ /* 0x000fda000bf06070 */
[----:B------:R-:W-:Y:S01]  /*07b0*/  @P0 VIADD R16, R16, -UR15 ;  /* 0x8000000f10100c36 */ /* 0x000fe20008000000 */
[----:B------:R-:W-:Y:S01]  /*07c0*/  @!P1 LOP3.LUT R16, RZ, UR15, RZ, 0x33, !PT ;  /* 0x0000000fff109c12 */ /* 0x000fe2000f8e33ff */
[----:B------:R-:W-:Y:S06]  /*07d0*/  BRA `(.L_x_317) ;  /* 0x0000000000187947 */ /* 0x000fec0003800000 */
.L_x_316:
[----:B------:R-:W-:Y:S01]  /*07e0*/  IMAD.MOV.U32 R2, RZ, RZ, R16 ;  /* 0x000000ffff027224 */ /* 0x000fe200078e0010 */
[----:B------:R-:W-:Y:S02]  /*07f0*/  MOV R0, R21 ;  /* 0x0000001500007202 */ /* 0x000fe40000000f00 */
[----:B------:R-:W-:-:S07]  /*0800*/  MOV R10, 0x820 ;  /* 0x00000820000a7802 */ /* 0x000fce0000000f00 */
[----:B------:R-:W-:Y:S05]  /*0810*/  CALL.REL.NOINC `($__internal_15_$__cuda_sm20_rem_u64) ;  /* 0x0000000000dc7944 */ /* 0x000fea0003c00000 */
[----:B------:R-:W-:Y:S01]  /*0820*/  IMAD.MOV.U32 R16, RZ, RZ, R0 ;  /* 0x000000ffff107224 */ /* 0x000fe200078e0000 */
[----:B------:R-:W-:-:S07]  /*0830*/  MOV R17, R19 ;  /* 0x0000001300117202 */ /* 0x000fce0000000f00 */
.L_x_317:
[----:B------:R-:W-:Y:S05]  /*0840*/  BSYNC.RECONVERGENT B0 ;  /* 0x0000000000007941 */ /* 0x000fea0003800200 */
.L_x_315:
        /* <DEDUP_REMOVED lines=31> */
.L_x_319:
[----:B------:R-:W-:Y:S01]  /*0a40*/  IMAD.MOV.U32 R2, RZ, RZ, R16 ;  /* 0x000000ffff027224 */ /* 0x000fe200078e0010 */
[----:B------:R-:W-:Y:S02]  /*0a50*/  MOV R0, R21 ;  /* 0x0000001500007202 */ /* 0x000fe40000000f00 */
[----:B------:R-:W-:-:S07]  /*0a60*/  MOV R10, 0xa80 ;  /* 0x00000a80000a7802 */ /* 0x000fce0000000f00 */
[----:B------:R-:W-:Y:S05]  /*0a70*/  CALL.REL.NOINC `($__internal_15_$__cuda_sm20_rem_u64) ;  /* 0x0000000000447944 */ /* 0x000fea0003c00000 */
[----:B------:R-:W-:Y:S01]  /*0a80*/  IMAD.MOV.U32 R16, RZ, RZ, R0 ;  /* 0x000000ffff107224 */ /* 0x000fe200078e0000 */
[----:B------:R-:W-:-:S07]  /*0a90*/  MOV R17, R19 ;  /* 0x0000001300117202 */ /* 0x000fce0000000f00 */
.L_x_320:
[----:B------:R-:W-:Y:S05]  /*0aa0*/  BSYNC.RECONVERGENT B0 ;  /* 0x0000000000007941 */ /* 0x000fea0003800200 */
.L_x_318:
[----:B------:R-:W-:-:S04]  /*0ab0*/  LEA R18, P0, R16, UR16, 0x2 ;  /* 0x0000001010127c11 */ /* 0x000fc8000f8010ff */
[----:B------:R-:W-:-:S05]  /*0ac0*/  LEA.HI.X R19, R16, UR17, R17, 0x2, P0 ;  /* 0x0000001110137c11 */ /* 0x000fca00080f1411 */
[----:B------:R-:W2:Y:S01]  /*0ad0*/  LDG.E.STRONG.GPU R18, desc[UR10][R18.64] ;  /* 0x0000000a12127981 */ /* 0x000ea2000c1ef900 */
[----:B------:R-:W-:Y:S02]  /*0ae0*/  ULEA UR6, UP0, UR12, UR6, 0x2 ;  /* 0x000000060c067291 */ /* 0x000fe4000f8010ff */
[----:B------:R-:W-:Y:S02]  /*0af0*/  UIADD3 UR4, UPT, UPT, UR4, 0x4, URZ ;  /* 0x0000000404047890 */ /* 0x000fe4000fffe0ff */
[----:B------:R-:W-:Y:S02]  /*0b00*/  UIADD3.X UR7, UPT, UPT, UR7, UR5, URZ, UP0, !UPT ;  /* 0x0000000507077290 */ /* 0x000fe400087fe4ff */
[----:B------:R-:W-:Y:S01]  /*0b10*/  UISETP.NE.AND UP0, UPT, UR4, 0x1f4, UPT ;  /* 0x000001f40400788c */ /* 0x000fe2000bf05270 */
[----:B--2---:R-:W-:-:S08]  /*0b20*/  FADD R11, R11, R18 ;  /* 0x000000120b0b7221 */ /* 0x004fd00000000000 */
[----:B------:R-:W-:Y:S05]  /*0b30*/  BRA.U UP0, `(.L_x_321) ;  /* 0xfffffff500987547 */ /* 0x000fea000b83ffff */
[----:B------:R-:W-:-:S13]  /*0b40*/  ISETP.NE.AND P0, PT, R8, RZ, PT ;  /* 0x000000ff0800720c */ /* 0x000fda0003f05270 */
[----:B------:R-:W-:Y:S05]  /*0b50*/  @P0 EXIT ;  /* 0x000000000000094d */ /* 0x000fea0003800000 */
[----:B------:R-:W0:Y:S02]  /*0b60*/  LDC.64 R2, c[0x0][0x398] ;  /* 0x0000e600ff027b82 */ /* 0x000e240000000a00 */
[----:B0-----:R-:W-:Y:S01]  /*0b70*/  STG.E desc[UR10][R2.64], R11 ;  /* 0x0000000b02007986 */ /* 0x001fe2000c10190a */
[----:B------:R-:W-:Y:S05]  /*0b80*/  EXIT ;  /* 0x000000000000794d */ /* 0x000fea0003800000 */
        .weak           $__internal_15_$__cuda_sm20_rem_u64
        .type           $__internal_15_$__cuda_sm20_rem_u64,@function
        .size           $__internal_15_$__cuda_sm20_rem_u64,(.L_x_468 - $__internal_15_$__cuda_sm20_rem_u64)
$__internal_15_$__cuda_sm20_rem_u64:
        /* <DEDUP_REMOVED lines=17> */
[----:B------:R-:W-:-:S03]  /*0ca0*/  IMAD.WIDE.U32 R16, R19, UR8, RZ ;  /* 0x0000000813107c25 */ /* 0x000fc6000f8e00ff */
[----:B------:R-:W-:Y:S01]  /*0cb0*/  IADD3.X R21, PT, PT, RZ, RZ, R21, P2, P1 ;  /* 0x000000ffff157210 */ /* 0x000fe200017e2415 */
        /* <DEDUP_REMOVED lines=30> */
[----:B------:R-:W-:Y:S01]  /*0ea0*/  SEL R17, R17, R16, P0 ;  /* 0x0000001011117207 */ /* 0x000fe20000000000 */
[----:B------:R-:W-:Y:S01]  /*0eb0*/  IMAD.MOV.U32 R16, RZ, RZ, R10 ;  /* 0x000000ffff107224 */ /* 0x000fe200078e000a */
[----:B------:R-:W-:-:S02]  /*0ec0*/  SEL R2, R2, R19, P0 ;  /* 0x0000001302027207 */ /* 0x000fc40000000000 */
[C---:B------:R-:W-:Y:S02]  /*0ed0*/  ISETP.GE.U32.AND P0, PT, R17.reuse, UR8, PT ;  /* 0x0000000811007c0c */ /* 0x040fe4000bf06070 */
[----:B------:R-:W-:Y:S02]  /*0ee0*/  IADD3 R0, P2, PT, R17, -UR8, RZ ;  /* 0x8000000811007c10 */ /* 0x000fe4000ff5e0ff */
[----:B------:R-:W-:Y:S02]  /*0ef0*/  ISETP.GE.U32.AND.EX P0, PT, R2, UR9, PT, P0 ;  /* 0x0000000902007c0c */ /* 0x000fe4000bf06100 */
[----:B------:R-:W-:Y:S02]  /*0f00*/  ISETP.NE.U32.AND P1, PT, RZ, UR8, PT ;  /* 0x00000008ff007c0c */ /* 0x000fe4000bf25070 */
[----:B------:R-:W-:Y:S01]  /*0f10*/  SEL R0, R0, R17, P0 ;  /* 0x0000001100007207 */ /* 0x000fe20000000000 */
[----:B------:R-:W-:Y:S01]  /*0f20*/  HFMA2 R17, -RZ, RZ, 0, 0 ;  /* 0x00000000ff117431 */ /* 0x000fe200000001ff */
[----:B------:R-:W-:-:S02]  /*0f30*/  IADD3.X R19, PT, PT, R2, ~UR9, RZ, P2, !PT ;  /* 0x8000000902137c10 */ /* 0x000fc400097fe4ff */
[----:B------:R-:W-:Y:S02]  /*0f40*/  ISETP.NE.AND.EX P1, PT, RZ, UR9, PT, P1 ;  /* 0x00000009ff007c0c */ /* 0x000fe4000bf25310 */
[----:B------:R-:W-:Y:S02]  /*0f50*/  SEL R19, R19, R2, P0 ;  /* 0x0000000213137207 */ /* 0x000fe40000000000 */
[----:B------:R-:W-:Y:S02]  /*0f60*/  SEL R0, R0, 0xffffffff, P1 ;  /* 0xffffffff00007807 */ /* 0x000fe40000800000 */
[----:B------:R-:W-:Y:S01]  /*0f70*/  SEL R19, R19, 0xffffffff, P1 ;  /* 0xffffffff13137807 */ /* 0x000fe20000800000 */
[----:B------:R-:W-:Y:S06]  /*0f80*/  RET.REL.NODEC R16 `(_Z14strided_accessPfmmS_) ;  /* 0xfffffff0101c7950 */ /* 0x000fec0003c3ffff */
.L_x_322:
        /* <DEDUP_REMOVED lines=15> */
.L_x_468:


//--------------------- .text._Z16coalesced_accessPfmS_ --------------------------
	.section	.text._Z16coalesced_accessPfmS_,"ax",@progbits
	.align	128
        .global         _Z16coalesced_accessPfmS_
        .type           _Z16coalesced_accessPfmS_,@function
        .size           _Z16coalesced_accessPfmS_,(.L_x_469 - _Z16coalesced_accessPfmS_)
        .other          _Z16coalesced_accessPfmS_,@"STO_CUDA_ENTRY STV_DEFAULT"
_Z16coalesced_accessPfmS_:
.text._Z16coalesced_accessPfmS_:
[----:B------:R-:W-:Y:S01]  /*0000*/  LDC R1, c[0x0][0x37c] ;  /* 0x0000df00ff017b82 */ /* 0x000fe20000000800 */
[----:B------:R-:W0:Y:S07]  /*0010*/  S2R R8, SR_TID.X ;  /* 0x0000000000087919 */ /* 0x000e2e0000002100 */
[----:B------:R-:W1:Y:S01]  /*0020*/  S2UR UR7, SR_CTAID.X ;  /* 0x00000000000779c3 */ /* 0x000e620000002500 */
[----:B------:R-:W-:Y:S01]  /*0030*/  IMAD.MOV.U32 R14, RZ, RZ, RZ ;  /* 0x000000ffff0e7224 */ /* 0x000fe200078e00ff */
[----:B------:R-:W2:Y:S01]  /*0040*/  LDCU.64 UR8, c[0x0][0x358] ;  /* 0x00006b00ff0877ac */ /* 0x000ea20008000a00 */
[----:B------:R-:W3:Y:S05]  /*0050*/  LDCU UR11, c[0x0][0x38c] ;  /* 0x00007180ff0b77ac */ /* 0x000eea0008000800 */
[----:B------:R-:W0:Y:S01]  /*0060*/  LDC R9, c[0x0][0x360] ;  /* 0x0000d800ff097b82 */ /* 0x000e220000000800 */
[----:B------:R-:W1:Y:S01]  /*0070*/  LDCU UR10, c[0x0][0x370] ;  /* 0x00006e00ff0a77ac */ /* 0x000e620008000800 */
[----:B------:R-:W4:Y:S01]  /*0080*/  LDCU UR12, c[0x0][0x388] ;  /* 0x00007100ff0c77ac */ /* 0x000f220008000800 */
[----:B------:R-:W0:Y:S01]  /*0090*/  LDCU.64 UR14, c[0x0][0x380] ;  /* 0x00007000ff0e77ac */ /* 0x000e220008000a00 */
[----:B-1----:R-:W-:-:S02]  /*00a0*/  UIADD3 UR4, UPT, UPT, UR7, UR10, URZ ;  /* 0x0000000a07047290 */ /* 0x002fc4000fffe0ff */
[----:B------:R-:W-:Y:S02]  /*00b0*/  ULEA UR5, UR10, UR7, 0x1 ;  /* 0x000000070a057291 */ /* 0x000fe4000f8e08ff */
[----:B------:R-:W-:Y:S02]  /*00c0*/  UIMAD UR6, UR10, 0x3, UR7 ;  /* 0x000000030a0678a4 */ /* 0x000fe4000f8e0207 */
[C-C-:B0-----:R-:W-:Y:S02]  /*00d0*/  IMAD R0, R9.reuse, UR7, R8.reuse ;  /* 0x0000000709007c24 */ /* 0x141fe4000f8e0208 */
[C-C-:B------:R-:W-:Y:S01]  /*00e0*/  IMAD R6, R9.reuse, UR4, R8.reuse ;  /* 0x0000000409067c24 */ /* 0x140fe2000f8e0208 */
[----:B------:R-:W-:Y:S01]  /*00f0*/  UMOV UR4, URZ ;  /* 0x000000ff00047c82 */ /* 0x000fe20008000000 */
[C-C-:B------:R-:W-:Y:S02]  /*0100*/  IMAD R7, R9.reuse, UR5, R8.reuse ;  /* 0x0000000509077c24 */ /* 0x140fe4000f8e0208 */
[----:B------:R-:W-:-:S02]  /*0110*/  IMAD R8, R9, UR6, R8 ;  /* 0x0000000609087c24 */ /* 0x000fc4000f8e0208 */
[----:B------:R-:W-:Y:S02]  /*0120*/  IMAD R9, R9, UR10, RZ ;  /* 0x0000000a09097c24 */ /* 0x000fe4000f8e02ff */
[----:B--234-:R-:W-:-:S07]  /*0130*/  IMAD.MOV.U32 R10, RZ, RZ, R0 ;  /* 0x000000ffff0a7224 */ /* 0x01cfce00078e0000 */
.L_x_335:
        /* <DEDUP_REMOVED lines=26> */
.L_x_324:
[----:B------:R-:W-:Y:S01]  /*02e0*/  IMAD.MOV.U32 R11, RZ, RZ, R10 ;  /* 0x000000ffff0b7224 */ /* 0x000fe200078e000a */
[----:B------:R-:W-:-:S07]  /*02f0*/  MOV R12, 0x310 ;  /* 0x00000310000c7802 */ /* 0x000fce0000000f00 */
[----:B------:R-:W-:Y:S05]  /*0300*/  CALL.REL.NOINC `($__internal_16_$__cuda_sm20_rem_u64) ;  /* 0x0000000400c47944 */ /* 0x000fea0003c00000 */
.L_x_325:
[----:B------:R-:W-:Y:S05]  /*0310*/  BSYNC.RECONVERGENT B0 ;  /* 0x0000000000007941 */ /* 0x000fea0003800200 */
.L_x_323:
[----:B------:R-:W-:-:S04]  /*0320*/  LEA R4, P0, R2, UR14, 0x2 ;  /* 0x0000000e02047c11 */ /* 0x000fc8000f8010ff */
[----:B------:R-:W-:-:S06]  /*0330*/  LEA.HI.X R5, R2, UR15, R3, 0x2, P0 ;  /* 0x0000000f02057c11 */ /* 0x000fcc00080f1403 */
[----:B------:R-:W2:Y:S01]  /*0340*/  LDG.E.STRONG.GPU R5, desc[UR8][R4.64] ;  /* 0x0000000804057981 */ /* 0x000ea2000c1ef900 */
[----:B------:R-:W-:Y:S01]  /*0350*/  SHF.R.S32.HI R13, RZ, 0x1f, R6 ;  /* 0x0000001fff0d7819 */ /* 0x000fe20000011406 */
[----:B------:R-:W-:Y:S03]  /*0360*/  BSSY.RECONVERGENT B0, `(.L_x_326) ;  /* 0x000001b000007945 */ /* 0x000fe60003800200 */
        /* <DEDUP_REMOVED lines=23> */
.L_x_327:
[----:B------:R-:W-:Y:S01]  /*04e0*/  IMAD.MOV.U32 R11, RZ, RZ, R6 ;  /* 0x000000ffff0b7224 */ /* 0x000fe200078e0006 */
[----:B------:R-:W-:-:S07]  /*04f0*/  MOV R12, 0x510 ;  /* 0x00000510000c7802 */ /* 0x000fce0000000f00 */
[----:B------:R-:W-:Y:S05]  /*0500*/  CALL.REL.NOINC `($__internal_16_$__cuda_sm20_rem_u64) ;  /* 0x0000000400447944 */ /* 0x000fea0003c00000 */
.L_x_328:
[----:B------:R-:W-:Y:S05]  /*0510*/  BSYNC.RECONVERGENT B0 ;  /* 0x0000000000007941 */ /* 0x000fea0003800200 */
.L_x_326:
        /* <DEDUP_REMOVED lines=28> */
.L_x_330:
[----:B------:R-:W-:Y:S02]  /*06e0*/  MOV R11, R7 ;  /* 0x00000007000b7202 */ /* 0x000fe40000000f00 */
[----:B------:R-:W-:-:S07]  /*06f0*/  MOV R12, 0x710 ;  /* 0x00000710000c7802 */ /* 0x000fce0000000f00 */
[----:B------:R-:W-:Y:S05]  /*0700*/  CALL.REL.NOINC `($__internal_16_$__cuda_sm20_rem_u64) ;  /* 0x0000000000c47944 */ /* 0x000fea0003c00000 */
.L_x_331:
[----:B------:R-:W-:Y:S05]  /*0710*/  BSYNC.RECONVERGENT B0 ;  /* 0x0000000000007941 */ /* 0x000fea0003800200 */
.L_x_329:
        /* <DEDUP_REMOVED lines=28> */
.L_x_333:
[----:B------:R-:W-:Y:S01]  /*08e0*/  IMAD.MOV.U32 R11, RZ, RZ, R8 ;  /* 0x000000ffff0b7224 */ /* 0x000fe200078e0008 */
[----:B------:R-:W-:-:S07]  /*08f0*/  MOV R12, 0x910 ;  /* 0x00000910000c7802 */ /* 0x000fce0000000f00 */
[----:B------:R-:W-:Y:S05]  /*0900*/  CALL.REL.NOINC `($__internal_16_$__cuda_sm20_rem_u64) ;  /* 0x0000000000447944 */ /* 0x000fea0003c00000 */
.L_x_334:
[----:B------:R-:W-:Y:S05]  /*0910*/  BSYNC.RECONVERGENT B0 ;  /* 0x0000000000007941 */ /* 0x000fea0003800200 */
.L_x_332:
[----:B------:R-:W-:-:S04]  /*0920*/  LEA R4, P0, R2, UR14, 0x2 ;  /* 0x0000000e02047c11 */ /* 0x000fc8000f8010ff */
[----:B------:R-:W-:-:S06]  /*0930*/  LEA.HI.X R5, R2, UR15, R3, 0x2, P0 ;  /* 0x0000000f02057c11 */ /* 0x000fcc00080f1403 */
[----:B------:R-:W2:Y:S01]  /*0940*/  LDG.E.STRONG.GPU R5, desc[UR8][R4.64] ;  /* 0x0000000804057981 */ /* 0x000ea2000c1ef900 */
[----:B------:R-:W-:Y:S01]  /*0950*/  UIADD3 UR4, UPT, UPT, UR4, 0x4, URZ ;  /* 0x0000000404047890 */ /* 0x000fe2000fffe0ff */
[C---:B------:R-:W-:Y:S01]  /*0960*/  LEA R6, R9.reuse, R6, 0x2 ;  /* 0x0000000609067211 */ /* 0x040fe200078e10ff */
[C---:B------:R-:W-:Y:S01]  /*0970*/  IMAD R7, R9.reuse, 0x4, R7 ;  /* 0x0000000409077824 */ /* 0x040fe200078e0207 */
[C---:B------:R-:W-:Y:S01]  /*0980*/  LEA R10, R9.reuse, R10, 0x2 ;  /* 0x0000000a090a7211 */ /* 0x040fe200078e10ff */
[----:B------:R-:W-:Y:S01]  /*0990*/  UISETP.NE.AND UP0, UPT, UR4, 0x1f4, UPT ;  /* 0x000001f40400788c */ /* 0x000fe2000bf05270 */
[----:B------:R-:W-:Y:S02]  /*09a0*/  IMAD R8, R9, 0x4, R8 ;  /* 0x0000000409087824 */ /* 0x000fe400078e0208 */
[----:B--2---:R-:W-:-:S06]  /*09b0*/  FADD R14, R14, R5 ;  /* 0x000000050e0e7221 */ /* 0x004fcc0000000000 */
[----:B------:R-:W-:Y:S05]  /*09c0*/  BRA.U UP0, `(.L_x_335) ;  /* 0xfffffff500dc7547 */ /* 0x000fea000b83ffff */
[----:B------:R-:W-:-:S13]  /*09d0*/  ISETP.NE.AND P0, PT, R0, RZ, PT ;  /* 0x000000ff0000720c */ /* 0x000fda0003f05270 */
[----:B------:R-:W-:Y:S05]  /*09e0*/  @P0 EXIT ;  /* 0x000000000000094d */ /* 0x000fea0003800000 */
[----:B------:R-:W0:Y:S02]  /*09f0*/  LDC.64 R2, c[0x0][0x390] ;  /* 0x0000e400ff027b82 */ /* 0x000e240000000a00 */
[----:B0-----:R-:W-:Y:S01]  /*0a00*/  STG.E desc[UR8][R2.64], R14 ;  /* 0x0000000e02007986 */ /* 0x001fe2000c101908 */
[----:B------:R-:W-:Y:S05]  /*0a10*/  EXIT ;  /* 0x000000000000794d */ /* 0x000fea0003800000 */
        .weak           $__internal_16_$__cuda_sm20_rem_u64
        .type           $__internal_16_$__cuda_sm20_rem_u64,@function
        .size           $__internal_16_$__cuda_sm20_rem_u64,(.L_x_469 - $__internal_16_$__cuda_sm20_rem_u64)
$__internal_16_$__cuda_sm20_rem_u64:
        /* <DEDUP_REMOVED lines=56> */
[----:B------:R-:W-:Y:S02]  /*0da0*/  MOV R13, 0x0 ;  /* 0x00000000000d7802 */ /* 0x000fe40000000f00 */
[----:B------:R-:W-:Y:S02]  /*0db0*/  ISETP.NE.AND.EX P1, PT, RZ, UR7, PT, P1 ;  /* 0x00000007ff007c0c */ /* 0x000fe4000bf25310 */
[----:B------:R-:W-:-:S02]  /*0dc0*/  SEL R2, R2, R5, P0 ;  /* 0x0000000502027207 */ /* 0x000fc40000000000 */
[----:B------:R-:W-:Y:S02]  /*0dd0*/  SEL R3, R3, R4, P0 ;  /* 0x0000000403037207 */ /* 0x000fe40000000000 */
[----:B------:R-:W-:Y:S02]  /*0de0*/  SEL R2, R2, 0xffffffff, P1 ;  /* 0xffffffff02027807 */ /* 0x000fe40000800000 */
[----:B------:R-:W-:Y:S01]  /*0df0*/  SEL R3, R3, 0xffffffff, P1 ;  /* 0xffffffff03037807 */ /* 0x000fe20000800000 */
[----:B------:R-:W-:Y:S06]  /*0e00*/  RET.REL.NODEC R12 `(_Z16coalesced_accessPfmS_) ;  /* 0xfffffff00c7c7950 */ /* 0x000fec0003c3ffff */
.L_x_336:
        /* <DEDUP_REMOVED lines=15> */
.L_x_469:


//--------------------- .text._Z11offset_testPfmmS_ --------------------------
	.section	.text._Z11offset_testPfmmS_,"ax",@progbits
	.align	128
        .global         _Z11offset_testPfmmS_
        .type           _Z11offset_testPfmmS_,@function
        .size           _Z11offset_testPfmmS_,(.L_x_470 - _Z11offset_testPfmmS_)
        .other          _Z11offset_testPfmmS_,@"STO_CUDA_ENTRY STV_DEFAULT"
_Z11offset_testPfmmS_:
.text._Z11offset_testPfmmS_:
        /* <DEDUP_REMOVED lines=9> */
[----:B------:R-:W0:Y:S02]  /*0090*/  LDCU.64 UR14, c[0x0][0x390] ;  /* 0x00007200ff0e77ac */ /* 0x000e240008000a00 */
[----:B0-----:R-:W-:Y:S01]  /*00a0*/  IMAD R0, R0, UR4, R3 ;  /* 0x0000000400007c24 */ /* 0x001fe2000f8e0203 */
[----:B------:R-:W-:-:S03]  /*00b0*/  UMOV UR4, URZ ;  /* 0x000000ff00047c82 */ /* 0x000fc60008000000 */
[----:B------:R-:W-:-:S04]  /*00c0*/  IMAD.SHL.U32 R6, R0, 0x20, RZ ;  /* 0x0000002000067824 */ /* 0x000fc800078e00ff */
[C---:B------:R-:W-:Y:S01]  /*00d0*/  VIADD R8, R6.reuse, 0x1 ;  /* 0x0000000106087836 */ /* 0x040fe20000000000 */
[C---:B------:R-:W-:Y:S01]  /*00e0*/  IADD3 R9, PT, PT, R6.reuse, 0x2, RZ ;  /* 0x0000000206097810 */ /* 0x040fe20007ffe0ff */
[----:B-1234-:R-:W-:-:S07]  /*00f0*/  VIADD R10, R6, 0x3 ;  /* 0x00000003060a7836 */ /* 0x01efce0000000000 */
.L_x_349:
        /* <DEDUP_REMOVED lines=29> */
.L_x_338:
[----:B------:R-:W-:Y:S01]  /*02d0*/  IMAD.MOV.U32 R14, RZ, RZ, R6 ;  /* 0x000000ffff0e7224 */ /* 0x000fe200078e0006 */
[----:B------:R-:W-:-:S07]  /*02e0*/  MOV R16, 0x300 ;  /* 0x0000030000107802 */ /* 0x000fce0000000f00 */
[----:B------:R-:W-:Y:S05]  /*02f0*/  CALL.REL.NOINC `($__internal_17_$__cuda_sm20_rem_u64) ;  /* 0x0000000400d47944 */ /* 0x000fea0003c00000 */
.L_x_339:
[----:B------:R-:W-:Y:S05]  /*0300*/  BSYNC.RECONVERGENT B0 ;  /* 0x0000000000007941 */ /* 0x000fea0003800200 */
.L_x_337:
        /* <DEDUP_REMOVED lines=27> */
.L_x_341:
[----:B------:R-:W-:Y:S01]  /*04c0*/  MOV R15, R11 ;  /* 0x0000000b000f7202 */ /* 0x000fe20000000f00 */
[----:B------:R-:W-:Y:S01]  /*04d0*/  IMAD.MOV.U32 R14, RZ, RZ, R8 ;  /* 0x000000ffff0e7224 */ /* 0x000fe200078e0008 */
[----:B------:R-:W-:-:S07]  /*04e0*/  MOV R16, 0x500 ;  /* 0x0000050000107802 */ /* 0x000fce0000000f00 */
[----:B------:R-:W-:Y:S05]  /*04f0*/  CALL.REL.NOINC `($__internal_17_$__cuda_sm20_rem_u64) ;  /* 0x0000000400547944 */ /* 0x000fea0003c00000 */
.L_x_342:
[----:B------:R-:W-:Y:S05]  /*0500*/  BSYNC.RECONVERGENT B0 ;  /* 0x0000000000007941 */ /* 0x000fea0003800200 */
.L_x_340:
[----:B------:R-:W-:-:S04]  /*0510*/  IADD3 R4, P0, PT, R2, UR14, RZ ;  /* 0x0000000e02047c10 */ /* 0x000fc8000ff1e0ff */
[----:B------:R-:W-:Y:S02]  /*0520*/  IADD3.X R3, PT, PT, R3, UR15, RZ, P0, !PT ;  /* 0x0000000f03037c10 */ /* 0x000fe400087fe4ff */
        /* <DEDUP_REMOVED lines=27> */
.L_x_344:
[----:B------:R-:W-:Y:S01]  /*06e0*/  MOV R15, R12 ;  /* 0x0000000c000f7202 */ /* 0x000fe20000000f00 */
[----:B------:R-:W-:Y:S01]  /*06f0*/  IMAD.MOV.U32 R14, RZ, RZ, R9 ;  /* 0x000000ffff0e7224 */ /* 0x000fe200078e0009 */
[----:B------:R-:W-:-:S07]  /*0700*/  MOV R16, 0x720 ;  /* 0x0000072000107802 */ /* 0x000fce0000000f00 */
[----:B------:R-:W-:Y:S05]  /*0710*/  CALL.REL.NOINC `($__internal_17_$__cuda_sm20_rem_u64) ;  /* 0x0000000000cc7944 */ /* 0x000fea0003c00000 */
.L_x_345:
[----:B------:R-:W-:Y:S05]  /*0720*/  BSYNC.RECONVERGENT B0 ;  /* 0x0000000000007941 */ /* 0x000fea0003800200 */
.L_x_343:
        /* <DEDUP_REMOVED lines=27> */
.L_x_347:
[----:B------:R-:W-:Y:S01]  /*08e0*/  MOV R15, R13 ;  /* 0x0000000d000f7202 */ /* 0x000fe20000000f00 */
[----:B------:R-:W-:Y:S01]  /*08f0*/  IMAD.MOV.U32 R14, RZ, RZ, R10 ;  /* 0x000000ffff0e7224 */ /* 0x000fe200078e000a */
[----:B------:R-:W-:-:S07]  /*0900*/  MOV R16, 0x920 ;  /* 0x0000092000107802 */ /* 0x000fce0000000f00 */
[----:B------:R-:W-:Y:S05]  /*0910*/  CALL.REL.NOINC `($__internal_17_$__cuda_sm20_rem_u64) ;  /* 0x00000000004c7944 */ /* 0x000fea0003c00000 */
.L_x_348:
[----:B------:R-:W-:Y:S05]  /*0920*/  BSYNC.RECONVERGENT B0 ;  /* 0x0000000000007941 */ /* 0x000fea0003800200 */
.L_x_346:
[----:B------:R-:W-:-:S04]  /*0930*/  IADD3 R4, P0, PT, R2, UR14, RZ ;  /* 0x0000000e02047c10 */ /* 0x000fc8000ff1e0ff */
[----:B------:R-:W-:Y:S02]  /*0940*/  IADD3.X R3, PT, PT, R3, UR15, RZ, P0, !PT ;  /* 0x0000000f03037c10 */ /* 0x000fe400087fe4ff */
        /* <DEDUP_REMOVED lines=16> */
        .weak           $__internal_17_$__cuda_sm20_rem_u64
        .type           $__internal_17_$__cuda_sm20_rem_u64,@function
        .size           $__internal_17_$__cuda_sm20_rem_u64,(.L_x_470 - $__internal_17_$__cuda_sm20_rem_u64)
$__internal_17_$__cuda_sm20_rem_u64:
        /* <DEDUP_REMOVED lines=62> */
[----:B------:R-:W-:Y:S06]  /*0e30*/  RET.REL.NODEC R16 `(_Z11offset_testPfmmS_) ;  /* 0xfffffff010707950 */ /* 0x000fec0003c3ffff */
.L_x_350:
        /* <DEDUP_REMOVED lines=12> */
.L_x_470:


//--------------------- .text._Z22concurrent_diff_regionPfmmS_Pm --------------------------
	.section	.text._Z22concurrent_diff_regionPfmmS_Pm,"ax",@progbits
	.align	128
        .global         _Z22concurrent_diff_regionPfmmS_Pm
        .type           _Z22concurrent_diff_regionPfmmS_Pm,@function
        .size           _Z22concurrent_diff_regionPfmmS_Pm,(.L_x_471 - _Z22concurrent_diff_regionPfmmS_Pm)
        .other          _Z22concurrent_diff_regionPfmmS_Pm,@"STO_CUDA_ENTRY STV_DEFAULT"
_Z22concurrent_diff_regionPfmmS_Pm:
.text._Z22concurrent_diff_regionPfmmS_Pm:
[----:B------:R-:W-:Y:S01]  /*0000*/  LDC R1, c[0x0][0x37c] ;  /* 0x0000df00ff017b82 */ /* 0x000fe20000000800 */
[----:B------:R-:W0:Y:S07]  /*0010*/  S2R R0, SR_CTAID.X ;  /* 0x0000000000007919 */ /* 0x000e2e0000002500 */
[----:B------:R-:W1:Y:S01]  /*0020*/  LDC.64 R2, c[0x0][0x390] ;  /* 0x0000e400ff027b82 */ /* 0x000e620000000a00 */
[----:B------:R-:W2:Y:S01]  /*0030*/  S2R R6, SR_TID.X ;  /* 0x0000000000067919 */ /* 0x000ea20000002100 */
[----:B0-----:R-:W-:-:S04]  /*0040*/  LOP3.LUT R4, R0, 0x1, RZ, 0xc0, !PT ;  /* 0x0000000100047812 */ /* 0x001fc800078ec0ff */
[----:B------:R-:W-:Y:S02]  /*0050*/  ISETP.NE.U32.AND P0, PT, R4, 0x1, PT ;  /* 0x000000010400780c */ /* 0x000fe40003f05070 */
[----:B--2---:R-:W-:Y:S02]  /*0060*/  ISETP.NE.AND P1, PT, R6, RZ, PT ;  /* 0x000000ff0600720c */ /* 0x004fe40003f25270 */
[----:B-1----:R-:W-:Y:S02]  /*0070*/  SEL R7, R2, RZ, !P0 ;  /* 0x000000ff02077207 */ /* 0x002fe40004000000 */
[----:B------:R-:W-:-:S09]  /*0080*/  SEL R8, R3, RZ, !P0 ;  /* 0x000000ff03087207 */ /* 0x000fd20004000000 */
[----:B------:R-:W-:Y:S01]  /*0090*/  @!P1 CS2R R2, SR_CLOCKLO ;  /* 0x0000000000029805 */ /* 0x000fe20000015000 */
[----:B------:R-:W0:Y:S01]  /*00a0*/  @!P1 S2R R5, SR_CgaCtaId ;  /* 0x0000000000059919 */ /* 0x000e220000008800 */
[----:B------:R-:W-:Y:S01]  /*00b0*/  @!P1 MOV R4, 0x400 ;  /* 0x0000040000049802 */ /* 0x000fe20000000f00 */
[----:B------:R-:W-:Y:S01]  /*00c0*/  IMAD.WIDE.U32 R10, R6, 0x20, RZ ;  /* 0x00000020060a7825 */ /* 0x000fe200078e00ff */
[----:B------:R-:W1:Y:S03]  /*00d0*/  LDCU.64 UR8, c[0x0][0x358] ;  /* 0x00006b00ff0877ac */ /* 0x000e660008000a00 */
[----:B------:R-:W-:Y:S01]  /*00e0*/  IMAD.MOV.U32 R9, RZ, RZ, R11 ;  /* 0x000000ffff097224 */ /* 0x000fe200078e000b */
[----:B------:R-:W2:Y:S01]  /*00f0*/  LDCU UR5, c[0x0][0x38c] ;  /* 0x00007180ff0577ac */ /* 0x000ea20008000800 */
[----:B------:R-:W-:Y:S01]  /*0100*/  IMAD.MOV.U32 R14, RZ, RZ, RZ ;  /* 0x000000ffff0e7224 */ /* 0x000fe200078e00ff */
[----:B------:R-:W3:Y:S01]  /*0110*/  LDCU UR10, c[0x0][0x388] ;  /* 0x00007100ff0a77ac */ /* 0x000ee20008000800 */
[----:B------:R-:W4:Y:S01]  /*0120*/  LDCU.64 UR12, c[0x0][0x380] ;  /* 0x00007000ff0c77ac */ /* 0x000f220008000a00 */
[----:B------:R-:W-:Y:S01]  /*0130*/  UMOV UR4, URZ ;  /* 0x000000ff00047c82 */ /* 0x000fe20008000000 */
[----:B0-----:R-:W-:-:S05]  /*0140*/  @!P1 LEA R5, R5, R4, 0x18 ;  /* 0x0000000405059211 */ /* 0x001fca00078ec0ff */
[----:B------:R0:W-:Y:S01]  /*0150*/  @!P1 STS.64 [R5], R2 ;  /* 0x0000000205009388 */ /* 0x0001e20000000a00 */
[----:B-1234-:R-:W-:Y:S06]  /*0160*/  BAR.SYNC.DEFER_BLOCKING 0x0 ;  /* 0x0000000000007b1d */ /* 0x01efec0000010000 */
.L_x_363:
[----:B0-----:R-:W-:Y:S01]  /*0170*/  LOP3.LUT R2, R9, UR5, RZ, 0xfc, !PT ;  /* 0x0000000509027c12 */ /* 0x001fe2000f8efcff */
        /* <DEDUP_REMOVED lines=21> */
[----:B------:R-:W-:-:S05]  /*02d0*/  @!P1 LOP3.LUT R5, RZ, UR10, RZ, 0x33, !PT ;  /* 0x0000000aff059c12 */ /* 0x000fca000f8e33ff */
[----:B------:R-:W-:Y:S01]  /*02e0*/  IMAD.MOV.U32 R2, RZ, RZ, R5 ;  /* 0x000000ffff027224 */ /* 0x000fe200078e0005 */
[----:B------:R-:W-:Y:S06]  /*02f0*/  BRA `(.L_x_353) ;  /* 0x0000000000107947 */ /* 0x000fec0003800000 */
.L_x_352:
[----:B------:R-:W-:Y:S01]  /*0300*/  IMAD.MOV.U32 R11, RZ, RZ, R10 ;  /* 0x000000ffff0b7224 */ /* 0x000fe200078e000a */
[----:B------:R-:W-:Y:S01]  /*0310*/  MOV R12, 0x340 ;  /* 0x00000340000c7802 */ /* 0x000fe20000000f00 */
[----:B------:R-:W-:-:S07]  /*0320*/  IMAD.MOV.U32 R13, RZ, RZ, R9 ;  /* 0x000000ffff0d7224 */ /* 0x000fce00078e0009 */
[----:B0-----:R-:W-:Y:S05]  /*0330*/  CALL.REL.NOINC `($__internal_18_$__cuda_sm20_rem_u64) ;  /* 0x0000000800247944 */ /* 0x001fea0003c00000 */
.L_x_353:
[----:B0-----:R-:W-:Y:S05]  /*0340*/  BSYNC.RECONVERGENT B0 ;  /* 0x0000000000007941 */ /* 0x001fea0003800200 */
.L_x_351:
[----:B------:R-:W-:-:S05]  /*0350*/  IADD3 R4, P0, PT, R2, R7, RZ ;  /* 0x0000000702047210 */ /* 0x000fca0007f1e0ff */
[----:B------:R-:W-:Y:S01]  /*0360*/  IMAD.X R3, R3, 0x1, R8, P0 ;  /* 0x0000000103037824 */ /* 0x000fe200000e0608 */
        /* <DEDUP_REMOVED lines=29> */
.L_x_355:
[----:B------:R-:W-:-:S07]  /*0540*/  MOV R12, 0x560 ;  /* 0x00000560000c7802 */ /* 0x000fce0000000f00 */
[----:B------:R-:W-:Y:S05]  /*0550*/  CALL.REL.NOINC `($__internal_18_$__cuda_sm20_rem_u64) ;  /* 0x00000004009c7944 */ /* 0x000fea0003c00000 */
.L_x_356:
[----:B------:R-:W-:Y:S05]  /*0560*/  BSYNC.RECONVERGENT B0 ;  /* 0x0000000000007941 */ /* 0x000fea0003800200 */
.L_x_354:
        /* <DEDUP_REMOVED lines=31> */
.L_x_358:
[----:B------:R-:W-:-:S07]  /*0760*/  MOV R12, 0x780 ;  /* 0x00000780000c7802 */ /* 0x000fce0000000f00 */
[----:B------:R-:W-:Y:S05]  /*0770*/  CALL.REL.NOINC `($__internal_18_$__cuda_sm20_rem_u64) ;  /* 0x0000000400147944 */ /* 0x000fea0003c00000 */
.L_x_359:
[----:B------:R-:W-:Y:S05]  /*0780*/  BSYNC.RECONVERGENT B0 ;  /* 0x0000000000007941 */ /* 0x000fea0003800200 */
.L_x_357:
[----:B------:R-:W-:-:S05]  /*0790*/  IADD3 R4, P0, PT, R2, R7, RZ ;  /* 0x0000000702047210 */ /* 0x000fca0007f1e0ff */
[----:B------:R-:W-:Y:S01]  /*07a0*/  IMAD.X R3, R3, 0x1, R8, P0 ;  /* 0x0000000103037824 */ /* 0x000fe200000e0608 */
[----:B------:R-:W-:-:S04]  /*07b0*/  LEA R2, P0, R4, UR12, 0x2 ;  /* 0x0000000c04027c11 */ /* 0x000fc8000f8010ff */
[----:B------:R-:W-:-:S06]  /*07c0*/  LEA.HI.X R3, R4, UR13, R3, 0x2, P0 ;  /* 0x0000000d04037c11 */ /* 0x000fcc00080f1403 */
[----:B------:R-:W2:Y:S01]  /*07d0*/  LDG.E.STRONG.GPU R3, desc[UR8][R2.64] ;  /* 0x0000000802037981 */ /* 0x000ea2000c1ef900 */
[----:B------:R-:W-:Y:S01]  /*07e0*/  IADD3 R11, P0, PT, R10, 0x3, RZ ;  /* 0x000000030a0b7810 */ /* 0x000fe20007f1e0ff */
[----:B------:R-:W-:Y:S03]  /*07f0*/  BSSY.RECONVERGENT B0, `(.L_x_360) ;  /* 0x000001b000007945 */ /* 0x000fe60003800200 */
[----:B------:R-:W-:-:S04]  /*0800*/  IADD3.X R13, PT, PT, RZ, R9, RZ, P0, !PT ;  /* 0x00000009ff0d7210 */ /* 0x000fc800007fe4ff */
        /* <DEDUP_REMOVED lines=23> */
.L_x_361:
[----:B------:R-:W-:-:S07]  /*0980*/  MOV R12, 0x9a0 ;  /* 0x000009a0000c7802 */ /* 0x000fce0000000f00 */
[----:B------:R-:W-:Y:S05]  /*0990*/  CALL.REL.NOINC `($__internal_18_$__cuda_sm20_rem_u64) ;  /* 0x00000000008c7944 */ /* 0x000fea0003c00000 */
.L_x_362:
[----:B------:R-:W-:Y:S05]  /*09a0*/  BSYNC.RECONVERGENT B0 ;  /* 0x0000000000007941 */ /* 0x000fea0003800200 */
.L_x_360:
[----:B------:R-:W-:-:S04]  /*09b0*/  IADD3 R4, P0, PT, R2, R7, RZ ;  /* 0x0000000702047210 */ /* 0x000fc80007f1e0ff */
[----:B------:R-:W-:Y:S02]  /*09c0*/  IADD3.X R3, PT, PT, R3, R8, RZ, P0, !PT ;  /* 0x0000000803037210 */ /* 0x000fe400007fe4ff */
        /* <DEDUP_REMOVED lines=9> */
[----:B------:R-:W-:Y:S01]  /*0a60*/  BAR.SYNC.DEFER_BLOCKING 0x0 ;  /* 0x0000000000007b1d */ /* 0x000fe20000010000 */
[----:B------:R-:W-:-:S05]  /*0a70*/  ISETP.NE.AND P0, PT, R6, RZ, PT ;  /* 0x000000ff0600720c */ /* 0x000fca0003f05270 */
[----:B------:R-:W-:Y:S08]  /*0a80*/  BSSY.RECONVERGENT B0, `(.L_x_364) ;  /* 0x000000c000007945 */ /* 0x000ff00003800200 */
[----:B------:R-:W-:Y:S05]  /*0a90*/  @P0 BRA `(.L_x_365) ;  /* 0x0000000000280947 */ /* 0x000fea0003800000 */
[----:B------:R-:W-:Y:S01]  /*0aa0*/  CS2R R4, SR_CLOCKLO ;  /* 0x0000000000047805 */ /* 0x000fe20000015000 */
[----:B------:R-:W0:Y:S01]  /*0ab0*/  S2UR UR5, SR_CgaCtaId ;  /* 0x00000000000579c3 */ /* 0x000e220000008800 */
[----:B------:R-:W-:-:S07]  /*0ac0*/  UMOV UR4, 0x400 ;  /* 0x0000040000047882 */ /* 0x000fce0000000000 */
[----:B------:R-:W1:Y:S01]  /*0ad0*/  LDC.64 R8, c[0x0][0x3a0] ;  /* 0x0000e800ff087b82 */ /* 0x000e620000000a00 */
[----:B0-----:R-:W-:-:S09]  /*0ae0*/  ULEA UR4, UR5, UR4, 0x18 ;  /* 0x0000000405047291 */ /* 0x001fd2000f8ec0ff */
[----:B------:R-:W0:Y:S02]  /*0af0*/  LDS.64 R2, [UR4] ;  /* 0x00000004ff027984 */ /* 0x000e240008000a00 */
[----:B0-----:R-:W-:-:S05]  /*0b00*/  IADD3 R4, P0, PT, -R2, R4, RZ ;  /* 0x0000000402047210 */ /* 0x001fca0007f1e1ff */
[----:B------:R-:W-:Y:S02]  /*0b10*/  IMAD.X R5, R5, 0x1, ~R3, P0 ;  /* 0x0000000105057824 */ /* 0x000fe400000e0e03 */
[----:B-1----:R-:W-:-:S05]  /*0b20*/  IMAD.WIDE.U32 R2, R0, 0x8, R8 ;  /* 0x0000000800027825 */ /* 0x002fca00078e0008 */
[----:B------:R0:W-:Y:S02]  /*0b30*/  STG.E.64 desc[UR8][R2.64], R4 ;  /* 0x0000000402007986 */ /* 0x0001e4000c101b08 */
.L_x_365:
[----:B------:R-:W-:Y:S05]  /*0b40*/  BSYNC.RECONVERGENT B0 ;  /* 0x0000000000007941 */ /* 0x000fea0003800200 */
.L_x_364:
[----:B------:R-:W1:Y:S01]  /*0b50*/  LDCU UR4, c[0x0][0x360] ;  /* 0x00006c00ff0477ac */ /* 0x000e620008000800 */
[----:B0-----:R-:W-:Y:S02]  /*0b60*/  IMAD.MOV R3, RZ, RZ, -R6 ;  /* 0x000000ffff037224 */ /* 0x001fe400078e0a06 */
[----:B-1----:R-:W-:-:S05]  /*0b70*/  IMAD R0, R0, UR4, RZ ;  /* 0x0000000400007c24 */ /* 0x002fca000f8e02ff */
[----:B------:R-:W-:-:S13]  /*0b80*/  ISETP.NE.AND P0, PT, R0, R3, PT ;  /* 0x000000030000720c */ /* 0x000fda0003f05270 */
[----:B------:R-:W-:Y:S05]  /*0b90*/  @P0 EXIT ;  /* 0x000000000000094d */ /* 0x000fea0003800000 */
[----:B------:R-:W0:Y:S02]  /*0ba0*/  LDC.64 R2, c[0x0][0x398] ;  /* 0x0000e600ff027b82 */ /* 0x000e240000000a00 */
[----:B0-----:R-:W-:Y:S01]  /*0bb0*/  STG.E desc[UR8][R2.64], R14 ;  /* 0x0000000e02007986 */ /* 0x001fe2000c101908 */
[----:B------:R-:W-:Y:S05]  /*0bc0*/  EXIT ;  /* 0x000000000000794d */ /* 0x000fea0003800000 */
        .weak           $__internal_18_$__cuda_sm20_rem_u64
        .type           $__internal_18_$__cuda_sm20_rem_u64,@function
        .size           $__internal_18_$__cuda_sm20_rem_u64,(.L_x_471 - $__internal_18_$__cuda_sm20_rem_u64)
$__internal_18_$__cuda_sm20_rem_u64:
        /* <DEDUP_REMOVED lines=62> */
[----:B------:R-:W-:Y:S06]  /*0fb0*/  RET.REL.NODEC R12 `(_Z22concurrent_diff_regionPfmmS_Pm) ;  /* 0xfffffff00c107950 */ /* 0x000fec0003c3ffff */
.L_x_366:
        /* <DEDUP_REMOVED lines=12> */
.L_x_471:


//--------------------- .text._Z22concurrent_same_regionPfmS_Pm --------------------------
	.section	.text._Z22concurrent_same_regionPfmS_Pm,"ax",@progbits
	.align	128
        .global         _Z22concurrent_same_regionPfmS_Pm
        .type           _Z22concurrent_same_regionPfmS_Pm,@function
        .size           _Z22concurrent_same_regionPfmS_Pm,(.L_x_472 - _Z22concurrent_same_regionPfmS_Pm)
        .other          _Z22concurrent_same_regionPfmS_Pm,@"STO_CUDA_ENTRY STV_DEFAULT"
_Z22concurrent_same_regionPfmS_Pm:
.text._Z22concurrent_same_regionPfmS_Pm:
[----:B------:R-:W-:Y:S01]  /*0000*/  LDC R1, c[0x0][0x37c] ;  /* 0x0000df00ff017b82 */ /* 0x000fe20000000800 */
[----:B------:R-:W0:Y:S01]  /*0010*/  S2R R0, SR_TID.X ;  /* 0x0000000000007919 */ /* 0x000e220000002100 */
[----:B------:R-:W1:Y:S01]  /*0020*/  LDCU UR4, c[0x0][0x360] ;  /* 0x00006c00ff0477ac */ /* 0x000e620008000800 */
[----:B------:R-:W1:Y:S01]  /*0030*/  S2R R3, SR_CTAID.X ;  /* 0x0000000000037919 */ /* 0x000e620000002500 */
[----:B0-----:R-:W-:Y:S01]  /*0040*/  ISETP.NE.AND P0, PT, R0, RZ, PT ;  /* 0x000000ff0000720c */ /* 0x001fe20003f05270 */
[----:B-1----:R-:W-:-:S12]  /*0050*/  IMAD R2, R3, UR4, R0 ;  /* 0x0000000403027c24 */ /* 0x002fd8000f8e0200 */
[----:B------:R-:W-:Y:S01]  /*0060*/  @!P0 CS2R R10, SR_CLOCKLO ;  /* 0x00000000000a8805 */ /* 0x000fe20000015000 */
[----:B------:R-:W0:Y:S01]  /*0070*/  @!P0 S2R R9, SR_CgaCtaId ;  /* 0x0000000000098919 */ /* 0x000e220000008800 */
[----:B------:R-:W-:Y:S01]  /*0080*/  @!P0 MOV R4, 0x400 ;  /* 0x0000040000048802 */ /* 0x000fe20000000f00 */
[----:B------:R-:W-:Y:S01]  /*0090*/  IMAD.MOV.U32 R5, RZ, RZ, RZ ;  /* 0x000000ffff057224 */ /* 0x000fe200078e00ff */
[----:B------:R-:W1:Y:S01]  /*00a0*/  LDCU.64 UR8, c[0x0][0x358] ;  /* 0x00006b00ff0877ac */ /* 0x000e620008000a00 */
[----:B------:R-:W2:Y:S01]  /*00b0*/  LDCU UR5, c[0x0][0x38c] ;  /* 0x00007180ff0577ac */ /* 0x000ea20008000800 */
[----:B------:R-:W3:Y:S01]  /*00c0*/  LDCU UR10, c[0x0][0x388] ;  /* 0x00007100ff0a77ac */ /* 0x000ee20008000800 */
[----:B------:R-:W4:Y:S01]  /*00d0*/  LDCU.64 UR12, c[0x0][0x380] ;  /* 0x00007000ff0c77ac */ /* 0x000f220008000a00 */
[----:B------:R-:W-:Y:S01]  /*00e0*/  UMOV UR4, URZ ;  /* 0x000000ff00047c82 */ /* 0x000fe20008000000 */
[----:B0-----:R-:W-:Y:S01]  /*00f0*/  @!P0 LEA R9, R9, R4, 0x18 ;  /* 0x0000000409098211 */ /* 0x001fe200078ec0ff */
[----:B------:R-:W-:-:S04]  /*0100*/  IMAD.SHL.U32 R4, R2, 0x20, RZ ;  /* 0x0000002002047824 */ /* 0x000fc800078e00ff */
[----:B------:R0:W-:Y:S01]  /*0110*/  @!P0 STS.64 [R9], R10 ;  /* 0x0000000a09008388 */ /* 0x0001e20000000a00 */
[C---:B------:R-:W-:Y:S01]  /*0120*/  VIADD R6, R4.reuse, 0x1 ;  /* 0x0000000104067836 */ /* 0x040fe20000000000 */
[C---:B------:R-:W-:Y:S01]  /*0130*/  IADD3 R7, PT, PT, R4.reuse, 0x2, RZ ;  /* 0x0000000204077810 */ /* 0x040fe20007ffe0ff */
[----:B------:R-:W-:Y:S01]  /*0140*/  VIADD R8, R4, 0x3 ;  /* 0x0000000304087836 */ /* 0x000fe20000000000 */
[----:B-1234-:R-:W-:Y:S06]  /*0150*/  BAR.SYNC.DEFER_BLOCKING 0x0 ;  /* 0x0000000000007b1d */ /* 0x01efec0000010000 */
.L_x_379:
[----:B------:R-:W-:Y:S01]  /*0160*/  SHF.R.S32.HI R13, RZ, 0x1f, R4 ;  /* 0x0000001fff0d7819 */ /* 0x000fe20000011404 */
[----:B------:R-:W1:Y:S01]  /*0170*/  LDCU.64 UR6, c[0x0][0x388] ;  /* 0x00007100ff0677ac */ /* 0x000e620008000a00 */
[----:B------:R-:W-:Y:S01]  /*0180*/  BSSY.RECONVERGENT B0, `(.L_x_367) ;  /* 0x000001e000007945 */ /* 0x000fe20003800200 */
[----:B0-----:R-:W-:Y:S02]  /*0190*/  SHF.R.S32.HI R10, RZ, 0x1f, R7 ;  /* 0x0000001fff0a7819 */ /* 0x001fe40000011407 */
[----:B------:R-:W-:Y:S02]  /*01a0*/  LOP3.LUT R9, R13, UR5, RZ, 0xfc, !PT ;  /* 0x000000050d097c12 */ /* 0x000fe4000f8efcff */
[----:B------:R-:W-:Y:S02]  /*01b0*/  SHF.R.S32.HI R11, RZ, 0x1f, R8 ;  /* 0x0000001fff0b7819 */ /* 0x000fe40000011408 */
[----:B------:R-:W-:Y:S02]  /*01c0*/  ISETP.NE.U32.AND P0, PT, R9, RZ, PT ;  /* 0x000000ff0900720c */ /* 0x000fe40003f05070 */
[----:B------:R-:W-:-:S11]  /*01d0*/  SHF.R.S32.HI R9, RZ, 0x1f, R6 ;  /* 0x0000001fff097819 */ /* 0x000fd60000011406 */
[----:B-1----:R-:W-:Y:S05]  /*01e0*/  @P0 BRA `(.L_x_368) ;  /* 0x0000000000500947 */ /* 0x002fea0003800000 */
        /* <DEDUP_REMOVED lines=20> */
.L_x_368:
[----:B------:R-:W-:Y:S01]  /*0330*/  IMAD.MOV.U32 R12, RZ, RZ, R4 ;  /* 0x000000ffff0c7224 */ /* 0x000fe200078e0004 */
[----:B------:R-:W-:-:S07]  /*0340*/  MOV R18, 0x360 ;  /* 0x0000036000127802 */ /* 0x000fce0000000f00 */
[----:B------:R-:W-:Y:S05]  /*0350*/  CALL.REL.NOINC `($__internal_19_$__cuda_sm20_rem_u64) ;  /* 0x0000000800087944 */ /* 0x000fea0003c00000 */
.L_x_369:
[----:B------:R-:W-:Y:S05]  /*0360*/  BSYNC.RECONVERGENT B0 ;  /* 0x0000000000007941 */ /* 0x000fea0003800200 */
.L_x_367:
        /* <DEDUP_REMOVED lines=27> */
.L_x_371:
[----:B------:R-:W-:Y:S01]  /*0520*/  MOV R13, R9 ;  /* 0x00000009000d7202 */ /* 0x000fe20000000f00 */
[----:B------:R-:W-:Y:S01]  /*0530*/  IMAD.MOV.U32 R12, RZ, RZ, R6 ;  /* 0x000000ffff0c7224 */ /* 0x000fe200078e0006 */
[----:B------:R-:W-:-:S07]  /*0540*/  MOV R18, 0x560 ;  /* 0x0000056000127802 */ /* 0x000fce0000000f00 */
[----:B------:R-:W-:Y:S05]  /*0550*/  CALL.REL.NOINC `($__internal_19_$__cuda_sm20_rem_u64) ;  /* 0x0000000400887944 */ /* 0x000fea0003c00000 */
.L_x_372:
[----:B------:R-:W-:Y:S05]  /*0560*/  BSYNC.RECONVERGENT B0 ;  /* 0x0000000000007941 */ /* 0x000fea0003800200 */
.L_x_370:
        /* <DEDUP_REMOVED lines=27> */
.L_x_374:
[----:B------:R-:W-:Y:S01]  /*0720*/  MOV R13, R10 ;  /* 0x0000000a000d7202 */ /* 0x000fe20000000f00 */
[----:B------:R-:W-:Y:S01]  /*0730*/  IMAD.MOV.U32 R12, RZ, RZ, R7 ;  /* 0x000000ffff0c7224 */ /* 0x000fe200078e0007 */
[----:B------:R-:W-:-:S07]  /*0740*/  MOV R18, 0x760 ;  /* 0x0000076000127802 */ /* 0x000fce0000000f00 */
[----:B------:R-:W-:Y:S05]  /*0750*/  CALL.REL.NOINC `($__internal_19_$__cuda_sm20_rem_u64) ;  /* 0x0000000400087944 */ /* 0x000fea0003c00000 */
.L_x_375:
[----:B------:R-:W-:Y:S05]  /*0760*/  BSYNC.RECONVERGENT B0 ;  /* 0x0000000000007941 */ /* 0x000fea0003800200 */
.L_x_373:
        /* <DEDUP_REMOVED lines=27> */
.L_x_377:
[----:B------:R-:W-:Y:S01]  /*0920*/  MOV R13, R11 ;  /* 0x0000000b000d7202 */ /* 0x000fe20000000f00 */
[----:B------:R-:W-:Y:S01]  /*0930*/  IMAD.MOV.U32 R12, RZ, RZ, R8 ;  /* 0x000000ffff0c7224 */ /* 0x000fe200078e0008 */
[----:B------:R-:W-:-:S07]  /*0940*/  MOV R18, 0x960 ;  /* 0x0000096000127802 */ /* 0x000fce0000000f00 */
[----:B------:R-:W-:Y:S05]  /*0950*/  CALL.REL.NOINC `($__internal_19_$__cuda_sm20_rem_u64) ;  /* 0x0000000000887944 */ /* 0x000fea0003c00000 */
[----:B------:R-:W-:Y:S01]  /*0960*/  IMAD.MOV.U32 R10, RZ, RZ, R12 ;  /* 0x000000ffff0a7224 */ /* 0x000fe200078e000c */
[----:B------:R-:W-:-:S07]  /*0970*/  MOV R11, R13 ;  /* 0x0000000d000b7202 */ /* 0x000fce0000000f00 */
.L_x_378:
[----:B------:R-:W-:Y:S05]  /*0980*/  BSYNC.RECONVERGENT B0 ;  /* 0x0000000000007941 */ /* 0x000fea0003800200 */
.L_x_376:
        /* <DEDUP_REMOVED lines=25> */
.L_x_381:
[----:B------:R-:W-:Y:S05]  /*0b20*/  BSYNC.RECONVERGENT B0 ;  /* 0x0000000000007941 */ /* 0x000fea0003800200 */
.L_x_380:
[----:B------:R-:W-:-:S13]  /*0b30*/  ISETP.NE.AND P0, PT, R2, RZ, PT ;  /* 0x000000ff0200720c */ /* 0x000fda0003f05270 */
[----:B------:R-:W-:Y:S05]  /*0b40*/  @P0 EXIT ;  /* 0x000000000000094d */ /* 0x000fea0003800000 */
[----:B------:R-:W1:Y:S02]  /*0b50*/  LDC.64 R2, c[0x0][0x390] ;  /* 0x0000e400ff027b82 */ /* 0x000e640000000a00 */
[----:B-1----:R-:W-:Y:S01]  /*0b60*/  STG.E desc[UR8][R2.64], R5 ;  /* 0x0000000502007986 */ /* 0x002fe2000c101908 */
[----:B------:R-:W-:Y:S05]  /*0b70*/  EXIT ;  /* 0x000000000000794d */ /* 0x000fea0003800000 */
        .weak           $__internal_19_$__cuda_sm20_rem_u64
        .type           $__internal_19_$__cuda_sm20_rem_u64,@function
        .size           $__internal_19_$__cuda_sm20_rem_u64,(.L_x_472 - $__internal_19_$__cuda_sm20_rem_u64)
$__internal_19_$__cuda_sm20_rem_u64:
        /* <DEDUP_REMOVED lines=62> */
[----:B------:R-:W-:Y:S06]  /*0f60*/  RET.REL.NODEC R18 `(_Z22concurrent_same_regionPfmS_Pm) ;  /* 0xfffffff012247950 */ /* 0x000fec0003c3ffff */
.L_x_382:
        /* <DEDUP_REMOVED lines=9> */
.L_x_472:


//--------------------- .text._Z19two_regions_alt_100PfmmS_ --------------------------
	.section	.text._Z19two_regions_alt_100PfmmS_,"ax",@progbits
	.align	128
        .global         _Z19two_regions_alt_100PfmmS_
        .type           _Z19two_regions_alt_100PfmmS_,@function
        .size           _Z19two_regions_alt_100PfmmS_,(.L_x_473 - _Z19two_regions_alt_100PfmmS_)
        .other          _Z19two_regions_alt_100PfmmS_,@"STO_CUDA_ENTRY STV_DEFAULT"
_Z19two_regions_alt_100PfmmS_:
.text._Z19two_regions_alt_100PfmmS_:
[----:B------:R-:W-:Y:S01]  /*0000*/  LDC R1, c[0x0][0x37c] ;  /* 0x0000df00ff017b82 */ /* 0x000fe20000000800 */
[----:B------:R-:W0:Y:S07]  /*0010*/  S2R R0, SR_TID.X ;  /* 0x0000000000007919 */ /* 0x000e2e0000002100 */
[----:B------:R-:W0:Y:S01]  /*0020*/  S2UR UR4, SR_CTAID.X ;  /* 0x00000000000479c3 */ /* 0x000e220000002500 */
[----:B------:R-:W-:Y:S01]  /*0030*/  IMAD.MOV.U32 R9, RZ, RZ, 0x3 ;  /* 0x00000003ff097424 */ /* 0x000fe200078e00ff */
[----:B------:R-:W1:Y:S01]  /*0040*/  LDCU.64 UR8, c[0x0][0x358] ;  /* 0x00006b00ff0877ac */ /* 0x000e620008000a00 */
[----:B------:R-:W-:Y:S01]  /*0050*/  IMAD.MOV.U32 R19, RZ, RZ, RZ ;  /* 0x000000ffff137224 */ /* 0x000fe200078e00ff */
[----:B------:R-:W2:Y:S04]  /*0060*/  LDCU UR5, c[0x0][0x38c] ;  /* 0x00007180ff0577ac */ /* 0x000ea80008000800 */
[----:B------:R-:W0:Y:S01]  /*0070*/  LDC R11, c[0x0][0x360] ;  /* 0x0000d800ff0b7b82 */ /* 0x000e220000000800 */
[----:B------:R-:W3:Y:S01]  /*0080*/  LDCU UR10, c[0x0][0x388] ;  /* 0x00007100ff0a77ac */ /* 0x000ee20008000800 */
[----:B------:R-:W4:Y:S06]  /*0090*/  LDCU.64 UR12, c[0x0][0x380] ;  /* 0x00007000ff0c77ac */ /* 0x000f2c0008000a00 */
[----:B------:R-:W1:Y:S01]  /*00a0*/  LDC.64 R12, c[0x0][0x390] ;  /* 0x0000e400ff0c7b82 */ /* 0x000e620000000a00 */
[----:B0-----:R-:W-:Y:S01]  /*00b0*/  IMAD R11, R11, UR4, R0 ;  /* 0x000000040b0b7c24 */ /* 0x001fe2000f8e0200 */
[----:B------:R-:W-:-:S03]  /*00c0*/  UMOV UR4, URZ ;  /* 0x000000ff00047c82 */ /* 0x000fc60008000000 */
[----:B------:R-:W-:-:S04]  /*00d0*/  IMAD.SHL.U32 R10, R11, 0x20, RZ ;  /* 0x000000200b0a7824 */ /* 0x000fc800078e00ff */
[C---:B------:R-:W-:Y:S02]  /*00e0*/  VIADD R8, R10.reuse, 0x1 ;  /* 0x000000010a087836 */ /* 0x040fe40000000000 */
[C---:B------:R-:W-:Y:S02]  /*00f0*/  VIADD R7, R10.reuse, 0x2 ;  /* 0x000000020a077836 */ /* 0x040fe40000000000 */
[----:B-1234-:R-:W-:-:S07]  /*0100*/  VIADD R6, R10, 0x3 ;  /* 0x000000030a067836 */ /* 0x01efce0000000000 */
.L_x_395:
        /* <DEDUP_REMOVED lines=29> */
.L_x_384:
[----:B------:R-:W-:Y:S01]  /*02e0*/  IMAD.MOV.U32 R0, RZ, RZ, R10 ;  /* 0x000000ffff007224 */ /* 0x000fe200078e000a */
[----:B------:R-:W-:-:S07]  /*02f0*/  MOV R18, 0x310 ;  /* 0x0000031000127802 */ /* 0x000fce0000000f00 */
[----:B------:R-:W-:Y:S05]  /*0300*/  CALL.REL.NOINC `($__internal_20_$__cuda_sm20_rem_u64) ;  /* 0x0000000800a07944 */ /* 0x000fea0003c00000 */
[----:B------:R-:W-:Y:S02]  /*0310*/  IMAD.MOV.U32 R14, RZ, RZ, R2 ;  /* 0x000000ffff0e7224 */ /* 0x000fe400078e0002 */
[----:B------:R-:W-:-:S07]  /*0320*/  IMAD.MOV.U32 R15, RZ, RZ, R17 ;  /* 0x000000ffff0f7224 */ /* 0x000fce00078e0011 */
.L_x_385:
[----:B------:R-:W-:Y:S05]  /*0330*/  BSYNC.RECONVERGENT B0 ;  /* 0x0000000000007941 */ /* 0x000fea0003800200 */
.L_x_383:
[----:B------:R-:W-:-:S05]  /*0340*/  VIADD R0, R9, 0xfffffffd ;  /* 0xfffffffd09007836 */ /* 0x000fca0000000000 */
[----:B------:R-:W-:-:S04]  /*0350*/  LOP3.LUT R0, R0, 0xffff, RZ, 0xc0, !PT ;  /* 0x0000ffff00007812 */ /* 0x000fc800078ec0ff */
[----:B------:R-:W-:-:S04]  /*0360*/  SHF.R.U32.HI R0, RZ, 0x2, R0 ;  /* 0x00000002ff007819 */ /* 0x000fc80000011600 */
[----:B------:R-:W-:-:S05]  /*0370*/  LOP3.LUT R0, R0, 0xffff, RZ, 0xc0, !PT ;  /* 0x0000ffff00007812 */ /* 0x000fca00078ec0ff */
[----:B------:R-:W-:-:S05]  /*0380*/  IMAD R0, R0, 0x147b, RZ ;  /* 0x0000147b00007824 */ /* 0x000fca00078e02ff */
[----:B------:R-:W-:-:S04]  /*0390*/  SHF.R.U32.HI R0, RZ, 0x11, R0 ;  /* 0x00000011ff007819 */ /* 0x000fc80000011600 */
[----:B------:R-:W-:-:S04]  /*03a0*/  LOP3.LUT R0, R0, 0x1, RZ, 0xc0, !PT ;  /* 0x0000000100007812 */ /* 0x000fc800078ec0ff */
[----:B------:R-:W-:-:S04]  /*03b0*/  ISETP.NE.U32.AND P0, PT, R0, 0x1, PT ;  /* 0x000000010000780c */ /* 0x000fc80003f05070 */
[----:B------:R-:W-:Y:S02]  /*03c0*/  SEL R17, R12, RZ, !P0 ;  /* 0x000000ff0c117207 */ /* 0x000fe40004000000 */
[----:B------:R-:W-:Y:S02]  /*03d0*/  SEL R21, R13, RZ, !P0 ;  /* 0x000000ff0d157207 */ /* 0x000fe40004000000 */
[----:B------:R-:W-:-:S04]  /*03e0*/  IADD3 R0, P0, PT, R14, R17, RZ ;  /* 0x000000110e007210 */ /* 0x000fc80007f1e0ff */
[----:B------:R-:W-:Y:S02]  /*03f0*/  IADD3.X R15, PT, PT, R15, R21, RZ, P0, !PT ;  /* 0x000000150f0f7210 */ /* 0x000fe400007fe4ff */
        /* <DEDUP_REMOVED lines=27> */
.L_x_387:
[----:B------:R-:W-:Y:S01]  /*05b0*/  IMAD.MOV.U32 R2, RZ, RZ, R5 ;  /* 0x000000ffff027224 */ /* 0x000fe200078e0005 */
[----:B------:R-:W-:Y:S01]  /*05c0*/  MOV R18, 0x5f0 ;  /* 0x000005f000127802 */ /* 0x000fe20000000f00 */
[----:B------:R-:W-:-:S07]  /*05d0*/  IMAD.MOV.U32 R0, RZ, RZ, R8 ;  /* 0x000000ffff007224 */ /* 0x000fce00078e0008 */
[----:B------:R-:W-:Y:S05]  /*05e0*/  CALL.REL.NOINC `($__internal_20_$__cuda_sm20_rem_u64) ;  /* 0x0000000400e87944 */ /* 0x000fea0003c00000 */
[----:B------:R-:W-:Y:S02]  /*05f0*/  IMAD.MOV.U32 R14, RZ, RZ, R2 ;  /* 0x000000ffff0e7224 */ /* 0x000fe400078e0002 */
[----:B------:R-:W-:-:S07]  /*0600*/  IMAD.MOV.U32 R15, RZ, RZ, R17 ;  /* 0x000000ffff0f7224 */ /* 0x000fce00078e0011 */
.L_x_388:
[----:B------:R-:W-:Y:S05]  /*0610*/  BSYNC.RECONVERGENT B0 ;  /* 0x0000000000007941 */ /* 0x000fea0003800200 */
.L_x_386:
[----:B------:R-:W-:-:S04]  /*0620*/  IADD3 R0, PT, PT, R9, -0x2, RZ ;  /* 0xfffffffe09007810 */ /* 0x000fc80007ffe0ff */
        /* <DEDUP_REMOVED lines=38> */
.L_x_390:
[----:B------:R-:W-:Y:S01]  /*0890*/  IMAD.MOV.U32 R2, RZ, RZ, R4 ;  /* 0x000000ffff027224 */ /* 0x000fe200078e0004 */
[----:B------:R-:W-:Y:S01]  /*08a0*/  MOV R18, 0x8d0 ;  /* 0x000008d000127802 */ /* 0x000fe20000000f00 */
[----:B------:R-:W-:-:S07]  /*08b0*/  IMAD.MOV.U32 R0, RZ, RZ, R7 ;  /* 0x000000ffff007224 */ /* 0x000fce00078e0007 */
[----:B------:R-:W-:Y:S05]  /*08c0*/  CALL.REL.NOINC `($__internal_20_$__cuda_sm20_rem_u64) ;  /* 0x0000000400307944 */ /* 0x000fea0003c00000 */
[----:B------:R-:W-:Y:S01]  /*08d0*/  IMAD.MOV.U32 R4, RZ, RZ, R2 ;  /* 0x000000ffff047224 */ /* 0x000fe200078e0002 */
[----:B------:R-:W-:-:S07]  /*08e0*/  MOV R5, R17 ;  /* 0x0000001100057202 */ /* 0x000fce0000000f00 */
.L_x_391:
[----:B------:R-:W-:Y:S05]  /*08f0*/  BSYNC.RECONVERGENT B0 ;  /* 0x0000000000007941 */ /* 0x000fea0003800200 */
.L_x_389:
        /* <DEDUP_REMOVED lines=37> */
[----:B------:R-:W-:Y:S01]  /*0b50*/  @!P1 LOP3.LUT R2, RZ, UR10, RZ, 0x33, !PT ;  /* 0x0000000aff029c12 */ /* 0x000fe2000f8e33ff */
[----:B------:R-:W-:Y:S06]  /*0b60*/  BRA `(.L_x_394) ;  /* 0x0000000000147947 */ /* 0x000fec0003800000 */
.L_x_393:
[----:B------:R-:W-:Y:S01]  /*0b70*/  IMAD.MOV.U32 R2, RZ, RZ, R3 ;  /* 0x000000ffff027224 */ /* 0x000fe200078e0003 */
[----:B------:R-:W-:Y:S01]  /*0b80*/  MOV R18, 0xbb0 ;  /* 0x00000bb000127802 */ /* 0x000fe20000000f00 */
[----:B------:R-:W-:-:S07]  /*0b90*/  IMAD.MOV.U32 R0, RZ, RZ, R6 ;  /* 0x000000ffff007224 */ /* 0x000fce00078e0006 */
[----:B------:R-:W-:Y:S05]  /*0ba0*/  CALL.REL.NOINC `($__internal_20_$__cuda_sm20_rem_u64) ;  /* 0x0000000000787944 */ /* 0x000fea0003c00000 */
[----:B------:R-:W-:-:S07]  /*0bb0*/  MOV R3, R17 ;  /* 0x0000001100037202 */ /* 0x000fce0000000f00 */
.L_x_394:
[----:B------:R-:W-:Y:S05]  /*0bc0*/  BSYNC.RECONVERGENT B0 ;  /* 0x0000000000007941 */ /* 0x000fea0003800200 */
.L_x_392:
        /* <DEDUP_REMOVED lines=20> */
[----:B------:R-:W-:Y:S02]  /*0d10*/  VIADD R10, R10, 0x4 ;  /* 0x000000040a0a7836 */ /* 0x000fe40000000000 */
[----:B--2---:R-:W-:-:S04]  /*0d20*/  FADD R19, R19, R2 ;  /* 0x0000000213137221 */ /* 0x004fc80000000000 */
[----:B------:R-:W-:Y:S05]  /*0d30*/  BRA.U UP0, `(.L_x_395) ;  /* 0xfffffff100f47547 */ /* 0x000fea000b83ffff */
[----:B------:R-:W-:-:S13]  /*0d40*/  ISETP.NE.AND P0, PT, R11, RZ, PT ;  /* 0x000000ff0b00720c */ /* 0x000fda0003f05270 */
[----:B------:R-:W-:Y:S05]  /*0d50*/  @P0 EXIT ;  /* 0x000000000000094d */ /* 0x000fea0003800000 */
[----:B------:R-:W0:Y:S02]  /*0d60*/  LDC.64 R2, c[0x0][0x398] ;  /* 0x0000e600ff027b82 */ /* 0x000e240000000a00 */
[----:B0-----:R-:W-:Y:S01]  /*0d70*/  STG.E desc[UR8][R2.64], R19 ;  /* 0x0000001302007986 */ /* 0x001fe2000c101908 */
[----:B------:R-:W-:Y:S05]  /*0d80*/  EXIT ;  /* 0x000000000000794d */ /* 0x000fea0003800000 */
        .weak           $__internal_20_$__cuda_sm20_rem_u64
        .type           $__internal_20_$__cuda_sm20_rem_u64,@function
        .size           $__internal_20_$__cuda_sm20_rem_u64,(.L_x_473 - $__internal_20_$__cuda_sm20_rem_u64)
$__internal_20_$__cuda_sm20_rem_u64:
        /* <DEDUP_REMOVED lines=49> */
[----:B------:R-:W-:Y:S01]  /*10a0*/  SEL R15, R15, R14, P0 ;  /* 0x0000000e0f0f7207 */ /* 0x000fe20000000000 */
[----:B------:R-:W-:Y:S01]  /*10b0*/  IMAD.MOV.U32 R14, RZ, RZ, R18 ;  /* 0x000000ffff0e7224 */ /* 0x000fe200078e0012 */
        /* <DEDUP_REMOVED lines=8> */
[----:B------:R-:W-:Y:S02]  /*1140*/  ISETP.NE.AND.EX P1, PT, RZ, UR7, PT, P1 ;  /* 0x00000007ff007c0c */ /* 0x000fe4000bf25310 */
[----:B------:R-:W-:-:S02]  /*1150*/  SEL R17, R17, R0, P0 ;  /* 0x0000000011117207 */ /* 0x000fc40000000000 */
[----:B------:R-:W-:Y:S02]  /*1160*/  SEL R2, R2, 0xffffffff, P1 ;  /* 0xffffffff02027807 */ /* 0x000fe40000800000 */
[----:B------:R-:W-:Y:S01]  /*1170*/  SEL R17, R17, 0xffffffff, P1 ;  /* 0xffffffff11117807 */ /* 0x000fe20000800000 */
[----:B------:R-:W-:Y:S06]  /*1180*/  RET.REL.NODEC R14 `(_Z19two_regions_alt_100PfmmS_) ;  /* 0xffffffec0e9c7950 */ /* 0x000fec0003c3ffff */
.L_x_396:
        /* <DEDUP_REMOVED lines=15> */
.L_x_473:


//--------------------- .text._Z18two_regions_alt_10PfmmS_ --------------------------
	.section	.text._Z18two_regions_alt_10PfmmS_,"ax",@progbits
	.align	128
        .global         _Z18two_regions_alt_10PfmmS_
        .type           _Z18two_regions_alt_10PfmmS_,@function
        .size           _Z18two_regions_alt_10PfmmS_,(.L_x_474 - _Z18two_regions_alt_10PfmmS_)
        .other          _Z18two_regions_alt_10PfmmS_,@"STO_CUDA_ENTRY STV_DEFAULT"
_Z18two_regions_alt_10PfmmS_:
.text._Z18two_regions_alt_10PfmmS_:
        /* <DEDUP_REMOVED lines=14> */
[C---:B------:R-:W-:Y:S01]  /*00e0*/  VIADD R8, R10.reuse, 0x1 ;  /* 0x000000010a087836 */ /* 0x040fe20000000000 */
[C---:B------:R-:W-:Y:S01]  /*00f0*/  IADD3 R7, PT, PT, R10.reuse, 0x2, RZ ;  /* 0x000000020a077810 */ /* 0x040fe20007ffe0ff */
[----:B-1234-:R-:W-:-:S07]  /*0100*/  VIADD R6, R10, 0x3 ;  /* 0x000000030a067836 */ /* 0x01efce0000000000 */
.L_x_409:
        /* <DEDUP_REMOVED lines=26> */
[----:B------:R-:W-:-:S05]  /*02b0*/  @!P1 LOP3.LUT R2, RZ, UR10, RZ, 0x33, !PT ;  /* 0x0000000aff029c12 */ /* 0x000fca000f8e33ff */
[----:B------:R-:W-:Y:S01]  /*02c0*/  IMAD.MOV.U32 R14, RZ, RZ, R2 ;  /* 0x000000ffff0e7224 */ /* 0x000fe200078e0002 */
[----:B------:R-:W-:Y:S06]  /*02d0*/  BRA `(.L_x_399) ;  /* 0x0000000000147947 */ /* 0x000fec0003800000 */
.L_x_398:
[----:B------:R-:W-:Y:S02]  /*02e0*/  MOV R0, R10 ;  /* 0x0000000a00007202 */ /* 0x000fe40000000f00 */
[----:B------:R-:W-:-:S07]  /*02f0*/  MOV R18, 0x310 ;  /* 0x0000031000127802 */ /* 0x000fce0000000f00 */
[----:B------:R-:W-:Y:S05]  /*0300*/  CALL.REL.NOINC `($__internal_21_$__cuda_sm20_rem_u64) ;  /* 0x0000000800807944 */ /* 0x000fea0003c00000 */
[----:B------:R-:W-:Y:S02]  /*0310*/  IMAD.MOV.U32 R14, RZ, RZ, R2 ;  /* 0x000000ffff0e7224 */ /* 0x000fe400078e0002 */
[----:B------:R-:W-:-:S07]  /*0320*/  IMAD.MOV.U32 R15, RZ, RZ, R17 ;  /* 0x000000ffff0f7224 */ /* 0x000fce00078e0011 */
.L_x_399:
[----:B------:R-:W-:Y:S05]  /*0330*/  BSYNC.RECONVERGENT B0 ;  /* 0x0000000000007941 */ /* 0x000fea0003800200 */
.L_x_397:
[----:B------:R-:W-:-:S05]  /*0340*/  VIADD R0, R9, 0xfffffffd ;  /* 0xfffffffd09007836 */ /* 0x000fca0000000000 */
        /* <DEDUP_REMOVED lines=36> */
.L_x_401:
[----:B------:R-:W-:Y:S01]  /*0590*/  IMAD.MOV.U32 R2, RZ, RZ, R5 ;  /* 0x000000ffff027224 */ /* 0x000fe200078e0005 */
[----:B------:R-:W-:Y:S01]  /*05a0*/  MOV R18, 0x5d0 ;  /* 0x000005d000127802 */ /* 0x000fe20000000f00 */
[----:B------:R-:W-:-:S07]  /*05b0*/  IMAD.MOV.U32 R0, RZ, RZ, R8 ;  /* 0x000000ffff007224 */ /* 0x000fce00078e0008 */
[----:B------:R-:W-:Y:S05]  /*05c0*/  CALL.REL.NOINC `($__internal_21_$__cuda_sm20_rem_u64) ;  /* 0x0000000400d07944 */ /* 0x000fea0003c00000 */
[----:B------:R-:W-:Y:S01]  /*05d0*/  IMAD.MOV.U32 R14, RZ, RZ, R2 ;  /* 0x000000ffff0e7224 */ /* 0x000fe200078e0002 */
[----:B------:R-:W-:-:S07]  /*05e0*/  MOV R15, R17 ;  /* 0x00000011000f7202 */ /* 0x000fce0000000f00 */
.L_x_402:
[----:B------:R-:W-:Y:S05]  /*05f0*/  BSYNC.RECONVERGENT B0 ;  /* 0x0000000000007941 */ /* 0x000fea0003800200 */
.L_x_400:
        /* <DEDUP_REMOVED lines=37> */
.L_x_404:
[----:B------:R-:W-:Y:S01]  /*0850*/  IMAD.MOV.U32 R2, RZ, RZ, R4 ;  /* 0x000000ffff027224 */ /* 0x000fe200078e0004 */
[----:B------:R-:W-:Y:S01]  /*0860*/  MOV R18, 0x890 ;  /* 0x0000089000127802 */ /* 0x000fe20000000f00 */
[----:B------:R-:W-:-:S07]  /*0870*/  IMAD.MOV.U32 R0, RZ, RZ, R7 ;  /* 0x000000ffff007224 */ /* 0x000fce00078e0007 */
[----:B------:R-:W-:Y:S05]  /*0880*/  CALL.REL.NOINC `($__internal_21_$__cuda_sm20_rem_u64) ;  /* 0x0000000400207944 */ /* 0x000fea0003c00000 */
[----:B------:R-:W-:Y:S01]  /*0890*/  IMAD.MOV.U32 R4, RZ, RZ, R2 ;  /* 0x000000ffff047224 */ /* 0x000fe200078e0002 */
[----:B------:R-:W-:-:S07]  /*08a0*/  MOV R5, R17 ;  /* 0x0000001100057202 */ /* 0x000fce0000000f00 */
.L_x_405:
[----:B------:R-:W-:Y:S05]  /*08b0*/  BSYNC.RECONVERGENT B0 ;  /* 0x0000000000007941 */ /* 0x000fea0003800200 */
.L_x_403:
        /* <DEDUP_REMOVED lines=37> */
.L_x_407:
[----:B------:R-:W-:Y:S01]  /*0b10*/  IMAD.MOV.U32 R2, RZ, RZ, R3 ;  /* 0x000000ffff027224 */ /* 0x000fe200078e0003 */
[----:B------:R-:W-:Y:S01]  /*0b20*/  MOV R18, 0xb50 ;  /* 0x00000b5000127802 */ /* 0x000fe20000000f00 */
[----:B------:R-:W-:-:S07]  /*0b30*/  IMAD.MOV.U32 R0, RZ, RZ, R6 ;  /* 0x000000ffff007224 */ /* 0x000fce00078e0006 */
[----:B------:R-:W-:Y:S05]  /*0b40*/  CALL.REL.NOINC `($__internal_21_$__cuda_sm20_rem_u64) ;  /* 0x0000000000707944 */ /* 0x000fea0003c00000 */
[----:B------:R-:W-:-:S07]  /*0b50*/  MOV R3, R17 ;  /* 0x0000001100037202 */ /* 0x000fce0000000f00 */
.L_x_408:
[----:B------:R-:W-:Y:S05]  /*0b60*/  BSYNC.RECONVERGENT B0 ;  /* 0x0000000000007941 */ /* 0x000fea0003800200 */
.L_x_406:
        /* <DEDUP_REMOVED lines=26> */
        .weak           $__internal_21_$__cuda_sm20_rem_u64
        .type           $__internal_21_$__cuda_sm20_rem_u64,@function
        .size           $__internal_21_$__cuda_sm20_rem_u64,(.L_x_474 - $__internal_21_$__cuda_sm20_rem_u64)
$__internal_21_$__cuda_sm20_rem_u64:
        /* <DEDUP_REMOVED lines=54> */
[C---:B------:R-:W-:Y:S02]  /*1070*/  ISETP.GE.U32.AND.EX P0, PT, R0.reuse, UR7, PT, P0 ;  /* 0x0000000700007c0c */ /* 0x040fe4000bf06100 */
[----:B------:R-:W-:Y:S02]  /*1080*/  ISETP.NE.U32.AND P1, PT, RZ, UR6, PT ;  /* 0x00000006ff007c0c */ /* 0x000fe4000bf25070 */
[----:B------:R-:W-:Y:S02]  /*1090*/  IADD3.X R17, PT, PT, R0, ~UR7, RZ, P2, !PT ;  /* 0x8000000700117c10 */ /* 0x000fe400097fe4ff */
[----:B------:R-:W-:Y:S01]  /*10a0*/  SEL R2, R2, R15, P0 ;  /* 0x0000000f02027207 */ /* 0x000fe20000000000 */
[----:B------:R-:W-:Y:S01]  /*10b0*/  IMAD.MOV.U32 R15, RZ, RZ, 0x0 ;  /* 0x00000000ff0f7424 */ /* 0x000fe200078e00ff */
[----:B------:R-:W-:-:S02]  /*10c0*/  ISETP.NE.AND.EX P1, PT, RZ, UR7, PT, P1 ;  /* 0x00000007ff007c0c */ /* 0x000fc4000bf25310 */
[----:B------:R-:W-:Y:S02]  /*10d0*/  SEL R17, R17, R0, P0 ;  /* 0x0000000011117207 */ /* 0x000fe40000000000 */
[----:B------:R-:W-:Y:S02]  /*10e0*/  SEL R2, R2, 0xffffffff, P1 ;  /* 0xffffffff02027807 */ /* 0x000fe40000800000 */
[----:B------:R-:W-:Y:S01]  /*10f0*/  SEL R17, R17, 0xffffffff, P1 ;  /* 0xffffffff11117807 */ /* 0x000fe20000800000 */
[----:B------:R-:W-:Y:S06]  /*1100*/  RET.REL.NODEC R14 `(_Z18two_regions_alt_10PfmmS_) ;  /* 0xffffffec0ebc7950 */ /* 0x000fec0003c3ffff */
.L_x_410:
        /* <DEDUP_REMOVED lines=15> */
.L_x_474:


//--------------------- .text._Z17two_regions_alt_1PfmmS_ --------------------------
	.section	.text._Z17two_regions_alt_1PfmmS_,"ax",@progbits
	.align	128
        .global         _Z17two_regions_alt_1PfmmS_
        .type           _Z17two_regions_alt_1PfmmS_,@function
        .size           _Z17two_regions_alt_1PfmmS_,(.L_x_475 - _Z17two_regions_alt_1PfmmS_)
        .other          _Z17two_regions_alt_1PfmmS_,@"STO_CUDA_ENTRY STV_DEFAULT"
_Z17two_regions_alt_1PfmmS_:
.text._Z17two_regions_alt_1PfmmS_:
        /* <DEDUP_REMOVED lines=16> */
.L_x_423:
        /* <DEDUP_REMOVED lines=29> */
.L_x_412:
[----:B------:R-:W-:Y:S01]  /*02d0*/  IMAD.MOV.U32 R14, RZ, RZ, R6 ;  /* 0x000000ffff0e7224 */ /* 0x000fe200078e0006 */
[----:B------:R-:W-:-:S07]  /*02e0*/  MOV R16, 0x300 ;  /* 0x0000030000107802 */ /* 0x000fce0000000f00 */
[----:B------:R-:W-:Y:S05]  /*02f0*/  CALL.REL.NOINC `($__internal_22_$__cuda_sm20_rem_u64) ;  /* 0x0000000400d47944 */ /* 0x000fea0003c00000 */
.L_x_413:
[----:B------:R-:W-:Y:S05]  /*0300*/  BSYNC.RECONVERGENT B0 ;  /* 0x0000000000007941 */ /* 0x000fea0003800200 */
.L_x_411:
        /* <DEDUP_REMOVED lines=27> */
.L_x_415:
[----:B------:R-:W-:Y:S01]  /*04c0*/  MOV R15, R11 ;  /* 0x0000000b000f7202 */ /* 0x000fe20000000f00 */
[----:B------:R-:W-:Y:S01]  /*04d0*/  IMAD.MOV.U32 R14, RZ, RZ, R8 ;  /* 0x000000ffff0e7224 */ /* 0x000fe200078e0008 */
[----:B------:R-:W-:-:S07]  /*04e0*/  MOV R16, 0x500 ;  /* 0x0000050000107802 */ /* 0x000fce0000000f00 */
[----:B------:R-:W-:Y:S05]  /*04f0*/  CALL.REL.NOINC `($__internal_22_$__cuda_sm20_rem_u64) ;  /* 0x0000000400547944 */ /* 0x000fea0003c00000 */
.L_x_416:
[----:B------:R-:W-:Y:S05]  /*0500*/  BSYNC.RECONVERGENT B0 ;  /* 0x0000000000007941 */ /* 0x000fea0003800200 */
.L_x_414:
        /* <DEDUP_REMOVED lines=29> */
.L_x_418:
[----:B------:R-:W-:Y:S01]  /*06e0*/  MOV R15, R12 ;  /* 0x0000000c000f7202 */ /* 0x000fe20000000f00 */
[----:B------:R-:W-:Y:S01]  /*06f0*/  IMAD.MOV.U32 R14, RZ, RZ, R9 ;  /* 0x000000ffff0e7224 */ /* 0x000fe200078e0009 */
[----:B------:R-:W-:-:S07]  /*0700*/  MOV R16, 0x720 ;  /* 0x0000072000107802 */ /* 0x000fce0000000f00 */
[----:B------:R-:W-:Y:S05]  /*0710*/  CALL.REL.NOINC `($__internal_22_$__cuda_sm20_rem_u64) ;  /* 0x0000000000cc7944 */ /* 0x000fea0003c00000 */
.L_x_419:
[----:B------:R-:W-:Y:S05]  /*0720*/  BSYNC.RECONVERGENT B0 ;  /* 0x0000000000007941 */ /* 0x000fea0003800200 */
.L_x_417:
        /* <DEDUP_REMOVED lines=27> */
.L_x_421:
[----:B------:R-:W-:Y:S01]  /*08e0*/  MOV R15, R13 ;  /* 0x0000000d000f7202 */ /* 0x000fe20000000f00 */
[----:B------:R-:W-:Y:S01]  /*08f0*/  IMAD.MOV.U32 R14, RZ, RZ, R10 ;  /* 0x000000ffff0e7224 */ /* 0x000fe200078e000a */
[----:B------:R-:W-:-:S07]  /*0900*/  MOV R16, 0x920 ;  /* 0x0000092000107802 */ /* 0x000fce0000000f00 */
[----:B------:R-:W-:Y:S05]  /*0910*/  CALL.REL.NOINC `($__internal_22_$__cuda_sm20_rem_u64) ;  /* 0x00000000004c7944 */ /* 0x000fea0003c00000 */
.L_x_422:
[----:B------:R-:W-:Y:S05]  /*0920*/  BSYNC.RECONVERGENT B0 ;  /* 0x0000000000007941 */ /* 0x000fea0003800200 */
.L_x_420:
        /* <DEDUP_REMOVED lines=18> */
        .weak           $__internal_22_$__cuda_sm20_rem_u64
        .type           $__internal_22_$__cuda_sm20_rem_u64,@function
        .size           $__internal_22_$__cuda_sm20_rem_u64,(.L_x_475 - $__internal_22_$__cuda_sm20_rem_u64)
$__internal_22_$__cuda_sm20_rem_u64:
        /* <DEDUP_REMOVED lines=62> */
[----:B------:R-:W-:Y:S06]  /*0e30*/  RET.REL.NODEC R16 `(_Z17two_regions_alt_1PfmmS_) ;  /* 0xfffffff010707950 */ /* 0x000fec0003c3ffff */
.L_x_424:
        /* <DEDUP_REMOVED lines=12> */
.L_x_475:


//--------------------- .text._Z13single_regionPfmS_ --------------------------
	.section	.text._Z13single_regionPfmS_,"ax",@progbits
	.align	128
        .global         _Z13single_regionPfmS_
        .type           _Z13single_regionPfmS_,@function
        .size           _Z13single_regionPfmS_,(.L_x_476 - _Z13single_regionPfmS_)
        .other          _Z13single_regionPfmS_,@"STO_CUDA_ENTRY STV_DEFAULT"
_Z13single_regionPfmS_:
.text._Z13single_regionPfmS_:
        /* <DEDUP_REMOVED lines=15> */
.L_x_437:
        /* <DEDUP_REMOVED lines=29> */
.L_x_426:
[----:B------:R-:W-:Y:S01]  /*02c0*/  IMAD.MOV.U32 R14, RZ, RZ, R6 ;  /* 0x000000ffff0e7224 */ /* 0x000fe200078e0006 */
[----:B------:R-:W-:-:S07]  /*02d0*/  MOV R16, 0x2f0 ;  /* 0x000002f000107802 */ /* 0x000fce0000000f00 */
[----:B------:R-:W-:Y:S05]  /*02e0*/  CALL.REL.NOINC `($__internal_23_$__cuda_sm20_rem_u64) ;  /* 0x0000000400c47944 */ /* 0x000fea0003c00000 */
.L_x_427:
[----:B------:R-:W-:Y:S05]  /*02f0*/  BSYNC.RECONVERGENT B0 ;  /* 0x0000000000007941 */ /* 0x000fea0003800200 */
.L_x_425:
        /* <DEDUP_REMOVED lines=27> */
.L_x_429:
[----:B------:R-:W-:Y:S01]  /*04b0*/  IMAD.MOV.U32 R15, RZ, RZ, R11 ;  /* 0x000000ffff0f7224 */ /* 0x000fe200078e000b */
[----:B------:R-:W-:Y:S01]  /*04c0*/  MOV R16, 0x4f0 ;  /* 0x000004f000107802 */ /* 0x000fe20000000f00 */
[----:B------:R-:W-:-:S07]  /*04d0*/  IMAD.MOV.U32 R14, RZ, RZ, R8 ;  /* 0x000000ffff0e7224 */ /* 0x000fce00078e0008 */
[----:B------:R-:W-:Y:S05]  /*04e0*/  CALL.REL.NOINC `($__internal_23_$__cuda_sm20_rem_u64) ;  /* 0x0000000400447944 */ /* 0x000fea0003c00000 */
.L_x_430:
[----:B------:R-:W-:Y:S05]  /*04f0*/  BSYNC.RECONVERGENT B0 ;  /* 0x0000000000007941 */ /* 0x000fea0003800200 */
.L_x_428:
        /* <DEDUP_REMOVED lines=27> */
.L_x_432:
[----:B------:R-:W-:Y:S01]  /*06b0*/  IMAD.MOV.U32 R15, RZ, RZ, R12 ;  /* 0x000000ffff0f7224 */ /* 0x000fe200078e000c */
[----:B------:R-:W-:Y:S01]  /*06c0*/  MOV R16, 0x6f0 ;  /* 0x000006f000107802 */ /* 0x000fe20000000f00 */
[----:B------:R-:W-:-:S07]  /*06d0*/  IMAD.MOV.U32 R14, RZ, RZ, R9 ;  /* 0x000000ffff0e7224 */ /* 0x000fce00078e0009 */
[----:B------:R-:W-:Y:S05]  /*06e0*/  CALL.REL.NOINC `($__internal_23_$__cuda_sm20_rem_u64) ;  /* 0x0000000000c47944 */ /* 0x000fea0003c00000 */
.L_x_433:
[----:B------:R-:W-:Y:S05]  /*06f0*/  BSYNC.RECONVERGENT B0 ;  /* 0x0000000000007941 */ /* 0x000fea0003800200 */
.L_x_431:
        /* <DEDUP_REMOVED lines=27> */
.L_x_435:
[----:B------:R-:W-:Y:S01]  /*08b0*/  IMAD.MOV.U32 R15, RZ, RZ, R13 ;  /* 0x000000ffff0f7224 */ /* 0x000fe200078e000d */
[----:B------:R-:W-:Y:S01]  /*08c0*/  MOV R16, 0x8f0 ;  /* 0x000008f000107802 */ /* 0x000fe20000000f00 */
[----:B------:R-:W-:-:S07]  /*08d0*/  IMAD.MOV.U32 R14, RZ, RZ, R10 ;  /* 0x000000ffff0e7224 */ /* 0x000fce00078e000a */
[----:B------:R-:W-:Y:S05]  /*08e0*/  CALL.REL.NOINC `($__internal_23_$__cuda_sm20_rem_u64) ;  /* 0x0000000000447944 */ /* 0x000fea0003c00000 */
.L_x_436:
[----:B------:R-:W-:Y:S05]  /*08f0*/  BSYNC.RECONVERGENT B0 ;  /* 0x0000000000007941 */ /* 0x000fea0003800200 */
.L_x_434:
        /* <DEDUP_REMOVED lines=16> */
        .weak           $__internal_23_$__cuda_sm20_rem_u64
        .type           $__internal_23_$__cuda_sm20_rem_u64,@function
        .size           $__internal_23_$__cuda_sm20_rem_u64,(.L_x_476 - $__internal_23_$__cuda_sm20_rem_u64)
$__internal_23_$__cuda_sm20_rem_u64:
        /* <DEDUP_REMOVED lines=62> */
[----:B------:R-:W-:Y:S06]  /*0de0*/  RET.REL.NODEC R16 `(_Z13single_regionPfmS_) ;  /* 0xfffffff010847950 */ /* 0x000fec0003c3ffff */
.L_x_438:
        /* <DEDUP_REMOVED lines=9> */
.L_x_476:


//--------------------- .text._Z14footprint_testPfmS_ --------------------------
	.section	.text._Z14footprint_testPfmS_,"ax",@progbits
	.align	128
        .global         _Z14footprint_testPfmS_
        .type           _Z14footprint_testPfmS_,@function
        .size           _Z14footprint_testPfmS_,(.L_x_477 - _Z14footprint_testPfmS_)
        .other          _Z14footprint_testPfmS_,@"STO_CUDA_ENTRY STV_DEFAULT"
_Z14footprint_testPfmS_:
.text._Z14footprint_testPfmS_:
        /* <DEDUP_REMOVED lines=15> */
.L_x_451:
        /* <DEDUP_REMOVED lines=29> */
.L_x_440:
[----:B------:R-:W-:Y:S01]  /*02c0*/  IMAD.MOV.U32 R14, RZ, RZ, R6 ;  /* 0x000000ffff0e7224 */ /* 0x000fe200078e0006 */
[----:B------:R-:W-:-:S07]  /*02d0*/  MOV R16, 0x2f0 ;  /* 0x000002f000107802 */ /* 0x000fce0000000f00 */
[----:B------:R-:W-:Y:S05]  /*02e0*/  CALL.REL.NOINC `($__internal_24_$__cuda_sm20_rem_u64) ;  /* 0x0000000400c47944 */ /* 0x000fea0003c00000 */
.L_x_441:
[----:B------:R-:W-:Y:S05]  /*02f0*/  BSYNC.RECONVERGENT B0 ;  /* 0x0000000000007941 */ /* 0x000fea0003800200 */
.L_x_439:
        /* <DEDUP_REMOVED lines=27> */
.L_x_443:
[----:B------:R-:W-:Y:S01]  /*04b0*/  IMAD.MOV.U32 R15, RZ, RZ, R11 ;  /* 0x000000ffff0f7224 */ /* 0x000fe200078e000b */
[----:B------:R-:W-:Y:S01]  /*04c0*/  MOV R16, 0x4f0 ;  /* 0x000004f000107802 */ /* 0x000fe20000000f00 */
[----:B------:R-:W-:-:S07]  /*04d0*/  IMAD.MOV.U32 R14, RZ, RZ, R8 ;  /* 0x000000ffff0e7224 */ /* 0x000fce00078e0008 */
[----:B------:R-:W-:Y:S05]  /*04e0*/  CALL.REL.NOINC `($__internal_24_$__cuda_sm20_rem_u64) ;  /* 0x0000000400447944 */ /* 0x000fea0003c00000 */
.L_x_444:
[----:B------:R-:W-:Y:S05]  /*04f0*/  BSYNC.RECONVERGENT B0 ;  /* 0x0000000000007941 */ /* 0x000fea0003800200 */
.L_x_442:
        /* <DEDUP_REMOVED lines=27> */
.L_x_446:
[----:B------:R-:W-:Y:S01]  /*06b0*/  IMAD.MOV.U32 R15, RZ, RZ, R12 ;  /* 0x000000ffff0f7224 */ /* 0x000fe200078e000c */
[----:B------:R-:W-:Y:S01]  /*06c0*/  MOV R16, 0x6f0 ;  /* 0x000006f000107802 */ /* 0x000fe20000000f00 */
[----:B------:R-:W-:-:S07]  /*06d0*/  IMAD.MOV.U32 R14, RZ, RZ, R9 ;  /* 0x000000ffff0e7224 */ /* 0x000fce00078e0009 */
[----:B------:R-:W-:Y:S05]  /*06e0*/  CALL.REL.NOINC `($__internal_24_$__cuda_sm20_rem_u64) ;  /* 0x0000000000c47944 */ /* 0x000fea0003c00000 */
.L_x_447:
[----:B------:R-:W-:Y:S05]  /*06f0*/  BSYNC.RECONVERGENT B0 ;  /* 0x0000000000007941 */ /* 0x000fea0003800200 */
.L_x_445:
        /* <DEDUP_REMOVED lines=27> */
.L_x_449:
[----:B------:R-:W-:Y:S01]  /*08b0*/  IMAD.MOV.U32 R15, RZ, RZ, R13 ;  /* 0x000000ffff0f7224 */ /* 0x000fe200078e000d */
[----:B------:R-:W-:Y:S01]  /*08c0*/  MOV R16, 0x8f0 ;  /* 0x000008f000107802 */ /* 0x000fe20000000f00 */
[----:B------:R-:W-:-:S07]  /*08d0*/  IMAD.MOV.U32 R14, RZ, RZ, R10 ;  /* 0x000000ffff0e7224 */ /* 0x000fce00078e000a */
[----:B------:R-:W-:Y:S05]  /*08e0*/  CALL.REL.NOINC `($__internal_24_$__cuda_sm20_rem_u64) ;  /* 0x0000000000447944 */ /* 0x000fea0003c00000 */
.L_x_450:
[----:B------:R-:W-:Y:S05]  /*08f0*/  BSYNC.RECONVERGENT B0 ;  /* 0x0000000000007941 */ /* 0x000fea0003800200 */
.L_x_448:
        /* <DEDUP_REMOVED lines=16> */
        .weak           $__internal_24_$__cuda_sm20_rem_u64
        .type           $__internal_24_$__cuda_sm20_rem_u64,@function
        .size           $__internal_24_$__cuda_sm20_rem_u64,(.L_x_477 - $__internal_24_$__cuda_sm20_rem_u64)
$__internal_24_$__cuda_sm20_rem_u64:
        /* <DEDUP_REMOVED lines=62> */
[----:B------:R-:W-:Y:S06]  /*0de0*/  RET.REL.NODEC R16 `(_Z14footprint_testPfmS_) ;  /* 0xfffffff010847950 */ /* 0x000fec0003c3ffff */
.L_x_452:
        /* <DEDUP_REMOVED lines=9> */
.L_x_477:


//--------------------- .nv.shared.reserved.0     --------------------------
	.section	.nv.shared.reserved.0,"aw",@nobits
	.weak		__nv_reservedSMEM_offset_0_alias
	.size		__nv_reservedSMEM_offset_0_alias, 0, 64
	.other		__nv_reservedSMEM_offset_0_alias,@"STO_CUDA_RESERVED_SHARED STV_DEFAULT"
__nv_reservedSMEM_offset_0_alias:
	.zero		0
	.zero		64


//--------------------- .nv.shared._Z22concurrent_diff_regionPfmmS_Pm --------------------------
	.section	.nv.shared._Z22concurrent_diff_regionPfmmS_Pm,"aw",@nobits
	.sectionflags	@""
	.align	8
.nv.shared._Z22concurrent_diff_regionPfmmS_Pm:
	.zero		1032


//--------------------- .nv.shared._Z22concurrent_same_regionPfmS_Pm --------------------------
	.section	.nv.shared._Z22concurrent_same_regionPfmS_Pm,"aw",@nobits
	.sectionflags	@""
	.align	8
.nv.shared._Z22concurrent_same_regionPfmS_Pm:
	.zero		1032


//--------------------- .nv.constant0._Z14flush_l2_cachePfm --------------------------
	.section	.nv.constant0._Z14flush_l2_cachePfm,"a",@progbits
	.sectionflags	@""
	.align	4
.nv.constant0._Z14flush_l2_cachePfm:
	.zero		912


//--------------------- .nv.constant0._Z27compare_random_index_accessPfPiS_mi --------------------------
	.section	.nv.constant0._Z27compare_random_index_accessPfPiS_mi,"a",@progbits
	.sectionflags	@""
	.align	4
.nv.constant0._Z27compare_random_index_accessPfPiS_mi:
	.zero		932


//--------------------- .nv.constant0._Z24compare_multi_buffer_qkvPfS_S_S_mi --------------------------
	.section	.nv.constant0._Z24compare_multi_buffer_qkvPfS_S_S_mi,"a",@progbits
	.sectionflags	@""
	.align	4
.nv.constant0._Z24compare_multi_buffer_qkvPfS_S_S_mi:
	.zero		940


//--------------------- .nv.constant0._Z24compare_single_buffer_3xPfS_mi --------------------------
	.section	.nv.constant0._Z24compare_single_buffer_3xPfS_mi,"a",@progbits
	.sectionflags	@""
	.align	4
.nv.constant0._Z24compare_single_buffer_3xPfS_mi:
	.zero		924


//--------------------- .nv.constant0._Z23compare_cross_partitionPfS_mim --------------------------
	.section	.nv.constant0._Z23compare_cross_partitionPfS_mim,"a",@progbits
	.sectionflags	@""
	.align	4
.nv.constant0._Z23compare_cross_partitionPfS_mim:
	.zero		936


//--------------------- .nv.constant0._Z20compare_local_accessPfS_mi --------------------------
	.section	.nv.constant0._Z20compare_local_accessPfS_mi,"a",@progbits
	.sectionflags	@""
	.align	4
.nv.constant0._Z20compare_local_accessPfS_mi:
	.zero		924


//--------------------- .nv.constant0._Z21bandwidth_stress_testPfmS_ --------------------------
	.section	.nv.constant0._Z21bandwidth_stress_testPfmS_,"a",@progbits
	.sectionflags	@""
	.align	4
.nv.constant0._Z21bandwidth_stress_testPfmS_:
	.zero		920


//--------------------- .nv.constant0._Z22bandwidth_cross_regionPfmmS_ --------------------------
	.section	.nv.constant0._Z22bandwidth_cross_regionPfmmS_,"a",@progbits
	.sectionflags	@""
	.align	4
.nv.constant0._Z22bandwidth_cross_regionPfmmS_:
	.zero		928


//--------------------- .nv.constant0._Z15bandwidth_localPfmS_ --------------------------
	.section	.nv.constant0._Z15bandwidth_localPfmS_,"a",@progbits
	.sectionflags	@""
	.align	4
.nv.constant0._Z15bandwidth_localPfmS_:
	.zero		920


//--------------------- .nv.constant0._Z18quad_buffer_accessPfS_S_S_mS_ --------------------------
	.section	.nv.constant0._Z18quad_buffer_accessPfS_S_S_mS_,"a",@progbits
	.sectionflags	@""
	.align	4
.nv.constant0._Z18quad_buffer_accessPfS_S_S_mS_:
	.zero		944


//--------------------- .nv.constant0._Z20triple_buffer_accessPfS_S_mS_ --------------------------
	.section	.nv.constant0._Z20triple_buffer_accessPfS_S_mS_,"a",@progbits
	.sectionflags	@""
	.align	4
.nv.constant0._Z20triple_buffer_accessPfS_S_mS_:
	.zero		936


//--------------------- .nv.constant0._Z18dual_buffer_accessPfS_mS_ --------------------------
	.section	.nv.constant0._Z18dual_buffer_accessPfS_mS_,"a",@progbits
	.sectionflags	@""
	.align	4
.nv.constant0._Z18dual_buffer_accessPfS_mS_:
	.zero		928


//--------------------- .nv.constant0._Z20single_buffer_accessPfmS_ --------------------------
	.section	.nv.constant0._Z20single_buffer_accessPfmS_,"a",@progbits
	.sectionflags	@""
	.align	4
.nv.constant0._Z20single_buffer_accessPfmS_:
	.zero		920


//--------------------- .nv.constant0._Z17effective_l2_testPfmiS_ --------------------------
	.section	.nv.constant0._Z17effective_l2_testPfmiS_,"a",@progbits
	.sectionflags	@""
	.align	4
.nv.constant0._Z17effective_l2_testPfmiS_:
	.zero		928


//--------------------- .nv.constant0._Z18latency_under_loadPfmmPm --------------------------
	.section	.nv.constant0._Z18latency_under_loadPfmmPm,"a",@progbits
	.sectionflags	@""
	.align	4
.nv.constant0._Z18latency_under_loadPfmmPm:
	.zero		928


//--------------------- .nv.constant0._Z21latency_pointer_chasePmmS_S_ --------------------------
	.section	.nv.constant0._Z21latency_pointer_chasePmmS_S_,"a",@progbits
	.sectionflags	@""
	.align	4
.nv.constant0._Z21latency_pointer_chasePmmS_S_:
	.zero		928


//--------------------- .nv.constant0._Z13random_accessPfmjS_ --------------------------
	.section	.nv.constant0._Z13random_accessPfmjS_,"a",@progbits
	.sectionflags	@""
	.align	4
.nv.constant0._Z13random_accessPfmjS_:
	.zero		928


//--------------------- .nv.constant0._Z14strided_accessPfmmS_ --------------------------
	.section	.nv.constant0._Z14strided_accessPfmmS_,"a",@progbits
	.sectionflags	@""
	.align	4
.nv.constant0._Z14strided_accessPfmmS_:
	.zero		928


//--------------------- .nv.constant0._Z16coalesced_accessPfmS_ --------------------------
	.section	.nv.constant0._Z16coalesced_accessPfmS_,"a",@progbits
	.sectionflags	@""
	.align	4
.nv.constant0._Z16coalesced_accessPfmS_:
	.zero		920


//--------------------- .nv.constant0._Z11offset_testPfmmS_ --------------------------
	.section	.nv.constant0._Z11offset_testPfmmS_,"a",@progbits
	.sectionflags	@""
	.align	4
.nv.constant0._Z11offset_testPfmmS_:
	.zero		928


//--------------------- .nv.constant0._Z22concurrent_diff_regionPfmmS_Pm --------------------------
	.section	.nv.constant0._Z22concurrent_diff_regionPfmmS_Pm,"a",@progbits
	.sectionflags	@""
	.align	4
.nv.constant0._Z22concurrent_diff_regionPfmmS_Pm:
	.zero		936


//--------------------- .nv.constant0._Z22concurrent_same_regionPfmS_Pm --------------------------
	.section	.nv.constant0._Z22concurrent_same_regionPfmS_Pm,"a",@progbits
	.sectionflags	@""
	.align	4
.nv.constant0._Z22concurrent_same_regionPfmS_Pm:
	.zero		928


//--------------------- .nv.constant0._Z19two_regions_alt_100PfmmS_ --------------------------
	.section	.nv.constant0._Z19two_regions_alt_100PfmmS_,"a",@progbits
	.sectionflags	@""
	.align	4
.nv.constant0._Z19two_regions_alt_100PfmmS_:
	.zero		928


//--------------------- .nv.constant0._Z18two_regions_alt_10PfmmS_ --------------------------
	.section	.nv.constant0._Z18two_regions_alt_10PfmmS_,"a",@progbits
	.sectionflags	@""
	.align	4
.nv.constant0._Z18two_regions_alt_10PfmmS_:
	.zero		928


//--------------------- .nv.constant0._Z17two_regions_alt_1PfmmS_ --------------------------
	.section	.nv.constant0._Z17two_regions_alt_1PfmmS_,"a",@progbits
	.sectionflags	@""
	.align	4
.nv.constant0._Z17two_regions_alt_1PfmmS_:
	.zero		928


//--------------------- .nv.constant0._Z13single_regionPfmS_ --------------------------
	.section	.nv.constant0._Z13single_regionPfmS_,"a",@progbits
	.sectionflags	@""
	.align	4
.nv.constant0._Z13single_regionPfmS_:
	.zero		920


//--------------------- .nv.constant0._Z14footprint_testPfmS_ --------------------------
	.section	.nv.constant0._Z14footprint_testPfmS_,"a",@progbits
	.sectionflags	@""
	.align	4
.nv.constant0._Z14footprint_testPfmS_:
	.zero		920


//--------------------- SYMBOLS --------------------------

	.type		.nv.reservedSmem.offset0,@object
	.size		.nv.reservedSmem.offset0,0x4
	.type		.nv.reservedSmem.cap,@object
	.size		.nv.reservedSmem.cap,0x4
